	.target	sm_80

	.elftype	@"ET_EXEC"


//--------------------- .note.nv.tkinfo           --------------------------
	.section	.note.nv.tkinfo,"",@"SHT_NOTE"
	.sectionflags	@"SHF_NOTE_NV_TKINFO"
	.tkinfo
        /*0018*/ 	.word	0x00000002
        /*0030*/ 	.string	""
        /*0030*/ 	.string	"ptxas"
        /*0030*/ 	.string	"Cuda compilation tools, release 13.0, V13.0.88"
        /*0030*/ 	.string	"Build cuda_13.0.r13.0/compiler.36424714_0"
        /*0030*/ 	.string	"-v  -suppress-debug-info  -lineinfo  -arch sm_80 "



//--------------------- .note.nv.cuinfo           --------------------------
	.section	.note.nv.cuinfo,"",@"SHT_NOTE"
	.sectionflags	@"SHF_NOTE_NV_CUINFO"
        /*0018*/ 	.short	0x0002
        /*001a*/ 	.short	0x0050
        /*001c*/ 	.short	0x0082
	.zero		2


//--------------------- .nv.info                  --------------------------
	.section	.nv.info,"",@"SHT_CUDA_INFO"
	.align	4


	//----- nvinfo : EIATTR_REGCOUNT
	.align		4
        /*0000*/ 	.byte	0x04, 0x2f
        /*0002*/ 	.short	(.L_1 - .L_0)
	.align		4
.L_0:
        /*0004*/ 	.word	index@(matmul_kernel)
        /*0008*/ 	.word	0x00000020


	//----- nvinfo : EIATTR_FRAME_SIZE
	.align		4
.L_1:
        /*000c*/ 	.byte	0x04, 0x11
        /*000e*/ 	.short	(.L_3 - .L_2)
	.align		4
.L_2:
        /*0010*/ 	.word	index@(matmul_kernel)
        /*0014*/ 	.word	0x00000fe0


	//----- nvinfo : EIATTR_MIN_STACK_SIZE
	.align		4
.L_3:
        /*0018*/ 	.byte	0x04, 0x12
        /*001a*/ 	.short	(.L_5 - .L_4)
	.align		4
.L_4:
        /*001c*/ 	.word	index@(matmul_kernel)
        /*0020*/ 	.word	0x00000fe0
.L_5:


//--------------------- .nv.info.matmul_kernel    --------------------------
	.section	.nv.info.matmul_kernel,"",@"SHT_CUDA_INFO"
	.sectionflags	@""
	.align	4


	//----- nvinfo : EIATTR_CUDA_API_VERSION
	.align		4
        /*0000*/ 	.byte	0x04, 0x37
        /*0002*/ 	.short	(.L_7 - .L_6)
.L_6:
        /*0004*/ 	.word	0x00000082


	//----- nvinfo : EIATTR_SW2861232_WAR
	.align		4
.L_7:
        /*0008*/ 	.byte	0x01, 0x35
	.zero		2


	//----- nvinfo : EIATTR_PARAM_CBANK
	.align		4
        /*000c*/ 	.byte	0x04, 0x0a
        /*000e*/ 	.short	(.L_9 - .L_8)
	.align		4
.L_8:
        /*0010*/ 	.word	index@(.nv.constant0.matmul_kernel)
        /*0014*/ 	.short	0x0160
        /*0016*/ 	.short	0x0050


	//----- nvinfo : EIATTR_CBANK_PARAM_SIZE
	.align		4
.L_9:
        /*0018*/ 	.byte	0x03, 0x19
        /*001a*/ 	.short	0x0050


	//----- nvinfo : EIATTR_KPARAM_INFO
	.align		4
        /*001c*/ 	.byte	0x04, 0x17
        /*001e*/ 	.short	(.L_11 - .L_10)
.L_10:
        /*0020*/ 	.word	0x00000000
        /*0024*/ 	.short	0x000d
        /*0026*/ 	.short	0x0048
        /*0028*/ 	.byte	0x00, 0xf4, 0x21, 0x00


	//----- nvinfo : EIATTR_KPARAM_INFO
	.align		4
.L_11:
        /*002c*/ 	.byte	0x04, 0x17
        /*002e*/ 	.short	(.L_13 - .L_12)
.L_12:
        /*0030*/ 	.word	0x00000000
        /*0034*/ 	.short	0x000c
        /*0036*/ 	.short	0x0040
        /*0038*/ 	.byte	0x00, 0xf4, 0x21, 0x00


	//----- nvinfo : EIATTR_KPARAM_INFO
	.align		4
.L_13:
        /*003c*/ 	.byte	0x04, 0x17
        /*003e*/ 	.short	(.L_15 - .L_14)
.L_14:
        /*0040*/ 	.word	0x00000000
        /*0044*/ 	.short	0x000b
        /*0046*/ 	.short	0x0038
        /*0048*/ 	.byte	0x00, 0xf0, 0x11, 0x00


	//----- nvinfo : EIATTR_KPARAM_INFO
	.align		4
.L_15:
        /*004c*/ 	.byte	0x04, 0x17
        /*004e*/ 	.short	(.L_17 - .L_16)
.L_16:
        /*0050*/ 	.word	0x00000000
        /*0054*/ 	.short	0x000a
        /*0056*/ 	.short	0x0034
        /*0058*/ 	.byte	0x00, 0xf0, 0x11, 0x00


	//----- nvinfo : EIATTR_KPARAM_INFO
	.align		4
.L_17:
        /*005c*/ 	.byte	0x04, 0x17
        /*005e*/ 	.short	(.L_19 - .L_18)
.L_18:
        /*0060*/ 	.word	0x00000000
        /*0064*/ 	.short	0x0009
        /*0066*/ 	.short	0x0030
        /*0068*/ 	.byte	0x00, 0xf0, 0x11, 0x00


	//----- nvinfo : EIATTR_KPARAM_INFO
	.align		4
.L_19:
        /*006c*/ 	.byte	0x04, 0x17
        /*006e*/ 	.short	(.L_21 - .L_20)
.L_20:
        /*0070*/ 	.word	0x00000000
        /*0074*/ 	.short	0x0008
        /*0076*/ 	.short	0x002c
        /*0078*/ 	.byte	0x00, 0xf0, 0x11, 0x00


	//----- nvinfo : EIATTR_KPARAM_INFO
	.align		4
.L_21:
        /*007c*/ 	.byte	0x04, 0x17
        /*007e*/ 	.short	(.L_23 - .L_22)
.L_22:
        /*0080*/ 	.word	0x00000000
        /*0084*/ 	.short	0x0007
        /*0086*/ 	.short	0x0028
        /*0088*/ 	.byte	0x00, 0xf0, 0x11, 0x00


	//----- nvinfo : EIATTR_KPARAM_INFO
	.align		4
.L_23:
        /*008c*/ 	.byte	0x04, 0x17
        /*008e*/ 	.short	(.L_25 - .L_24)
.L_24:
        /*0090*/ 	.word	0x00000000
        /*0094*/ 	.short	0x0006
        /*0096*/ 	.short	0x0024
        /*0098*/ 	.byte	0x00, 0xf0, 0x11, 0x00


	//----- nvinfo : EIATTR_KPARAM_INFO
	.align		4
.L_25:
        /*009c*/ 	.byte	0x04, 0x17
        /*009e*/ 	.short	(.L_27 - .L_26)
.L_26:
        /*00a0*/ 	.word	0x00000000
        /*00a4*/ 	.short	0x0005
        /*00a6*/ 	.short	0x0020
        /*00a8*/ 	.byte	0x00, 0xf0, 0x11, 0x00


	//----- nvinfo : EIATTR_KPARAM_INFO
	.align		4
.L_27:
        /*00ac*/ 	.byte	0x04, 0x17
        /*00ae*/ 	.short	(.L_29 - .L_28)
.L_28:
        /*00b0*/ 	.word	0x00000000
        /*00b4*/ 	.short	0x0004
        /*00b6*/ 	.short	0x001c
        /*00b8*/ 	.byte	0x00, 0xf0, 0x11, 0x00


	//----- nvinfo : EIATTR_KPARAM_INFO
	.align		4
.L_29:
        /*00bc*/ 	.byte	0x04, 0x17
        /*00be*/ 	.short	(.L_31 - .L_30)
.L_30:
        /*00c0*/ 	.word	0x00000000
        /*00c4*/ 	.short	0x0003
        /*00c6*/ 	.short	0x0018
        /*00c8*/ 	.byte	0x00, 0xf0, 0x11, 0x00


	//----- nvinfo : EIATTR_KPARAM_INFO
	.align		4
.L_31:
        /*00cc*/ 	.byte	0x04, 0x17
        /*00ce*/ 	.short	(.L_33 - .L_32)
.L_32:
        /*00d0*/ 	.word	0x00000000
        /*00d4*/ 	.short	0x0002
        /*00d6*/ 	.short	0x0010
        /*00d8*/ 	.byte	0x00, 0xf4, 0x21, 0x00


	//----- nvinfo : EIATTR_KPARAM_INFO
	.align		4
.L_33:
        /*00dc*/ 	.byte	0x04, 0x17
        /*00de*/ 	.short	(.L_35 - .L_34)
.L_34:
        /*00e0*/ 	.word	0x00000000
        /*00e4*/ 	.short	0x0001
        /*00e6*/ 	.short	0x0008
        /*00e8*/ 	.byte	0x00, 0xf4, 0x21, 0x00


	//----- nvinfo : EIATTR_KPARAM_INFO
	.align		4
.L_35:
        /*00ec*/ 	.byte	0x04, 0x17
        /*00ee*/ 	.short	(.L_37 - .L_36)
.L_36:
        /*00f0*/ 	.word	0x00000000
        /*00f4*/ 	.short	0x0000
        /*00f6*/ 	.short	0x0000
        /*00f8*/ 	.byte	0x00, 0xf4, 0x21, 0x00


	//----- nvinfo : EIATTR_MAXREG_COUNT
	.align		4
.L_37:
        /*00fc*/ 	.byte	0x03, 0x1b
        /*00fe*/ 	.short	0x0080


	//----- nvinfo : EIATTR_NUM_BARRIERS
	.align		4
        /*0100*/ 	.byte	0x02, 0x4c
        /*0102*/ 	.byte	0x01
	.zero		1


	//----- nvinfo : EIATTR_ANNOTATIONS
	.align		4
        /*0104*/ 	.byte	0x04, 0x55
        /*0106*/ 	.short	(.L_39 - .L_38)


	//   ....[0]....
.L_38:
        /*0108*/ 	.word	0x00000001
        /*010c*/ 	.byte	0x80, 0x00, 0x00, 0x00, 0x01, 0x00, 0x00, 0x00, 0xc0, 0x00, 0x00, 0x00, 0x01, 0x00, 0x00, 0x00
        /* <DEDUP_REMOVED lines=1754> */
        /*6ebc*/ 	.byte	0xa0, 0x1a, 0x02, 0x00, 0x01, 0x00, 0x00, 0x00, 0xb0, 0x1a, 0x02, 0x00


	//----- nvinfo : EIATTR_MERCURY_ISA_VERSION
	.align		4
.L_39:
        /*6ec8*/ 	.byte	0x03, 0x5f
        /*6eca*/ 	.short	0x0000


	//----- nvinfo : EIATTR_EXIT_INSTR_OFFSETS
	.align		4
        /*6ecc*/ 	.byte	0x04, 0x1c
        /*6ece*/ 	.short	(.L_41 - .L_40)


	//   ....[0]....
.L_40:
        /*6ed0*/ 	.word	0x00021de0


	//   ....[1]....
        /*6ed4*/ 	.word	0x00021e10


	//----- nvinfo : EIATTR_REQNTID
	.align		4
.L_41:
        /*6ed8*/ 	.byte	0x04, 0x10
        /*6eda*/ 	.short	(.L_43 - .L_42)
.L_42:
        /*6edc*/ 	.word	0x00000200
        /*6ee0*/ 	.word	0x00000001
        /*6ee4*/ 	.word	0x00000001
.L_43:


//--------------------- .nv.callgraph             --------------------------
	.section	.nv.callgraph,"",@"SHT_CUDA_CALLGRAPH"
	.align	4
	.sectionentsize	8
	.align		4
        /*0000*/ 	.word	0x00000000
	.align		4
        /*0004*/ 	.word	0xffffffff
	.align		4
        /*0008*/ 	.word	0x00000000
	.align		4
        /*000c*/ 	.word	0xfffffffe
	.align		4
        /*0010*/ 	.word	0x00000000
	.align		4
        /*0014*/ 	.word	0xfffffffd
	.align		4
        /*0018*/ 	.word	0x00000000
	.align		4
        /*001c*/ 	.word	0xfffffffc


//--------------------- .nv.rel.action            --------------------------
	.section	.nv.rel.action,"",@"SHT_CUDA_RELOCINFO"
	.align	8
	.sectionentsize	8
        /*0000*/ 	.byte	0x73, 0x00, 0x00, 0x00, 0x00, 0x00, 0x00, 0x00, 0x00, 0x00, 0x00, 0x11, 0x25, 0x00, 0x05, 0x36


//--------------------- .nv.constant0.matmul_kernel --------------------------
	.section	.nv.constant0.matmul_kernel,"a",@progbits
	.sectionflags	@""
	.align	4
.nv.constant0.matmul_kernel:
	.zero		432


//--------------------- .text.matmul_kernel       --------------------------
	.section	.text.matmul_kernel,"ax",@progbits
	.sectioninfo	@"SHI_REGISTERS=32"
	.align	128
        .global         matmul_kernel
        .type           matmul_kernel,@function
        .size           matmul_kernel,(.L_x_4 - matmul_kernel)
        .other          matmul_kernel,@"STO_CUDA_ENTRY STV_DEFAULT"
matmul_kernel:
.text.matmul_kernel:
[----:B------:R-:W-:-:S03]  /*0000*/  IMAD.MOV.U32 R1, RZ, RZ, c[0x0][0x28] ;  /* 0x00000a00ff017624 */ /* 0x000fc600078e00ff */
[----:B------:R-:W-:Y:S01]  /*0010*/  IMAD.MOV.U32 R0, RZ, RZ, c[0x0][0x17c] ;  /* 0x00005f00ff007624 */ /* 0x000fe200078e00ff */
[----:B------:R-:W0:Y:S01]  /*0020*/  S2R R11, SR_TID.X ;  /* 0x00000000000b7919 */ /* 0x000e220000002100 */
[----:B------:R-:W-:Y:S01]  /*0030*/  IADD3 R1, R1, -0xfe0, RZ ;  /* 0xfffff02001017810 */ /* 0x000fe20007ffe0ff */
[----:B------:R-:W-:Y:S01]  /*0040*/  ULDC.64 UR6, c[0x0][0x118] ;  /* 0x0000460000067ab9 */ /* 0x000fe20000000a00 */
[----:B------:R-:W-:Y:S01]  /*0050*/  CS2R R28, SRZ ;  /* 0x00000000001c7805 */ /* 0x000fe2000001ff00 */
[----:B------:R-:W-:Y:S01]  /*0060*/  IADD3 R0, R0, 0x1ff, RZ ;  /* 0x000001ff00007810 */ /* 0x000fe20007ffe0ff */
[----:B------:R-:W-:Y:S01]  /*0070*/  CS2R R26, SRZ ;  /* 0x00000000001a7805 */ /* 0x000fe2000001ff00 */
[----:B------:R-:W-:Y:S01]  /*0080*/  STL [R1+0x8], RZ ;  /* 0x000008ff01007387 */ /* 0x000fe20000100800 */
[----:B------:R-:W-:Y:S01]  /*0090*/  CS2R R24, SRZ ;  /* 0x0000000000187805 */ /* 0x000fe2000001ff00 */
[----:B------:R-:W-:Y:S01]  /*00a0*/  SHF.R.S32.HI R3, RZ, 0x1f, R0 ;  /* 0x0000001fff037819 */ /* 0x000fe20000011400 */
[----:B------:R-:W-:Y:S01]  /*00b0*/  CS2R R22, SRZ ;  /* 0x0000000000167805 */ /* 0x000fe2000001ff00 */
[----:B------:R-:W-:Y:S01]  /*00c0*/  STL [R1+0xc], RZ ;  /* 0x00000cff01007387 */ /* 0x000fe20000100800 */
[----:B------:R-:W-:Y:S01]  /*00d0*/  CS2R R20, SRZ ;  /* 0x0000000000147805 */ /* 0x000fe2000001ff00 */
[----:B------:R-:W-:Y:S01]  /*00e0*/  LEA.HI R3, R3, R0, RZ, 0x9 ;  /* 0x0000000003037211 */ /* 0x000fe200078f48ff */
[----:B------:R-:W-:Y:S01]  /*00f0*/  CS2R R18, SRZ ;  /* 0x0000000000127805 */ /* 0x000fe2000001ff00 */
[----:B------:R-:W-:Y:S01]  /*0100*/  CS2R R16, SRZ ;  /* 0x0000000000107805 */ /* 0x000fe2000001ff00 */
[----:B------:R-:W-:Y:S01]  /*0110*/  CS2R R14, SRZ ;  /* 0x00000000000e7805 */ /* 0x000fe2000001ff00 */
[----:B------:R-:W-:Y:S01]  /*0120*/  SHF.R.S32.HI R0, RZ, 0x9, R3 ;  /* 0x00000009ff007819 */ /* 0x000fe20000011403 */
[----:B------:R-:W-:Y:S01]  /*0130*/  CS2R R12, SRZ ;  /* 0x00000000000c7805 */ /* 0x000fe2000001ff00 */
[----:B------:R-:W1:Y:S03]  /*0140*/  S2R R3, SR_CTAID.X ;  /* 0x0000000000037919 */ /* 0x000e660000002500 */
[----:B------:R-:W-:-:S05]  /*0150*/  IMAD.SHL.U32 R0, R0, 0x8, RZ ;  /* 0x0000000800007824 */ /* 0x000fca00078e00ff */
[-C--:B------:R-:W-:Y:S02]  /*0160*/  IABS R7, R0.reuse ;  /* 0x0000000000077213 */ /* 0x080fe40000000000 */
[----:B------:R-:W-:Y:S02]  /*0170*/  IABS R10, R0 ;  /* 0x00000000000a7213 */ /* 0x000fe40000000000 */
[----:B------:R-:W2:Y:S01]  /*0180*/  I2F.RP R2, R7 ;  /* 0x0000000700027306 */ /* 0x000ea20000209400 */
[----:B-1----:R-:W-:-:S07]  /*0190*/  IABS R8, R3 ;  /* 0x0000000300087213 */ /* 0x002fce0000000000 */
[----:B--2---:R-:W1:Y:S02]  /*01a0*/  MUFU.RCP R2, R2 ;  /* 0x0000000200027308 */ /* 0x004e640000001000 */
[----:B-1----:R-:W-:Y:S01]  /*01b0*/  IADD3 R4, R2, 0xffffffe, RZ ;  /* 0x0ffffffe02047810 */ /* 0x002fe20007ffe0ff */
[----:B------:R-:W-:-:S05]  /*01c0*/  IMAD.MOV R2, RZ, RZ, -R10 ;  /* 0x000000ffff027224 */ /* 0x000fca00078e0a0a */
[----:B------:R1:W2:Y:S02]  /*01d0*/  F2I.FTZ.U32.TRUNC.NTZ R5, R4 ;  /* 0x0000000400057305 */ /* 0x0002a4000021f000 */
[----:B-1----:R-:W-:Y:S02]  /*01e0*/  IMAD.MOV.U32 R4, RZ, RZ, RZ ;  /* 0x000000ffff047224 */ /* 0x002fe400078e00ff */
[----:B--2---:R-:W-:-:S04]  /*01f0*/  IMAD.MOV R6, RZ, RZ, -R5 ;  /* 0x000000ffff067224 */ /* 0x004fc800078e0a05 */
[----:B------:R-:W-:Y:S02]  /*0200*/  IMAD R9, R6, R7, RZ ;  /* 0x0000000706097224 */ /* 0x000fe400078e02ff */
[----:B------:R-:W-:Y:S02]  /*0210*/  IMAD.MOV.U32 R6, RZ, RZ, R8 ;  /* 0x000000ffff067224 */ /* 0x000fe400078e0008 */
[----:B------:R-:W-:-:S06]  /*0220*/  IMAD.HI.U32 R5, R5, R9, R4 ;  /* 0x0000000905057227 */ /* 0x000fcc00078e0004 */
[----:B------:R-:W-:-:S04]  /*0230*/  IMAD.HI.U32 R5, R5, R6, RZ ;  /* 0x0000000605057227 */ /* 0x000fc800078e00ff */
[----:B------:R-:W-:-:S05]  /*0240*/  IMAD R2, R5, R2, R6 ;  /* 0x0000000205027224 */ /* 0x000fca00078e0206 */
[----:B------:R-:W-:-:S13]  /*0250*/  ISETP.GT.U32.AND P1, PT, R7, R2, PT ;  /* 0x000000020700720c */ /* 0x000fda0003f24070 */
[----:B------:R-:W-:Y:S01]  /*0260*/  @!P1 IMAD.IADD R2, R2, 0x1, -R7 ;  /* 0x0000000102029824 */ /* 0x000fe200078e0a07 */
[----:B------:R-:W-:Y:S02]  /*0270*/  @!P1 IADD3 R5, R5, 0x1, RZ ;  /* 0x0000000105059810 */ /* 0x000fe40007ffe0ff */
[----:B------:R-:W-:Y:S02]  /*0280*/  ISETP.NE.AND P1, PT, R0, RZ, PT ;  /* 0x000000ff0000720c */ /* 0x000fe40003f25270 */
[----:B------:R-:W-:Y:S02]  /*0290*/  ISETP.GE.U32.AND P0, PT, R2, R7, PT ;  /* 0x000000070200720c */ /* 0x000fe40003f06070 */
[----:B------:R-:W-:-:S04]  /*02a0*/  LOP3.LUT R2, R3, R0, RZ, 0x3c, !PT ;  /* 0x0000000003027212 */ /* 0x000fc800078e3cff */
[----:B------:R-:W-:Y:S01]  /*02b0*/  ISETP.GE.AND P2, PT, R2, RZ, PT ;  /* 0x000000ff0200720c */ /* 0x000fe20003f46270 */
[----:B------:R-:W-:-:S05]  /*02c0*/  IMAD.MOV.U32 R2, RZ, RZ, c[0x0][0x178] ;  /* 0x00005e00ff027624 */ /* 0x000fca00078e00ff */
[----:B------:R-:W-:Y:S02]  /*02d0*/  IADD3 R2, R2, 0x3f, RZ ;  /* 0x0000003f02027810 */ /* 0x000fe40007ffe0ff */
[----:B------:R-:W-:-:S05]  /*02e0*/  @P0 IADD3 R5, R5, 0x1, RZ ;  /* 0x0000000105050810 */ /* 0x000fca0007ffe0ff */
[----:B------:R-:W-:Y:S01]  /*02f0*/  IMAD.MOV.U32 R4, RZ, RZ, R5 ;  /* 0x000000ffff047224 */ /* 0x000fe200078e0005 */
[----:B------:R-:W-:-:S03]  /*0300*/  SHF.R.S32.HI R5, RZ, 0x1f, R2 ;  /* 0x0000001fff057819 */ /* 0x000fc60000011402 */
[----:B------:R-:W-:Y:S01]  /*0310*/  @!P2 IMAD.MOV R4, RZ, RZ, -R4 ;  /* 0x000000ffff04a224 */ /* 0x000fe200078e0a04 */
[----:B------:R-:W-:Y:S02]  /*0320*/  @!P1 LOP3.LUT R4, RZ, R0, RZ, 0x33, !PT ;  /* 0x00000000ff049212 */ /* 0x000fe400078e33ff */
[----:B------:R-:W-:-:S03]  /*0330*/  LEA.HI R5, R5, R2, RZ, 0x6 ;  /* 0x0000000205057211 */ /* 0x000fc600078f30ff */
[----:B------:R-:W-:Y:S02]  /*0340*/  IMAD.SHL.U32 R2, R4, 0x8, RZ ;  /* 0x0000000804027824 */ /* 0x000fe400078e00ff */
[----:B------:R-:W-:-:S03]  /*0350*/  IMAD.MOV R4, RZ, RZ, -R4 ;  /* 0x000000ffff047224 */ /* 0x000fc600078e0a04 */
[----:B------:R-:W-:Y:S01]  /*0360*/  LEA.HI.SX32 R5, R5, -R2, 0x1a ;  /* 0x8000000205057211 */ /* 0x000fe200078fd2ff */
[----:B------:R-:W-:Y:S02]  /*0370*/  IMAD R9, R0, R4, R3 ;  /* 0x0000000400097224 */ /* 0x000fe400078e0203 */
[----:B------:R-:W-:Y:S01]  /*0380*/  IMAD.MOV.U32 R4, RZ, RZ, RZ ;  /* 0x000000ffff047224 */ /* 0x000fe200078e00ff */
[----:B------:R-:W-:-:S04]  /*0390*/  IMNMX R10, R5, 0x8, PT ;  /* 0x00000008050a7817 */ /* 0x000fc80003800200 */
[-C--:B------:R-:W-:Y:S02]  /*03a0*/  IABS R8, R10.reuse ;  /* 0x0000000a00087213 */ /* 0x080fe40000000000 */
[----:B------:R-:W-:Y:S02]  /*03b0*/  IABS R0, R10 ;  /* 0x0000000a00007213 */ /* 0x000fe40000000000 */
[----:B------:R-:W1:Y:S08]  /*03c0*/  I2F.RP R6, R8 ;  /* 0x0000000800067306 */ /* 0x000e700000209400 */
[----:B-1----:R-:W1:Y:S02]  /*03d0*/  MUFU.RCP R6, R6 ;  /* 0x0000000600067308 */ /* 0x002e640000001000 */
[----:B-1----:R-:W-:-:S06]  /*03e0*/  IADD3 R5, R6, 0xffffffe, RZ ;  /* 0x0ffffffe06057810 */ /* 0x002fcc0007ffe0ff */
[----:B------:R-:W1:Y:S02]  /*03f0*/  F2I.FTZ.U32.TRUNC.NTZ R5, R5 ;  /* 0x0000000500057305 */ /* 0x000e64000021f000 */
[----:B-1----:R-:W-:-:S04]  /*0400*/  IMAD.MOV R7, RZ, RZ, -R5 ;  /* 0x000000ffff077224 */ /* 0x002fc800078e0a05 */
[----:B------:R-:W-:Y:S01]  /*0410*/  IMAD.MOV.U32 R3, RZ, RZ, R7 ;  /* 0x000000ffff037224 */ /* 0x000fe200078e0007 */
[----:B------:R-:W-:-:S03]  /*0420*/  IABS R7, R9 ;  /* 0x0000000900077213 */ /* 0x000fc60000000000 */
[----:B------:R-:W-:-:S04]  /*0430*/  IMAD R3, R3, R8, RZ ;  /* 0x0000000803037224 */ /* 0x000fc800078e02ff */
[----:B------:R-:W-:-:S04]  /*0440*/  IMAD.HI.U32 R4, R5, R3, R4 ;  /* 0x0000000305047227 */ /* 0x000fc800078e0004 */
[----:B------:R-:W-:Y:S02]  /*0450*/  IMAD.MOV R3, RZ, RZ, -R0 ;  /* 0x000000ffff037224 */ /* 0x000fe400078e0a00 */
[----:B------:R-:W-:Y:S01]  /*0460*/  IMAD.HI.U32 R0, R4, R7, RZ ;  /* 0x0000000704007227 */ /* 0x000fe200078e00ff */
[----:B0-----:R-:W-:-:S03]  /*0470*/  LOP3.LUT R4, R11, 0x3f, RZ, 0xc0, !PT ;  /* 0x0000003f0b047812 */ /* 0x001fc600078ec0ff */
[----:B------:R-:W-:Y:S02]  /*0480*/  IMAD R3, R0, R3, R7 ;  /* 0x0000000300037224 */ /* 0x000fe400078e0207 */
[----:B------:R-:W-:-:S03]  /*0490*/  CS2R R6, SRZ ;  /* 0x0000000000067805 */ /* 0x000fc6000001ff00 */
[----:B------:R-:W-:-:S13]  /*04a0*/  ISETP.GT.U32.AND P1, PT, R8, R3, PT ;  /* 0x000000030800720c */ /* 0x000fda0003f24070 */
[----:B------:R-:W-:Y:S01]  /*04b0*/  @!P1 IMAD.IADD R3, R3, 0x1, -R8 ;  /* 0x0000000103039824 */ /* 0x000fe200078e0a08 */
[----:B------:R-:W-:Y:S02]  /*04c0*/  @!P1 IADD3 R0, R0, 0x1, RZ ;  /* 0x0000000100009810 */ /* 0x000fe40007ffe0ff */
[----:B------:R-:W-:Y:S02]  /*04d0*/  ISETP.NE.AND P1, PT, R10, RZ, PT ;  /* 0x000000ff0a00720c */ /* 0x000fe40003f25270 */
[----:B------:R-:W-:Y:S02]  /*04e0*/  ISETP.GE.U32.AND P0, PT, R3, R8, PT ;  /* 0x000000080300720c */ /* 0x000fe40003f06070 */
[----:B------:R-:W-:-:S04]  /*04f0*/  LOP3.LUT R3, R9, R10, RZ, 0x3c, !PT ;  /* 0x0000000a09037212 */ /* 0x000fc800078e3cff */
[----:B------:R-:W-:-:S07]  /*0500*/  ISETP.GE.AND P2, PT, R3, RZ, PT ;  /* 0x000000ff0300720c */ /* 0x000fce0003f46270 */
[----:B------:R-:W-:-:S06]  /*0510*/  @P0 IADD3 R0, R0, 0x1, RZ ;  /* 0x0000000100000810 */ /* 0x000fcc0007ffe0ff */
[----:B------:R-:W-:Y:S01]  /*0520*/  @!P2 IMAD.MOV R0, RZ, RZ, -R0 ;  /* 0x000000ffff00a224 */ /* 0x000fe200078e0a00 */
[----:B------:R-:W-:-:S05]  /*0530*/  @!P1 LOP3.LUT R0, RZ, R10, RZ, 0x33, !PT ;  /* 0x0000000aff009212 */ /* 0x000fca00078e33ff */
[----:B------:R-:W-:Y:S02]  /*0540*/  IMAD.MOV R3, RZ, RZ, -R0 ;  /* 0x000000ffff037224 */ /* 0x000fe400078e0a00 */
[----:B------:R-:W-:Y:S02]  /*0550*/  IMAD.SHL.U32 R0, R0, 0x200, RZ ;  /* 0x0000020000007824 */ /* 0x000fe400078e00ff */
[----:B------:R-:W-:Y:S02]  /*0560*/  IMAD R3, R10, R3, R9 ;  /* 0x000000030a037224 */ /* 0x000fe400078e0209 */
[----:B------:R-:W-:Y:S01]  /*0570*/  CS2R R10, SRZ ;  /* 0x00000000000a7805 */ /* 0x000fe2000001ff00 */
[----:B------:R-:W-:Y:S01]  /*0580*/  CS2R R8, SRZ ;  /* 0x0000000000087805 */ /* 0x000fe2000001ff00 */
[----:B------:R-:W-:Y:S02]  /*0590*/  IMAD.IADD R3, R2, 0x1, R3 ;  /* 0x0000000102037824 */ /* 0x000fe400078e0203 */
[----:B------:R-:W-:-:S02]  /*05a0*/  IMAD.MOV.U32 R2, RZ, RZ, c[0x0][0x180] ;  /* 0x00006000ff027624 */ /* 0x000fc400078e00ff */
[----:B------:R-:W-:Y:S02]  /*05b0*/  IMAD R3, R3, 0x40, R4 ;  /* 0x0000004003037824 */ /* 0x000fe400078e0204 */
[----:B------:R-:W-:-:S03]  /*05c0*/  CS2R R4, SRZ ;  /* 0x0000000000047805 */ /* 0x000fc6000001ff00 */
[----:B------:R0:W-:Y:S04]  /*05d0*/  STL [R1+0x598], R3 ;  /* 0x0005980301007387 */ /* 0x0001e80000100800 */
[----:B------:R1:W-:Y:S04]  /*05e0*/  STL [R1], RZ ;  /* 0x000000ff01007387 */ /* 0x0003e80000100800 */
[----:B------:R1:W-:Y:S01]  /*05f0*/  STL [R1+0x4], RZ ;  /* 0x000004ff01007387 */ /* 0x0003e20000100800 */
[----:B0-----:R-:W-:-:S03]  /*0600*/  IADD3 R3, R2, 0x7f, RZ ;  /* 0x0000007f02037810 */ /* 0x001fc60007ffe0ff */
[----:B------:R1:W-:Y:S01]  /*0610*/  STL [R1+0x13c], R0 ;  /* 0x00013c0001007387 */ /* 0x0003e20000100800 */
[----:B------:R-:W-:Y:S02]  /*0620*/  ISETP.GE.AND P0, PT, R3, 0x80, PT ;  /* 0x000000800300780c */ /* 0x000fe40003f06270 */
[----:B------:R-:W-:-:S11]  /*0630*/  CS2R R2, SRZ ;  /* 0x0000000000027805 */ /* 0x000fd6000001ff00 */
[----:B------:R-:W-:Y:S05]  /*0640*/  @!P0 BRA `(.L_x_0) ;  /* 0x0001efc000008947 */ /* 0x000fea0003800000 */
[----:B-1----:R-:W2:Y:S01]  /*0650*/  LDL R10, [R1+0x598] ;  /* 0x00059800010a7983 */ /* 0x002ea20000100800 */
[----:B------:R-:W-:Y:S01]  /*0660*/  IABS R21, c[0x0][0x17c] ;  /* 0x00005f0000157a13 */ /* 0x000fe20000000000 */
[----:B------:R-:W-:Y:S01]  /*0670*/  IMAD.MOV.U32 R11, RZ, RZ, R0 ;  /* 0x000000ffff0b7224 */ /* 0x000fe200078e0000 */
[----:B------:R-:W-:Y:S02]  /*0680*/  IABS R0, c[0x0][0x178] ;  /* 0x00005e0000007a13 */ /* 0x000fe40000000000 */
[----:B------:R-:W0:Y:S08]  /*0690*/  I2F.RP R6, R21 ;  /* 0x0000001500067306 */ /* 0x000e300000209400 */
[----:B------:R-:W1:Y:S01]  /*06a0*/  I2F.RP R7, R0 ;  /* 0x0000000000077306 */ /* 0x000e620000209400 */
[----:B------:R-:W3:Y:S07]  /*06b0*/  S2R R5, SR_TID.X ;  /* 0x0000000000057919 */ /* 0x000eee0000002100 */
[----:B0-----:R-:W0:Y:S08]  /*06c0*/  MUFU.RCP R6, R6 ;  /* 0x0000000600067308 */ /* 0x001e300000001000 */
[----:B-1----:R-:W1:Y:S01]  /*06d0*/  MUFU.RCP R7, R7 ;  /* 0x0000000700077308 */ /* 0x002e620000001000 */
[----:B0-----:R-:W-:-:S07]  /*06e0*/  IADD3 R2, R6, 0xffffffe, RZ ;  /* 0x0ffffffe06027810 */ /* 0x001fce0007ffe0ff */
[----:B------:R0:W4:Y:S01]  /*06f0*/  F2I.FTZ.U32.TRUNC.NTZ R3, R2 ;  /* 0x0000000200037305 */ /* 0x000122000021f000 */
[----:B---3--:R-:W-:Y:S02]  /*0700*/  LOP3.LUT R9, R5, 0x180, RZ, 0xc0, !PT ;  /* 0x0000018005097812 */ /* 0x008fe400078ec0ff */
[----:B-1----:R-:W-:-:S05]  /*0710*/  IADD3 R4, R7, 0xffffffe, RZ ;  /* 0x0ffffffe07047810 */ /* 0x002fca0007ffe0ff */
[----:B------:R-:W1:Y:S01]  /*0720*/  F2I.FTZ.U32.TRUNC.NTZ R5, R4 ;  /* 0x0000000400057305 */ /* 0x000e62000021f000 */
[----:B------:R-:W-:Y:S01]  /*0730*/  LEA.HI R23, R9, R11, RZ, 0x19 ;  /* 0x0000000b09177211 */ /* 0x000fe200078fc8ff */
[----:B0-----:R-:W-:Y:S02]  /*0740*/  IMAD.MOV.U32 R2, RZ, RZ, RZ ;  /* 0x000000ffff027224 */ /* 0x001fe400078e00ff */
[----:B----4-:R-:W-:-:S04]  /*0750*/  IMAD.MOV R8, RZ, RZ, -R3 ;  /* 0x000000ffff087224 */ /* 0x010fc800078e0a03 */
[----:B------:R-:W-:Y:S01]  /*0760*/  IMAD R9, R8, R21, RZ ;  /* 0x0000001508097224 */ /* 0x000fe200078e02ff */
[----:B------:R-:W-:Y:S01]  /*0770*/  IABS R22, R23 ;  /* 0x0000001700167213 */ /* 0x000fe20000000000 */
[----:B-1----:R-:W-:Y:S02]  /*0780*/  IMAD.MOV R11, RZ, RZ, -R5 ;  /* 0x000000ffff0b7224 */ /* 0x002fe400078e0a05 */
[----:B------:R-:W-:Y:S01]  /*0790*/  IMAD.HI.U32 R3, R3, R9, R2 ;  /* 0x0000000903037227 */ /* 0x000fe200078e0002 */
[----:B------:R-:W-:-:S03]  /*07a0*/  IADD3 R7, R23, 0x1f8, RZ ;  /* 0x000001f817077810 */ /* 0x000fc60007ffe0ff */
[----:B------:R-:W-:Y:S02]  /*07b0*/  IMAD R11, R11, R0, RZ ;  /* 0x000000000b0b7224 */ /* 0x000fe400078e02ff */
[----:B------:R-:W-:Y:S02]  /*07c0*/  IMAD.MOV.U32 R4, RZ, RZ, RZ ;  /* 0x000000ffff047224 */ /* 0x000fe400078e00ff */
[----:B------:R-:W-:Y:S01]  /*07d0*/  IMAD.HI.U32 R2, R3, R22, RZ ;  /* 0x0000001603027227 */ /* 0x000fe200078e00ff */
[----:B------:R-:W-:-:S03]  /*07e0*/  IADD3 R9, R23, 0x1fc, RZ ;  /* 0x000001fc17097810 */ /* 0x000fc60007ffe0ff */
[----:B------:R-:W-:Y:S01]  /*07f0*/  IMAD.HI.U32 R4, R5, R11, R4 ;  /* 0x0000000b05047227 */ /* 0x000fe200078e0004 */
[----:B------:R-:W-:-:S03]  /*0800*/  IABS R8, R9 ;  /* 0x0000000900087213 */ /* 0x000fc60000000000 */
[----:B------:R-:W-:-:S04]  /*0810*/  IMAD.MOV R5, RZ, RZ, -R2 ;  /* 0x000000ffff057224 */ /* 0x000fc800078e0a02 */
[----:B------:R-:W-:-:S05]  /*0820*/  IMAD R22, R21, R5, R22 ;  /* 0x0000000515167224 */ /* 0x000fca00078e0216 */
[----:B------:R-:W-:Y:S01]  /*0830*/  ISETP.GT.U32.AND P0, PT, R21, R22, PT ;  /* 0x000000161500720c */ /* 0x000fe20003f04070 */
[----:B------:R-:W-:-:S05]  /*0840*/  IMAD.MOV.U32 R13, RZ, RZ, c[0x0][0x180] ;  /* 0x00006000ff0d7624 */ /* 0x000fca00078e00ff */
[----:B------:R-:W-:-:S07]  /*0850*/  IADD3 R13, R13, 0x7f, RZ ;  /* 0x0000007f0d0d7810 */ /* 0x000fce0007ffe0ff */
[----:B------:R-:W-:Y:S01]  /*0860*/  @!P0 IMAD.IADD R22, R22, 0x1, -R21 ;  /* 0x0000000116168824 */ /* 0x000fe200078e0a15 */
[----:B------:R-:W-:-:S04]  /*0870*/  ISETP.GE.AND P5, PT, R23, RZ, PT ;  /* 0x000000ff1700720c */ /* 0x000fc80003fa6270 */
[----:B------:R-:W-:-:S13]  /*0880*/  ISETP.GT.U32.AND P0, PT, R21, R22, PT ;  /* 0x000000161500720c */ /* 0x000fda0003f04070 */
[----:B------:R-:W-:-:S04]  /*0890*/  @!P0 IMAD.IADD R22, R22, 0x1, -R21 ;  /* 0x0000000116168824 */ /* 0x000fc800078e0a15 */
[----:B------:R-:W-:Y:S01]  /*08a0*/  @!P5 IMAD.MOV R22, RZ, RZ, -R22 ;  /* 0x000000ffff16d224 */ /* 0x000fe200078e0a16 */
[----:B------:R-:W-:-:S04]  /*08b0*/  ISETP.GE.AND P4, PT, R7, RZ, PT ;  /* 0x000000ff0700720c */ /* 0x000fc80003f86270 */
[----:B------:R-:W-:Y:S01]  /*08c0*/  STL [R1+0x750], R22 ;  /* 0x0007501601007387 */ /* 0x000fe20000100800 */
[----:B------:R-:W-:Y:S02]  /*08d0*/  ISETP.GE.AND P1, PT, R9, RZ, PT ;  /* 0x000000ff0900720c */ /* 0x000fe40003f26270 */
[----:B--2---:R-:W-:-:S05]  /*08e0*/  IABS R6, R10 ;  /* 0x0000000a00067213 */ /* 0x004fca0000000000 */
[----:B------:R-:W-:Y:S01]  /*08f0*/  IMAD.MOV.U32 R11, RZ, RZ, R6 ;  /* 0x000000ffff0b7224 */ /* 0x000fe200078e0006 */
[----:B------:R-:W-:-:S05]  /*0900*/  IABS R6, R7 ;  /* 0x0000000700067213 */ /* 0x000fca0000000000 */
[----:B------:R-:W-:Y:S02]  /*0910*/  IMAD.MOV.U32 R2, RZ, RZ, R6 ;  /* 0x000000ffff027224 */ /* 0x000fe400078e0006 */
[----:B------:R-:W-:-:S04]  /*0920*/  IMAD.HI.U32 R6, R4, R11, RZ ;  /* 0x0000000b04067227 */ /* 0x000fc800078e00ff */
[----:B------:R-:W-:-:S04]  /*0930*/  IMAD.HI.U32 R4, R3, R8, RZ ;  /* 0x0000000803047227 */ /* 0x000fc800078e00ff */
[----:B------:R-:W-:Y:S02]  /*0940*/  IMAD.MOV R6, RZ, RZ, -R6 ;  /* 0x000000ffff067224 */ /* 0x000fe400078e0a06 */
[----:B------:R-:W-:Y:S02]  /*0950*/  IMAD.MOV R4, RZ, RZ, -R4 ;  /* 0x000000ffff047224 */ /* 0x000fe400078e0a04 */
[C---:B------:R-:W-:Y:S02]  /*0960*/  IMAD R14, R0.reuse, R6, R11 ;  /* 0x00000006000e7224 */ /* 0x040fe400078e020b */
[----:B------:R-:W-:Y:S02]  /*0970*/  IMAD R4, R21, R4, R8 ;  /* 0x0000000415047224 */ /* 0x000fe400078e0208 */
[----:B------:R-:W-:Y:S01]  /*0980*/  IMAD.HI.U32 R5, R3, R2, RZ ;  /* 0x0000000203057227 */ /* 0x000fe200078e00ff */
[----:B------:R-:W-:Y:S02]  /*0990*/  ISETP.GT.U32.AND P2, PT, R0, R14, PT ;  /* 0x0000000e0000720c */ /* 0x000fe40003f44070 */
[----:B------:R-:W-:Y:S01]  /*09a0*/  ISETP.GT.U32.AND P6, PT, R21, R4, PT ;  /* 0x000000041500720c */ /* 0x000fe20003fc4070 */
[----:B------:R-:W-:Y:S01]  /*09b0*/  IMAD.MOV R5, RZ, RZ, -R5 ;  /* 0x000000ffff057224 */ /* 0x000fe200078e0a05 */
[----:B------:R-:W-:-:S02]  /*09c0*/  IADD3 R11, R23, 0x1f4, RZ ;  /* 0x000001f4170b7810 */ /* 0x000fc40007ffe0ff */
[----:B------:R-:W-:Y:S01]  /*09d0*/  IADD3 R10, R23, 0x1f0, RZ ;  /* 0x000001f0170a7810 */ /* 0x000fe20007ffe0ff */
[----:B------:R-:W-:Y:S01]  /*09e0*/  IMAD R2, R21, R5, R2 ;  /* 0x0000000515027224 */ /* 0x000fe200078e0202 */
[----:B------:R-:W-:Y:S02]  /*09f0*/  SHF.R.S32.HI R5, RZ, 0x1f, R13 ;  /* 0x0000001fff057819 */ /* 0x000fe4000001140d */
[----:B------:R-:W-:Y:S02]  /*0a00*/  IABS R8, R11 ;  /* 0x0000000b00087213 */ /* 0x000fe40000000000 */
[----:B------:R-:W-:Y:S01]  /*0a10*/  IABS R12, R10 ;  /* 0x0000000a000c7213 */ /* 0x000fe20000000000 */
[----:B------:R-:W-:Y:S01]  /*0a20*/  @!P2 IMAD.IADD R14, R14, 0x1, -R0 ;  /* 0x000000010e0ea824 */ /* 0x000fe200078e0a00 */
[----:B------:R-:W-:Y:S01]  /*0a30*/  LEA.HI R6, R5, R13, RZ, 0x7 ;  /* 0x0000000d05067211 */ /* 0x000fe200078f38ff */
[----:B------:R-:W-:Y:S01]  /*0a40*/  IMAD.HI.U32 R5, R3, R8, RZ ;  /* 0x0000000803057227 */ /* 0x000fe200078e00ff */
[----:B------:R-:W-:-:S03]  /*0a50*/  ISETP.GT.U32.AND P3, PT, R21, R2, PT ;  /* 0x000000021500720c */ /* 0x000fc60003f64070 */
[----:B------:R-:W-:Y:S01]  /*0a60*/  @!P6 IMAD.IADD R4, R4, 0x1, -R21 ;  /* 0x000000010404e824 */ /* 0x000fe200078e0a15 */
[----:B------:R-:W-:Y:S01]  /*0a70*/  ISETP.GT.U32.AND P6, PT, R0, R14, PT ;  /* 0x0000000e0000720c */ /* 0x000fe20003fc4070 */
[----:B------:R-:W-:-:S04]  /*0a80*/  IMAD.HI.U32 R6, R3, R12, RZ ;  /* 0x0000000c03067227 */ /* 0x000fc800078e00ff */
[----:B------:R-:W-:Y:S02]  /*0a90*/  IMAD.MOV R5, RZ, RZ, -R5 ;  /* 0x000000ffff057224 */ /* 0x000fe400078e0a05 */
[----:B------:R-:W-:Y:S02]  /*0aa0*/  IMAD.MOV R6, RZ, RZ, -R6 ;  /* 0x000000ffff067224 */ /* 0x000fe400078e0a06 */
[C---:B------:R-:W-:Y:S02]  /*0ab0*/  IMAD R13, R21.reuse, R5, R8 ;  /* 0x00000005150d7224 */ /* 0x040fe400078e0208 */
[----:B------:R-:W-:-:S03]  /*0ac0*/  IMAD R12, R21, R6, R12 ;  /* 0x00000006150c7224 */ /* 0x000fc600078e020c */
[C---:B------:R-:W-:Y:S01]  /*0ad0*/  ISETP.GT.U32.AND P5, PT, R21.reuse, R13, PT ;  /* 0x0000000d1500720c */ /* 0x040fe20003fa4070 */
[----:B------:R-:W-:Y:S02]  /*0ae0*/  @!P3 IMAD.IADD R2, R2, 0x1, -R21 ;  /* 0x000000010202b824 */ /* 0x000fe400078e0a15 */
[----:B------:R-:W-:Y:S01]  /*0af0*/  @!P6 IMAD.IADD R14, R14, 0x1, -R0 ;  /* 0x000000010e0ee824 */ /* 0x000fe200078e0a00 */
[C---:B------:R-:W-:Y:S02]  /*0b00*/  ISETP.GT.U32.AND P6, PT, R21.reuse, R12, PT ;  /* 0x0000000c1500720c */ /* 0x040fe40003fc4070 */
[----:B------:R-:W-:Y:S02]  /*0b10*/  ISETP.GT.U32.AND P3, PT, R21, R2, PT ;  /* 0x000000021500720c */ /* 0x000fe40003f64070 */
[C---:B------:R-:W-:Y:S02]  /*0b20*/  IADD3 R5, R23.reuse, 0x1ec, RZ ;  /* 0x000001ec17057810 */ /* 0x040fe40007ffe0ff */
[----:B------:R-:W-:-:S02]  /*0b30*/  IADD3 R7, R23, 0x1e8, RZ ;  /* 0x000001e817077810 */ /* 0x000fc40007ffe0ff */
[----:B------:R-:W-:Y:S01]  /*0b40*/  IABS R8, R5 ;  /* 0x0000000500087213 */ /* 0x000fe20000000000 */
[--C-:B------:R-:W-:Y:S01]  /*0b50*/  @!P5 IMAD.IADD R13, R13, 0x1, -R21.reuse ;  /* 0x000000010d0dd824 */ /* 0x100fe200078e0a15 */
[----:B------:R0:W-:Y:S03]  /*0b60*/  STL [R1+0x10], R14 ;  /* 0x0000100e01007387 */ /* 0x0001e60000100800 */
[--C-:B------:R-:W-:Y:S01]  /*0b70*/  @!P6 IMAD.IADD R12, R12, 0x1, -R21.reuse ;  /* 0x000000010c0ce824 */ /* 0x100fe200078e0a15 */
[----:B------:R-:W-:Y:S01]  /*0b80*/  ISETP.GT.U32.AND P5, PT, R21, R13, PT ;  /* 0x0000000d1500720c */ /* 0x000fe20003fa4070 */
[----:B------:R-:W-:Y:S01]  /*0b90*/  IMAD.HI.U32 R0, R3, R8, RZ ;  /* 0x0000000803007227 */ /* 0x000fe200078e00ff */
[----:B------:R-:W-:Y:S02]  /*0ba0*/  ISETP.GT.U32.AND P0, PT, R21, R4, PT ;  /* 0x000000041500720c */ /* 0x000fe40003f04070 */
[----:B0-----:R-:W-:Y:S01]  /*0bb0*/  IABS R14, R7 ;  /* 0x00000007000e7213 */ /* 0x001fe20000000000 */
[----:B------:R-:W-:Y:S01]  /*0bc0*/  @!P3 IMAD.IADD R2, R2, 0x1, -R21 ;  /* 0x000000010202b824 */ /* 0x000fe200078e0a15 */
[----:B------:R-:W-:Y:S01]  /*0bd0*/  ISETP.GE.AND P3, PT, R5, RZ, PT ;  /* 0x000000ff0500720c */ /* 0x000fe20003f66270 */
[----:B------:R-:W-:Y:S01]  /*0be0*/  IMAD.MOV R0, RZ, RZ, -R0 ;  /* 0x000000ffff007224 */ /* 0x000fe200078e0a00 */
[----:B------:R-:W-:Y:S01]  /*0bf0*/  ISETP.GT.U32.AND P6, PT, R21, R12, PT ;  /* 0x0000000c1500720c */ /* 0x000fe20003fc4070 */
[----:B------:R-:W-:Y:S01]  /*0c00*/  IMAD.HI.U32 R5, R3, R14, RZ ;  /* 0x0000000e03057227 */ /* 0x000fe200078e00ff */
[----:B------:R-:W-:-:S03]  /*0c10*/  ISETP.GE.AND P2, PT, R11, RZ, PT ;  /* 0x000000ff0b00720c */ /* 0x000fc60003f46270 */
[----:B------:R-:W-:Y:S02]  /*0c20*/  IMAD.MOV R5, RZ, RZ, -R5 ;  /* 0x000000ffff057224 */ /* 0x000fe400078e0a05 */
[C---:B------:R-:W-:Y:S02]  /*0c30*/  IMAD R11, R21.reuse, R0, R8 ;  /* 0x00000000150b7224 */ /* 0x040fe400078e0208 */
[----:B------:R-:W-:Y:S02]  /*0c40*/  IMAD R5, R21, R5, R14 ;  /* 0x0000000515057224 */ /* 0x000fe400078e020e */
[--C-:B------:R-:W-:Y:S01]  /*0c50*/  @!P5 IMAD.IADD R13, R13, 0x1, -R21.reuse ;  /* 0x000000010d0dd824 */ /* 0x100fe200078e0a15 */
[C---:B------:R-:W-:Y:S01]  /*0c60*/  ISETP.GT.U32.AND P5, PT, R21.reuse, R11, PT ;  /* 0x0000000b1500720c */ /* 0x040fe20003fa4070 */
[--C-:B------:R-:W-:Y:S02]  /*0c70*/  @!P0 IMAD.IADD R4, R4, 0x1, -R21.reuse ;  /* 0x0000000104048824 */ /* 0x100fe400078e0a15 */
[----:B------:R-:W-:Y:S01]  /*0c80*/  @!P6 IMAD.IADD R12, R12, 0x1, -R21 ;  /* 0x000000010c0ce824 */ /* 0x000fe200078e0a15 */
[----:B------:R-:W-:Y:S01]  /*0c90*/  ISETP.GT.U32.AND P6, PT, R21, R5, PT ;  /* 0x000000051500720c */ /* 0x000fe20003fc4070 */
[----:B------:R-:W-:Y:S01]  /*0ca0*/  IMAD.MOV.U32 R9, RZ, RZ, R4 ;  /* 0x000000ffff097224 */ /* 0x000fe200078e0004 */
[----:B------:R-:W-:-:S02]  /*0cb0*/  IADD3 R6, R23, 0x1e4, RZ ;  /* 0x000001e417067810 */ /* 0x000fc40007ffe0ff */
[----:B------:R-:W-:Y:S01]  /*0cc0*/  IADD3 R8, R23, 0x1e0, RZ ;  /* 0x000001e017087810 */ /* 0x000fe20007ffe0ff */
[----:B------:R-:W-:Y:S01]  /*0cd0*/  @!P1 IMAD.MOV R9, RZ, RZ, -R9 ;  /* 0x000000ffff099224 */ /* 0x000fe200078e0a09 */
[----:B------:R-:W-:Y:S02]  /*0ce0*/  ISETP.GE.AND P0, PT, R10, RZ, PT ;  /* 0x000000ff0a00720c */ /* 0x000fe40003f06270 */
[----:B------:R-:W-:Y:S01]  /*0cf0*/  IABS R10, R6 ;  /* 0x00000006000a7213 */ /* 0x000fe20000000000 */
[--C-:B------:R-:W-:Y:S01]  /*0d00*/  @!P5 IMAD.IADD R11, R11, 0x1, -R21.reuse ;  /* 0x000000010b0bd824 */ /* 0x100fe200078e0a15 */
[----:B------:R-:W-:Y:S01]  /*0d10*/  IABS R17, R8 ;  /* 0x0000000800117213 */ /* 0x000fe20000000000 */
[----:B------:R0:W-:Y:S02]  /*0d20*/  STL [R1+0xf4], R9 ;  /* 0x0000f40901007387 */ /* 0x0001e40000100800 */
[----:B------:R-:W-:Y:S01]  /*0d30*/  @!P6 IMAD.IADD R5, R5, 0x1, -R21 ;  /* 0x000000010505e824 */ /* 0x000fe200078e0a15 */
[----:B------:R-:W-:Y:S01]  /*0d40*/  ISETP.GT.U32.AND P6, PT, R21, R11, PT ;  /* 0x0000000b1500720c */ /* 0x000fe20003fc4070 */
[----:B------:R-:W-:Y:S01]  /*0d50*/  IMAD.HI.U32 R0, R3, R10, RZ ;  /* 0x0000000a03007227 */ /* 0x000fe200078e00ff */
[----:B------:R-:W-:-:S02]  /*0d60*/  ISETP.GE.AND P1, PT, R7, RZ, PT ;  /* 0x000000ff0700720c */ /* 0x000fc40003f26270 */
[----:B0-----:R-:W-:Y:S01]  /*0d70*/  IADD3 R9, R23, 0x1dc, RZ ;  /* 0x000001dc17097810 */ /* 0x001fe20007ffe0ff */
[----:B------:R-:W-:Y:S01]  /*0d80*/  IMAD.HI.U32 R4, R3, R17, RZ ;  /* 0x0000001103047227 */ /* 0x000fe200078e00ff */
[----:B------:R-:W-:Y:S02]  /*0d90*/  IADD3 R7, R23, 0x1d8, RZ ;  /* 0x000001d817077810 */ /* 0x000fe40007ffe0ff */
[----:B------:R-:W-:Y:S01]  /*0da0*/  IABS R15, R9 ;  /* 0x00000009000f7213 */ /* 0x000fe20000000000 */
[----:B------:R-:W-:Y:S01]  /*0db0*/  IMAD.MOV R0, RZ, RZ, -R0 ;  /* 0x000000ffff007224 */ /* 0x000fe200078e0a00 */
[----:B------:R-:W-:Y:S01]  /*0dc0*/  IABS R14, R7 ;  /* 0x00000007000e7213 */ /* 0x000fe20000000000 */
[----:B------:R-:W-:Y:S02]  /*0dd0*/  IMAD.MOV R4, RZ, RZ, -R4 ;  /* 0x000000ffff047224 */ /* 0x000fe400078e0a04 */
[----:B------:R-:W-:Y:S01]  /*0de0*/  @!P4 IMAD.MOV R2, RZ, RZ, -R2 ;  /* 0x000000ffff02c224 */ /* 0x000fe200078e0a02 */
[----:B------:R-:W-:Y:S01]  /*0df0*/  ISETP.GE.AND P4, PT, R6, RZ, PT ;  /* 0x000000ff0600720c */ /* 0x000fe20003f86270 */
[----:B------:R-:W-:-:S04]  /*0e00*/  IMAD.HI.U32 R16, R3, R15, RZ ;  /* 0x0000000f03107227 */ /* 0x000fc800078e00ff */
[----:B------:R-:W-:Y:S01]  /*0e10*/  IMAD R10, R21, R0, R10 ;  /* 0x00000000150a7224 */ /* 0x000fe200078e020a */
[----:B------:R-:W-:Y:S01]  /*0e20*/  IADD3 R0, R23, 0x1d4, RZ ;  /* 0x000001d417007810 */ /* 0x000fe20007ffe0ff */
[----:B------:R-:W-:Y:S01]  /*0e30*/  IMAD R6, R21, R4, R17 ;  /* 0x0000000415067224 */ /* 0x000fe200078e0211 */
[----:B------:R0:W-:Y:S01]  /*0e40*/  STL [R1+0xf0], R2 ;  /* 0x0000f00201007387 */ /* 0x0001e20000100800 */
[----:B------:R-:W-:Y:S01]  /*0e50*/  IMAD.MOV R16, RZ, RZ, -R16 ;  /* 0x000000ffff107224 */ /* 0x000fe200078e0a10 */
[----:B------:R-:W-:Y:S01]  /*0e60*/  IABS R4, R0 ;  /* 0x0000000000047213 */ /* 0x000fe20000000000 */
[----:B------:R-:W-:Y:S01]  /*0e70*/  @!P6 IMAD.IADD R11, R11, 0x1, -R21 ;  /* 0x000000010b0be824 */ /* 0x000fe200078e0a15 */
[----:B------:R-:W-:Y:S01]  /*0e80*/  ISETP.GT.U32.AND P6, PT, R21, R6, PT ;  /* 0x000000061500720c */ /* 0x000fe20003fc4070 */
[----:B------:R-:W-:Y:S02]  /*0e90*/  IMAD.MOV.U32 R18, RZ, RZ, R13 ;  /* 0x000000ffff127224 */ /* 0x000fe400078e000d */
[----:B0-----:R-:W-:-:S02]  /*0ea0*/  IMAD.MOV.U32 R2, RZ, RZ, R14 ;  /* 0x000000ffff027224 */ /* 0x001fc400078e000e */
[----:B------:R-:W-:Y:S02]  /*0eb0*/  IMAD R15, R21, R16, R15 ;  /* 0x00000010150f7224 */ /* 0x000fe400078e020f */
[----:B------:R-:W-:-:S04]  /*0ec0*/  IMAD.HI.U32 R13, R3, R2, RZ ;  /* 0x00000002030d7227 */ /* 0x000fc800078e00ff */
[----:B------:R-:W-:Y:S02]  /*0ed0*/  IMAD.MOV.U32 R16, RZ, RZ, R12 ;  /* 0x000000ffff107224 */ /* 0x000fe400078e000c */
[----:B------:R-:W-:-:S04]  /*0ee0*/  IMAD.HI.U32 R12, R3, R4, RZ ;  /* 0x00000004030c7227 */ /* 0x000fc800078e00ff */
[----:B------:R-:W-:Y:S02]  /*0ef0*/  IMAD.MOV R13, RZ, RZ, -R13 ;  /* 0x000000ffff0d7224 */ /* 0x000fe400078e0a0d */
[----:B------:R-:W-:Y:S01]  /*0f00*/  @!P0 IMAD.MOV R16, RZ, RZ, -R16 ;  /* 0x000000ffff108224 */ /* 0x000fe200078e0a10 */
[----:B------:R-:W-:Y:S01]  /*0f10*/  ISETP.GE.AND P0, PT, R8, RZ, PT ;  /* 0x000000ff0800720c */ /* 0x000fe20003f06270 */
[----:B------:R-:W-:Y:S02]  /*0f20*/  IMAD.MOV R8, RZ, RZ, -R12 ;  /* 0x000000ffff087224 */ /* 0x000fe400078e0a0c */
[----:B------:R-:W-:Y:S02]  /*0f30*/  IMAD.MOV.U32 R14, RZ, RZ, R11 ;  /* 0x000000ffff0e7224 */ /* 0x000fe400078e000b */
[C---:B------:R-:W-:Y:S02]  /*0f40*/  IMAD R12, R21.reuse, R13, R2 ;  /* 0x0000000d150c7224 */ /* 0x040fe400078e0202 */
[----:B------:R-:W-:Y:S01]  /*0f50*/  @!P3 IMAD.MOV R14, RZ, RZ, -R14 ;  /* 0x000000ffff0eb224 */ /* 0x000fe200078e0a0e */
[C---:B------:R-:W-:Y:S01]  /*0f60*/  ISETP.GT.U32.AND P3, PT, R21.reuse, R15, PT ;  /* 0x0000000f1500720c */ /* 0x040fe20003f64070 */
[----:B------:R-:W-:Y:S01]  /*0f70*/  @!P6 IMAD.IADD R6, R6, 0x1, -R21 ;  /* 0x000000010606e824 */ /* 0x000fe200078e0a15 */
[C---:B------:R-:W-:Y:S01]  /*0f80*/  ISETP.GT.U32.AND P6, PT, R21.reuse, R12, PT ;  /* 0x0000000c1500720c */ /* 0x040fe20003fc4070 */
[----:B------:R-:W-:Y:S01]  /*0f90*/  @!P2 IMAD.MOV R18, RZ, RZ, -R18 ;  /* 0x000000ffff12a224 */ /* 0x000fe200078e0a12 */
[----:B------:R-:W-:-:S02]  /*0fa0*/  ISETP.GT.U32.AND P5, PT, R21, R10, PT ;  /* 0x0000000a1500720c */ /* 0x000fc40003fa4070 */
[----:B------:R-:W-:Y:S02]  /*0fb0*/  ISETP.GT.U32.AND P2, PT, R21, R5, PT ;  /* 0x000000051500720c */ /* 0x000fe40003f44070 */
[----:B------:R-:W-:-:S04]  /*0fc0*/  IADD3 R13, R23, 0x1d0, RZ ;  /* 0x000001d0170d7810 */ /* 0x000fc80007ffe0ff */
[----:B------:R-:W-:Y:S01]  /*0fd0*/  IABS R2, R13 ;  /* 0x0000000d00027213 */ /* 0x000fe20000000000 */
[--C-:B------:R-:W-:Y:S01]  /*0fe0*/  @!P3 IMAD.IADD R15, R15, 0x1, -R21.reuse ;  /* 0x000000010f0fb824 */ /* 0x100fe200078e0a15 */
[----:B------:R-:W-:Y:S01]  /*0ff0*/  ISETP.GT.U32.AND P3, PT, R21, R6, PT ;  /* 0x000000061500720c */ /* 0x000fe20003f64070 */
[--C-:B------:R-:W-:Y:S02]  /*1000*/  @!P6 IMAD.IADD R12, R12, 0x1, -R21.reuse ;  /* 0x000000010c0ce824 */ /* 0x100fe400078e0a15 */
[--C-:B------:R-:W-:Y:S02]  /*1010*/  @!P5 IMAD.IADD R10, R10, 0x1, -R21.reuse ;  /* 0x000000010a0ad824 */ /* 0x100fe400078e0a15 */
[----:B------:R-:W-:Y:S01]  /*1020*/  @!P2 IMAD.IADD R5, R5, 0x1, -R21 ;  /* 0x000000010505a824 */ /* 0x000fe200078e0a15 */
[C---:B------:R-:W-:Y:S02]  /*1030*/  ISETP.GT.U32.AND P6, PT, R21.reuse, R12, PT ;  /* 0x0000000c1500720c */ /* 0x040fe40003fc4070 */
[----:B------:R-:W-:Y:S01]  /*1040*/  ISETP.GT.U32.AND P5, PT, R21, R10, PT ;  /* 0x0000000a1500720c */ /* 0x000fe20003fa4070 */
[----:B------:R-:W-:-:S02]  /*1050*/  IMAD.MOV.U32 R11, RZ, RZ, R5 ;  /* 0x000000ffff0b7224 */ /* 0x000fc400078e0005 */
[----:B------:R-:W-:-:S04]  /*1060*/  IMAD.HI.U32 R5, R3, R2, RZ ;  /* 0x0000000203057227 */ /* 0x000fc800078e00ff */
[C---:B------:R-:W-:Y:S02]  /*1070*/  IMAD R4, R21.reuse, R8, R4 ;  /* 0x0000000815047224 */ /* 0x040fe400078e0204 */
[----:B------:R-:W-:Y:S02]  /*1080*/  IMAD.MOV R5, RZ, RZ, -R5 ;  /* 0x000000ffff057224 */ /* 0x000fe400078e0a05 */
[----:B------:R-:W-:Y:S01]  /*1090*/  @!P1 IMAD.MOV R11, RZ, RZ, -R11 ;  /* 0x000000ffff0b9224 */ /* 0x000fe200078e0a0b */
[C---:B------:R-:W-:Y:S01]  /*10a0*/  ISETP.GT.U32.AND P1, PT, R21.reuse, R15, PT ;  /* 0x0000000f1500720c */ /* 0x040fe20003f24070 */
[--C-:B------:R-:W-:Y:S01]  /*10b0*/  @!P3 IMAD.IADD R6, R6, 0x1, -R21.reuse ;  /* 0x000000010606b824 */ /* 0x100fe200078e0a15 */
[C---:B------:R-:W-:Y:S01]  /*10c0*/  ISETP.GT.U32.AND P3, PT, R21.reuse, R4, PT ;  /* 0x000000041500720c */ /* 0x040fe20003f64070 */
[----:B------:R-:W-:Y:S01]  /*10d0*/  IMAD R2, R21, R5, R2 ;  /* 0x0000000515027224 */ /* 0x000fe200078e0202 */
[----:B------:R-:W-:Y:S01]  /*10e0*/  STL [R1+0xec], R18 ;  /* 0x0000ec1201007387 */ /* 0x000fe20000100800 */
[----:B------:R-:W-:-:S02]  /*10f0*/  @!P6 IMAD.IADD R12, R12, 0x1, -R21 ;  /* 0x000000010c0ce824 */ /* 0x000fc400078e0a15 */
[----:B------:R-:W-:Y:S01]  /*1100*/  @!P5 IMAD.IADD R10, R10, 0x1, -R21 ;  /* 0x000000010a0ad824 */ /* 0x000fe200078e0a15 */
[----:B------:R-:W-:Y:S01]  /*1110*/  STL [R1+0xdc], R16 ;  /* 0x0000dc1001007387 */ /* 0x000fe20000100800 */
[----:B------:R-:W-:Y:S02]  /*1120*/  ISETP.GT.U32.AND P6, PT, R21, R2, PT ;  /* 0x000000021500720c */ /* 0x000fe40003fc4070 */
[----:B------:R-:W-:Y:S01]  /*1130*/  ISETP.GE.AND P5, PT, R7, RZ, PT ;  /* 0x000000ff0700720c */ /* 0x000fe20003fa6270 */
[----:B------:R0:W-:Y:S01]  /*1140*/  STL [R1+0x18c], R14 ;  /* 0x00018c0e01007387 */ /* 0x0001e20000100800 */
[----:B------:R-:W-:Y:S02]  /*1150*/  IADD3 R7, R23, 0x1c8, RZ ;  /* 0x000001c817077810 */ /* 0x000fe40007ffe0ff */
[----:B------:R-:W-:Y:S01]  /*1160*/  ISETP.GE.AND P2, PT, R9, RZ, PT ;  /* 0x000000ff0900720c */ /* 0x000fe20003f46270 */
[----:B------:R1:W-:Y:S01]  /*1170*/  STL [R1+0x19c], R11 ;  /* 0x00019c0b01007387 */ /* 0x0003e20000100800 */
[----:B------:R-:W-:-:S02]  /*1180*/  IADD3 R9, R23, 0x1c4, RZ ;  /* 0x000001c417097810 */ /* 0x000fc40007ffe0ff */
[----:B0-----:R-:W-:-:S04]  /*1190*/  IADD3 R14, R23, 0x1cc, RZ ;  /* 0x000001cc170e7810 */ /* 0x001fc80007ffe0ff */
[----:B------:R-:W-:Y:S02]  /*11a0*/  IABS R16, R14 ;  /* 0x0000000e00107213 */ /* 0x000fe40000000000 */
[----:B-1----:R-:W-:Y:S01]  /*11b0*/  IABS R11, R7 ;  /* 0x00000007000b7213 */ /* 0x002fe20000000000 */
[--C-:B------:R-:W-:Y:S01]  /*11c0*/  @!P1 IMAD.IADD R15, R15, 0x1, -R21.reuse ;  /* 0x000000010f0f9824 */ /* 0x100fe200078e0a15 */
[----:B------:R-:W-:Y:S01]  /*11d0*/  IABS R8, R9 ;  /* 0x0000000900087213 */ /* 0x000fe20000000000 */
[----:B------:R-:W-:Y:S01]  /*11e0*/  @!P3 IMAD.IADD R4, R4, 0x1, -R21 ;  /* 0x000000010404b824 */ /* 0x000fe200078e0a15 */
[----:B------:R-:W-:Y:S01]  /*11f0*/  ISETP.GE.AND P1, PT, R0, RZ, PT ;  /* 0x000000ff0000720c */ /* 0x000fe20003f26270 */
[----:B------:R-:W-:-:S04]  /*1200*/  IMAD.HI.U32 R17, R3, R16, RZ ;  /* 0x0000001003117227 */ /* 0x000fc800078e00ff */
[----:B------:R-:W-:-:S04]  /*1210*/  IMAD.HI.U32 R0, R3, R11, RZ ;  /* 0x0000000b03007227 */ /* 0x000fc800078e00ff */
[----:B------:R-:W-:Y:S01]  /*1220*/  @!P6 IMAD.IADD R2, R2, 0x1, -R21 ;  /* 0x000000010202e824 */ /* 0x000fe200078e0a15 */
[----:B------:R-:W-:Y:S01]  /*1230*/  ISETP.GT.U32.AND P6, PT, R21, R4, PT ;  /* 0x000000041500720c */ /* 0x000fe20003fc4070 */
[----:B------:R-:W-:Y:S02]  /*1240*/  IMAD.MOV R17, RZ, RZ, -R17 ;  /* 0x000000ffff117224 */ /* 0x000fe400078e0a11 */
[----:B------:R-:W-:Y:S01]  /*1250*/  IMAD.HI.U32 R5, R3, R8, RZ ;  /* 0x0000000803057227 */ /* 0x000fe200078e00ff */
[----:B------:R-:W-:-:S03]  /*1260*/  ISETP.GE.AND P3, PT, R13, RZ, PT ;  /* 0x000000ff0d00720c */ /* 0x000fc60003f66270 */
[----:B------:R-:W-:Y:S02]  /*1270*/  IMAD.MOV R0, RZ, RZ, -R0 ;  /* 0x000000ffff007224 */ /* 0x000fe400078e0a00 */
[C---:B------:R-:W-:Y:S02]  /*1280*/  IMAD R13, R21.reuse, R17, R16 ;  /* 0x00000011150d7224 */ /* 0x040fe400078e0210 */
[----:B------:R-:W-:Y:S02]  /*1290*/  IMAD.MOV.U32 R19, RZ, RZ, R10 ;  /* 0x000000ffff137224 */ /* 0x000fe400078e000a */
[----:B------:R-:W-:Y:S02]  /*12a0*/  IMAD.MOV.U32 R18, RZ, RZ, R6 ;  /* 0x000000ffff127224 */ /* 0x000fe400078e0006 */
[----:B------:R-:W-:Y:S02]  /*12b0*/  IMAD.MOV R5, RZ, RZ, -R5 ;  /* 0x000000ffff057224 */ /* 0x000fe400078e0a05 */
[----:B------:R-:W-:Y:S01]  /*12c0*/  IMAD R11, R21, R0, R11 ;  /* 0x00000000150b7224 */ /* 0x000fe200078e020b */
[----:B------:R-:W-:Y:S01]  /*12d0*/  IADD3 R0, R23, 0x1c0, RZ ;  /* 0x000001c017007810 */ /* 0x000fe20007ffe0ff */
[----:B------:R-:W-:Y:S01]  /*12e0*/  @!P4 IMAD.MOV R19, RZ, RZ, -R19 ;  /* 0x000000ffff13c224 */ /* 0x000fe200078e0a13 */
[C---:B------:R-:W-:Y:S01]  /*12f0*/  ISETP.GT.U32.AND P4, PT, R21.reuse, R13, PT ;  /* 0x0000000d1500720c */ /* 0x040fe20003f84070 */
[----:B------:R-:W-:Y:S01]  /*1300*/  @!P0 IMAD.MOV R18, RZ, RZ, -R18 ;  /* 0x000000ffff128224 */ /* 0x000fe200078e0a12 */
[C---:B------:R-:W-:Y:S01]  /*1310*/  ISETP.GT.U32.AND P0, PT, R21.reuse, R2, PT ;  /* 0x000000021500720c */ /* 0x040fe20003f04070 */
[----:B------:R-:W-:-:S02]  /*1320*/  IMAD R8, R21, R5, R8 ;  /* 0x0000000515087224 */ /* 0x000fc400078e0208 */
[----:B------:R-:W-:Y:S01]  /*1330*/  @!P2 IMAD.MOV R15, RZ, RZ, -R15 ;  /* 0x000000ffff0fa224 */ /* 0x000fe200078e0a0f */
[C---:B------:R-:W-:Y:S01]  /*1340*/  ISETP.GT.U32.AND P2, PT, R21.reuse, R11, PT ;  /* 0x0000000b1500720c */ /* 0x040fe20003f44070 */
[----:B------:R-:W-:Y:S01]  /*1350*/  @!P6 IMAD.IADD R4, R4, 0x1, -R21 ;  /* 0x000000010404e824 */ /* 0x000fe200078e0a15 */
[----:B------:R-:W-:Y:S02]  /*1360*/  IABS R10, R0 ;  /* 0x00000000000a7213 */ /* 0x000fe40000000000 */
[----:B------:R-:W-:Y:S01]  /*1370*/  ISETP.GT.U32.AND P6, PT, R21, R8, PT ;  /* 0x000000081500720c */ /* 0x000fe20003fc4070 */
[----:B------:R-:W-:Y:S02]  /*1380*/  IMAD.MOV.U32 R16, RZ, RZ, R12 ;  /* 0x000000ffff107224 */ /* 0x000fe400078e000c */
[----:B------:R-:W-:Y:S01]  /*1390*/  IMAD.HI.U32 R12, R3, R10, RZ ;  /* 0x0000000a030c7227 */ /* 0x000fe200078e00ff */
[----:B------:R-:W-:-:S03]  /*13a0*/  IADD3 R5, R23, 0x1bc, RZ ;  /* 0x000001bc17057810 */ /* 0x000fc60007ffe0ff */
[----:B------:R-:W-:Y:S02]  /*13b0*/  IMAD.MOV R12, RZ, RZ, -R12 ;  /* 0x000000ffff0c7224 */ /* 0x000fe400078e0a0c */
[--C-:B------:R-:W-:Y:S02]  /*13c0*/  @!P0 IMAD.IADD R2, R2, 0x1, -R21.reuse ;  /* 0x0000000102028824 */ /* 0x100fe400078e0a15 */
[--C-:B------:R-:W-:Y:S01]  /*13d0*/  @!P4 IMAD.IADD R13, R13, 0x1, -R21.reuse ;  /* 0x000000010d0dc824 */ /* 0x100fe200078e0a15 */
[----:B------:R-:W-:Y:S01]  /*13e0*/  IABS R6, R5 ;  /* 0x0000000500067213 */ /* 0x000fe20000000000 */
[--C-:B------:R-:W-:Y:S01]  /*13f0*/  @!P2 IMAD.IADD R11, R11, 0x1, -R21.reuse ;  /* 0x000000010b0ba824 */ /* 0x100fe200078e0a15 */
[----:B------:R-:W-:Y:S01]  /*1400*/  ISETP.GE.AND P4, PT, R9, RZ, PT ;  /* 0x000000ff0900720c */ /* 0x000fe20003f86270 */
[C---:B------:R-:W-:Y:S01]  /*1410*/  IMAD R9, R21.reuse, R12, R10 ;  /* 0x0000000c15097224 */ /* 0x040fe200078e020a */
[----:B------:R-:W-:Y:S01]  /*1420*/  STL [R1+0x1a0], R19 ;  /* 0x0001a01301007387 */ /* 0x000fe20000100800 */
[----:B------:R-:W-:Y:S01]  /*1430*/  IMAD.MOV.U32 R10, RZ, RZ, R2 ;  /* 0x000000ffff0a7224 */ /* 0x000fe200078e0002 */
[----:B------:R-:W-:Y:S01]  /*1440*/  ISETP.GT.U32.AND P2, PT, R21, R13, PT ;  /* 0x0000000d1500720c */ /* 0x000fe20003f44070 */
[----:B------:R-:W-:Y:S01]  /*1450*/  @!P6 IMAD.IADD R8, R8, 0x1, -R21 ;  /* 0x000000010808e824 */ /* 0x000fe200078e0a15 */
[----:B------:R-:W-:Y:S01]  /*1460*/  STL [R1+0x1ac], R18 ;  /* 0x0001ac1201007387 */ /* 0x000fe20000100800 */
[----:B------:R-:W-:Y:S01]  /*1470*/  ISETP.GE.AND P0, PT, R7, RZ, PT ;  /* 0x000000ff0700720c */ /* 0x000fe20003f06270 */
[----:B------:R-:W-:Y:S01]  /*1480*/  IMAD.HI.U32 R7, R3, R6, RZ ;  /* 0x0000000603077227 */ /* 0x000fe200078e00ff */
[C---:B------:R-:W-:Y:S01]  /*1490*/  ISETP.GT.U32.AND P6, PT, R21.reuse, R11, PT ;  /* 0x0000000b1500720c */ /* 0x040fe20003fc4070 */
[----:B------:R0:W-:Y:S02]  /*14a0*/  STL [R1+0x1b0], R15 ;  /* 0x0001b00f01007387 */ /* 0x0001e40000100800 */
[----:B------:R-:W-:Y:S01]  /*14b0*/  @!P3 IMAD.MOV R10, RZ, RZ, -R10 ;  /* 0x000000ffff0ab224 */ /* 0x000fe200078e0a0a */
[----:B------:R-:W-:Y:S01]  /*14c0*/  ISETP.GT.U32.AND P3, PT, R21, R9, PT ;  /* 0x000000091500720c */ /* 0x000fe20003f64070 */
[----:B------:R-:W-:-:S02]  /*14d0*/  IMAD.MOV R7, RZ, RZ, -R7 ;  /* 0x000000ffff077224 */ /* 0x000fc400078e0a07 */
[----:B0-----:R-:W-:Y:S01]  /*14e0*/  IMAD.MOV.U32 R15, RZ, RZ, R4 ;  /* 0x000000ffff0f7224 */ /* 0x001fe200078e0004 */
[----:B------:R-:W-:Y:S01]  /*14f0*/  IADD3 R4, R23, 0x1b8, RZ ;  /* 0x000001b817047810 */ /* 0x000fe20007ffe0ff */
[----:B------:R-:W-:Y:S02]  /*1500*/  @!P5 IMAD.MOV R16, RZ, RZ, -R16 ;  /* 0x000000ffff10d224 */ /* 0x000fe400078e0a10 */
[----:B------:R-:W-:Y:S01]  /*1510*/  @!P1 IMAD.MOV R15, RZ, RZ, -R15 ;  /* 0x000000ffff0f9224 */ /* 0x000fe200078e0a0f */
[C---:B------:R-:W-:Y:S02]  /*1520*/  ISETP.GT.U32.AND P1, PT, R21.reuse, R8, PT ;  /* 0x000000081500720c */ /* 0x040fe40003f24070 */
[----:B------:R-:W-:Y:S01]  /*1530*/  ISETP.GE.AND P5, PT, R14, RZ, PT ;  /* 0x000000ff0e00720c */ /* 0x000fe20003fa6270 */
[----:B------:R-:W-:Y:S01]  /*1540*/  IMAD R6, R21, R7, R6 ;  /* 0x0000000715067224 */ /* 0x000fe200078e0206 */
[----:B------:R-:W-:Y:S01]  /*1550*/  IABS R2, R4 ;  /* 0x0000000400027213 */ /* 0x000fe20000000000 */
[----:B------:R-:W-:-:S02]  /*1560*/  @!P2 IMAD.IADD R13, R13, 0x1, -R21 ;  /* 0x000000010d0da824 */ /* 0x000fc400078e0a15 */
[----:B------:R-:W-:Y:S01]  /*1570*/  @!P6 IMAD.IADD R11, R11, 0x1, -R21 ;  /* 0x000000010b0be824 */ /* 0x000fe200078e0a15 */
[----:B------:R-:W-:Y:S01]  /*1580*/  ISETP.GT.U32.AND P6, PT, R21, R6, PT ;  /* 0x000000061500720c */ /* 0x000fe20003fc4070 */
[----:B------:R-:W-:-:S04]  /*1590*/  IMAD.HI.U32 R12, R3, R2, RZ ;  /* 0x00000002030c7227 */ /* 0x000fc800078e00ff */
[----:B------:R-:W-:Y:S02]  /*15a0*/  @!P3 IMAD.IADD R9, R9, 0x1, -R21 ;  /* 0x000000010909b824 */ /* 0x000fe400078e0a15 */
[----:B------:R-:W-:Y:S02]  /*15b0*/  IMAD.MOV.U32 R14, RZ, RZ, R13 ;  /* 0x000000ffff0e7224 */ /* 0x000fe400078e000d */
[----:B------:R-:W-:Y:S02]  /*15c0*/  IMAD.MOV R12, RZ, RZ, -R12 ;  /* 0x000000ffff0c7224 */ /* 0x000fe400078e0a0c */
[----:B------:R-:W-:Y:S01]  /*15d0*/  @!P1 IMAD.IADD R8, R8, 0x1, -R21 ;  /* 0x0000000108089824 */ /* 0x000fe200078e0a15 */
[----:B------:R-:W-:Y:S01]  /*15e0*/  ISETP.GE.AND P1, PT, R5, RZ, PT ;  /* 0x000000ff0500720c */ /* 0x000fe20003f26270 */
[----:B------:R-:W-:Y:S01]  /*15f0*/  @!P5 IMAD.MOV R14, RZ, RZ, -R14 ;  /* 0x000000ffff0ed224 */ /* 0x000fe200078e0a0e */
[----:B------:R-:W-:Y:S01]  /*1600*/  IADD3 R5, R23, 0x1b0, RZ ;  /* 0x000001b017057810 */ /* 0x000fe20007ffe0ff */
[C---:B------:R-:W-:Y:S01]  /*1610*/  IMAD R2, R21.reuse, R12, R2 ;  /* 0x0000000c15027224 */ /* 0x040fe200078e0202 */
[----:B------:R-:W-:-:S02]  /*1620*/  ISETP.GT.U32.AND P5, PT, R21, R9, PT ;  /* 0x000000091500720c */ /* 0x000fc40003fa4070 */
[----:B------:R-:W-:Y:S01]  /*1630*/  ISETP.GE.AND P3, PT, R4, RZ, PT ;  /* 0x000000ff0400720c */ /* 0x000fe20003f66270 */
[----:B------:R-:W-:Y:S01]  /*1640*/  @!P0 IMAD.MOV R11, RZ, RZ, -R11 ;  /* 0x000000ffff0b8224 */ /* 0x000fe200078e0a0b */
[----:B------:R-:W-:Y:S01]  /*1650*/  IABS R4, R5 ;  /* 0x0000000500047213 */ /* 0x000fe20000000000 */
[----:B------:R-:W-:Y:S01]  /*1660*/  @!P6 IMAD.IADD R6, R6, 0x1, -R21 ;  /* 0x000000010606e824 */ /* 0x000fe200078e0a15 */
[----:B------:R-:W-:Y:S01]  /*1670*/  IADD3 R7, R23, 0x1b4, RZ ;  /* 0x000001b417077810 */ /* 0x000fe20007ffe0ff */
[----:B------:R-:W-:Y:S01]  /*1680*/  IMAD.MOV.U32 R13, RZ, RZ, R8 ;  /* 0x000000ffff0d7224 */ /* 0x000fe200078e0008 */
[----:B------:R-:W-:Y:S01]  /*1690*/  ISETP.GT.U32.AND P0, PT, R21, R2, PT ;  /* 0x000000021500720c */ /* 0x000fe20003f04070 */
[----:B------:R-:W-:Y:S01]  /*16a0*/  IMAD.HI.U32 R8, R3, R4, RZ ;  /* 0x0000000403087227 */ /* 0x000fe200078e00ff */
[----:B------:R-:W-:Y:S02]  /*16b0*/  ISETP.GE.AND P2, PT, R0, RZ, PT ;  /* 0x000000ff0000720c */ /* 0x000fe40003f46270 */
[----:B------:R-:W-:Y:S01]  /*16c0*/  IABS R0, R7 ;  /* 0x0000000700007213 */ /* 0x000fe20000000000 */
[----:B------:R-:W-:Y:S01]  /*16d0*/  STL [R1+0x1dc], R16 ;  /* 0x0001dc1001007387 */ /* 0x000fe20000100800 */
[----:B------:R-:W-:Y:S01]  /*16e0*/  ISETP.GT.U32.AND P6, PT, R21, R6, PT ;  /* 0x000000061500720c */ /* 0x000fe20003fc4070 */
[----:B------:R-:W-:Y:S01]  /*16f0*/  @!P4 IMAD.MOV R13, RZ, RZ, -R13 ;  /* 0x000000ffff0dc224 */ /* 0x000fe200078e0a0d */
[----:B------:R-:W-:Y:S01]  /*1700*/  ISETP.GE.AND P4, PT, R7, RZ, PT ;  /* 0x000000ff0700720c */ /* 0x000fe20003f86270 */
[----:B------:R-:W-:Y:S01]  /*1710*/  STL [R1+0x1b4], R15 ;  /* 0x0001b40f01007387 */ /* 0x000fe20000100800 */
[----:B------:R-:W-:-:S02]  /*1720*/  IMAD.MOV R7, RZ, RZ, -R8 ;  /* 0x000000ffff077224 */ /* 0x000fc400078e0a08 */
[----:B------:R-:W-:Y:S01]  /*1730*/  @!P5 IMAD.IADD R9, R9, 0x1, -R21 ;  /* 0x000000010909d824 */ /* 0x000fe200078e0a15 */
[----:B------:R0:W-:Y:S01]  /*1740*/  STL [R1+0x1d8], R10 ;  /* 0x0001d80a01007387 */ /* 0x0001e20000100800 */
[----:B------:R-:W-:-:S03]  /*1750*/  IMAD R4, R21, R7, R4 ;  /* 0x0000000715047224 */ /* 0x000fc600078e0204 */
[----:B------:R-:W-:Y:S01]  /*1760*/  STL [R1+0x1b8], R14 ;  /* 0x0001b80e01007387 */ /* 0x000fe20000100800 */
[----:B------:R-:W-:-:S03]  /*1770*/  @!P0 IMAD.IADD R2, R2, 0x1, -R21 ;  /* 0x0000000102028824 */ /* 0x000fc600078e0a15 */
[----:B------:R1:W-:Y:S01]  /*1780*/  STL [R1+0x1d0], R11 ;  /* 0x0001d00b01007387 */ /* 0x0003e20000100800 */
[----:B0-----:R-:W-:-:S04]  /*1790*/  IMAD.HI.U32 R10, R3, R0, RZ ;  /* 0x00000000030a7227 */ /* 0x001fc800078e00ff */
[----:B------:R-:W-:Y:S02]  /*17a0*/  IMAD.MOV R10, RZ, RZ, -R10 ;  /* 0x000000ffff0a7224 */ /* 0x000fe400078e0a0a */
[----:B-1----:R-:W-:Y:S02]  /*17b0*/  IMAD.MOV.U32 R11, RZ, RZ, R9 ;  /* 0x000000ffff0b7224 */ /* 0x002fe400078e0009 */
[C---:B------:R-:W-:Y:S02]  /*17c0*/  IMAD R0, R21.reuse, R10, R0 ;  /* 0x0000000a15007224 */ /* 0x040fe400078e0200 */
[----:B------:R-:W-:Y:S01]  /*17d0*/  @!P2 IMAD.MOV R11, RZ, RZ, -R11 ;  /* 0x000000ffff0ba224 */ /* 0x000fe200078e0a0b */
[C---:B------:R-:W-:Y:S01]  /*17e0*/  ISETP.GT.U32.AND P2, PT, R21.reuse, R4, PT ;  /* 0x000000041500720c */ /* 0x040fe20003f44070 */
[----:B------:R-:W-:Y:S01]  /*17f0*/  @!P6 IMAD.IADD R6, R6, 0x1, -R21 ;  /* 0x000000010606e824 */ /* 0x000fe200078e0a15 */
[----:B------:R-:W-:Y:S02]  /*1800*/  ISETP.GT.U32.AND P0, PT, R21, R2, PT ;  /* 0x000000021500720c */ /* 0x000fe40003f04070 */
[----:B------:R-:W-:-:S02]  /*1810*/  ISETP.GE.AND P6, PT, R5, RZ, PT ;  /* 0x000000ff0500720c */ /* 0x000fc40003fc6270 */
[----:B------:R-:W-:Y:S02]  /*1820*/  IADD3 R5, R23, 0x1ac, RZ ;  /* 0x000001ac17057810 */ /* 0x000fe40007ffe0ff */
[----:B------:R-:W-:Y:S02]  /*1830*/  ISETP.GT.U32.AND P5, PT, R21, R0, PT ;  /* 0x000000001500720c */ /* 0x000fe40003fa4070 */
[----:B------:R-:W-:Y:S02]  /*1840*/  IABS R18, R5 ;  /* 0x0000000500127213 */ /* 0x000fe40000000000 */
[----:B------:R-:W-:Y:S01]  /*1850*/  IADD3 R8, R23, 0x1a8, RZ ;  /* 0x000001a817087810 */ /* 0x000fe20007ffe0ff */
[----:B------:R-:W-:Y:S02]  /*1860*/  @!P2 IMAD.IADD R4, R4, 0x1, -R21 ;  /* 0x000000010404a824 */ /* 0x000fe400078e0a15 */
[----:B------:R-:W-:Y:S01]  /*1870*/  IMAD.HI.U32 R9, R3, R18, RZ ;  /* 0x0000001203097227 */ /* 0x000fe200078e00ff */
[----:B------:R-:W-:-:S03]  /*1880*/  IABS R17, R8 ;  /* 0x0000000800117213 */ /* 0x000fc60000000000 */
[----:B------:R-:W-:Y:S01]  /*1890*/  @!P0 IMAD.IADD R2, R2, 0x1, -R21 ;  /* 0x0000000102028824 */ /* 0x000fe200078e0a15 */
[----:B------:R-:W-:Y:S01]  /*18a0*/  ISETP.GE.AND P0, PT, R8, RZ, PT ;  /* 0x000000ff0800720c */ /* 0x000fe20003f06270 */
[----:B------:R-:W-:Y:S01]  /*18b0*/  IMAD.MOV R8, RZ, RZ, -R9 ;  /* 0x000000ffff087224 */ /* 0x000fe200078e0a09 */
[----:B------:R-:W-:Y:S01]  /*18c0*/  ISETP.GT.U32.AND P2, PT, R21, R4, PT ;  /* 0x000000041500720c */ /* 0x000fe20003f44070 */
[----:B------:R-:W-:Y:S01]  /*18d0*/  @!P5 IMAD.IADD R0, R0, 0x1, -R21 ;  /* 0x000000010000d824 */ /* 0x000fe200078e0a15 */
[----:B------:R-:W-:Y:S01]  /*18e0*/  STL [R1+0x1d4], R13 ;  /* 0x0001d40d01007387 */ /* 0x000fe20000100800 */
[----:B------:R-:W-:Y:S02]  /*18f0*/  IMAD.MOV.U32 R10, RZ, RZ, R6 ;  /* 0x000000ffff0a7224 */ /* 0x000fe400078e0006 */
[----:B------:R-:W-:Y:S01]  /*1900*/  IMAD.HI.U32 R6, R3, R17, RZ ;  /* 0x0000001103067227 */ /* 0x000fe200078e00ff */
[----:B------:R0:W-:Y:S01]  /*1910*/  STL [R1+0x1c8], R11 ;  /* 0x0001c80b01007387 */ /* 0x0001e20000100800 */
[----:B------:R-:W-:-:S02]  /*1920*/  ISETP.GT.U32.AND P5, PT, R21, R0, PT ;  /* 0x000000001500720c */ /* 0x000fc40003fa4070 */
[C---:B------:R-:W-:Y:S02]  /*1930*/  IMAD R18, R21.reuse, R8, R18 ;  /* 0x0000000815127224 */ /* 0x040fe400078e0212 */
[----:B------:R-:W-:Y:S02]  /*1940*/  IMAD.MOV R6, RZ, RZ, -R6 ;  /* 0x000000ffff067224 */ /* 0x000fe400078e0a06 */
[----:B0-----:R-:W-:Y:S02]  /*1950*/  IMAD.MOV.U32 R11, RZ, RZ, R2 ;  /* 0x000000ffff0b7224 */ /* 0x001fe400078e0002 */
[C---:B------:R-:W-:Y:S02]  /*1960*/  IMAD R17, R21.reuse, R6, R17 ;  /* 0x0000000615117224 */ /* 0x040fe400078e0211 */
[----:B------:R-:W-:Y:S01]  /*1970*/  @!P3 IMAD.MOV R11, RZ, RZ, -R11 ;  /* 0x000000ffff0bb224 */ /* 0x000fe200078e0a0b */
[----:B------:R-:W-:Y:S01]  /*1980*/  ISETP.GT.U32.AND P3, PT, R21, R18, PT ;  /* 0x000000121500720c */ /* 0x000fe20003f64070 */
[----:B------:R-:W-:Y:S01]  /*1990*/  @!P2 IMAD.IADD R4, R4, 0x1, -R21 ;  /* 0x000000010404a824 */ /* 0x000fe200078e0a15 */
[----:B------:R-:W-:-:S02]  /*19a0*/  IADD3 R7, R23, 0x1a4, RZ ;  /* 0x000001a417077810 */ /* 0x000fc40007ffe0ff */
[----:B------:R-:W-:Y:S01]  /*19b0*/  ISETP.GT.U32.AND P2, PT, R21, R17, PT ;  /* 0x000000111500720c */ /* 0x000fe20003f44070 */
[----:B------:R-:W-:Y:S01]  /*19c0*/  @!P1 IMAD.MOV R10, RZ, RZ, -R10 ;  /* 0x000000ffff0a9224 */ /* 0x000fe200078e0a0a */
[----:B------:R-:W-:Y:S01]  /*19d0*/  IABS R13, R7 ;  /* 0x00000007000d7213 */ /* 0x000fe20000000000 */
[----:B------:R-:W-:Y:S01]  /*19e0*/  @!P5 IMAD.IADD R0, R0, 0x1, -R21 ;  /* 0x000000010000d824 */ /* 0x000fe200078e0a15 */
[----:B------:R-:W-:Y:S02]  /*19f0*/  ISETP.GE.AND P1, PT, R5, RZ, PT ;  /* 0x000000ff0500720c */ /* 0x000fe40003f26270 */
[----:B------:R0:W-:Y:S01]  /*1a00*/  STL [R1+0x1cc], R10 ;  /* 0x0001cc0a01007387 */ /* 0x0001e20000100800 */
[----:B------:R-:W-:Y:S01]  /*1a10*/  IMAD.HI.U32 R5, R3, R13, RZ ;  /* 0x0000000d03057227 */ /* 0x000fe200078e00ff */
[----:B------:R-:W-:-:S03]  /*1a20*/  IADD3 R8, R23, 0x1a0, RZ ;  /* 0x000001a017087810 */ /* 0x000fc60007ffe0ff */
[----:B------:R-:W-:Y:S02]  /*1a30*/  @!P3 IMAD.IADD R18, R18, 0x1, -R21 ;  /* 0x000000011212b824 */ /* 0x000fe400078e0a15 */
[----:B0-----:R-:W-:-:S03]  /*1a40*/  IMAD.MOV.U32 R10, RZ, RZ, R0 ;  /* 0x000000ffff0a7224 */ /* 0x001fc600078e0000 */
[----:B------:R-:W-:Y:S01]  /*1a50*/  ISETP.GT.U32.AND P3, PT, R21, R18, PT ;  /* 0x000000121500720c */ /* 0x000fe20003f64070 */
[----:B------:R-:W-:Y:S01]  /*1a60*/  IMAD.MOV R5, RZ, RZ, -R5 ;  /* 0x000000ffff057224 */ /* 0x000fe200078e0a05 */
[----:B------:R-:W-:Y:S01]  /*1a70*/  ISETP.GE.AND P5, PT, R7, RZ, PT ;  /* 0x000000ff0700720c */ /* 0x000fe20003fa6270 */
[----:B------:R-:W-:Y:S01]  /*1a80*/  @!P4 IMAD.MOV R10, RZ, RZ, -R10 ;  /* 0x000000ffff0ac224 */ /* 0x000fe200078e0a0a */
[----:B------:R-:W-:Y:S01]  /*1a90*/  ISETP.GE.AND P4, PT, R8, RZ, PT ;  /* 0x000000ff0800720c */ /* 0x000fe20003f86270 */
[----:B------:R-:W-:Y:S01]  /*1aa0*/  @!P2 IMAD.IADD R17, R17, 0x1, -R21 ;  /* 0x000000011111a824 */ /* 0x000fe200078e0a15 */
[----:B------:R-:W-:Y:S02]  /*1ab0*/  IADD3 R7, R23, 0x19c, RZ ;  /* 0x0000019c17077810 */ /* 0x000fe40007ffe0ff */
[----:B------:R-:W-:Y:S01]  /*1ac0*/  IABS R8, R8 ;  /* 0x0000000800087213 */ /* 0x000fe20000000000 */
[----:B------:R0:W-:Y:S01]  /*1ad0*/  STL [R1+0x1c0], R11 ;  /* 0x0001c00b01007387 */ /* 0x0001e20000100800 */
[----:B------:R-:W-:Y:S01]  /*1ae0*/  IMAD R13, R21, R5, R13 ;  /* 0x00000005150d7224 */ /* 0x000fe200078e020d */
[----:B------:R-:W-:-:S02]  /*1af0*/  IABS R14, R7 ;  /* 0x00000007000e7213 */ /* 0x000fc40000000000 */
[----:B------:R-:W-:Y:S01]  /*1b00*/  ISETP.GT.U32.AND P2, PT, R21, R17, PT ;  /* 0x000000111500720c */ /* 0x000fe20003f44070 */
[----:B------:R-:W-:-:S04]  /*1b10*/  IMAD.HI.U32 R9, R3, R8, RZ ;  /* 0x0000000803097227 */ /* 0x000fc800078e00ff */
[----:B0-----:R-:W-:Y:S02]  /*1b20*/  IMAD.MOV.U32 R11, RZ, RZ, R4 ;  /* 0x000000ffff0b7224 */ /* 0x001fe400078e0004 */
[----:B------:R-:W-:-:S04]  /*1b30*/  IMAD.HI.U32 R5, R3, R14, RZ ;  /* 0x0000000e03057227 */ /* 0x000fc800078e00ff */
[----:B------:R-:W-:Y:S01]  /*1b40*/  @!P6 IMAD.MOV R11, RZ, RZ, -R11 ;  /* 0x000000ffff0be224 */ /* 0x000fe200078e0a0b */
[----:B------:R-:W-:Y:S01]  /*1b50*/  ISETP.GT.U32.AND P6, PT, R21, R13, PT ;  /* 0x0000000d1500720c */ /* 0x000fe20003fc4070 */
[----:B------:R-:W-:Y:S02]  /*1b60*/  IMAD.MOV R9, RZ, RZ, -R9 ;  /* 0x000000ffff097224 */ /* 0x000fe400078e0a09 */
[----:B------:R-:W-:Y:S01]  /*1b70*/  @!P3 IMAD.IADD R18, R18, 0x1, -R21 ;  /* 0x000000011212b824 */ /* 0x000fe200078e0a15 */
[----:B------:R-:W-:Y:S01]  /*1b80*/  ISETP.GE.AND P3, PT, R7, RZ, PT ;  /* 0x000000ff0700720c */ /* 0x000fe20003f66270 */
[----:B------:R-:W-:Y:S01]  /*1b90*/  IMAD.MOV R5, RZ, RZ, -R5 ;  /* 0x000000ffff057224 */ /* 0x000fe200078e0a05 */
[----:B------:R-:W-:Y:S01]  /*1ba0*/  IADD3 R15, R23, 0x198, RZ ;  /* 0x00000198170f7810 */ /* 0x000fe20007ffe0ff */
[C---:B------:R-:W-:Y:S02]  /*1bb0*/  IMAD R7, R21.reuse, R9, R8 ;  /* 0x0000000915077224 */ /* 0x040fe400078e0208 */
[----:B------:R-:W-:Y:S01]  /*1bc0*/  IMAD R14, R21, R5, R14 ;  /* 0x00000005150e7224 */ /* 0x000fe200078e020e */
[----:B------:R-:W-:Y:S01]  /*1bd0*/  IABS R12, R15 ;  /* 0x0000000f000c7213 */ /* 0x000fe20000000000 */
[--C-:B------:R-:W-:Y:S01]  /*1be0*/  @!P2 IMAD.IADD R17, R17, 0x1, -R21.reuse ;  /* 0x000000011111a824 */ /* 0x100fe200078e0a15 */
[----:B------:R-:W-:Y:S01]  /*1bf0*/  ISETP.GT.U32.AND P2, PT, R21, R7, PT ;  /* 0x000000071500720c */ /* 0x000fe20003f44070 */
[----:B------:R-:W-:Y:S01]  /*1c00*/  @!P6 IMAD.IADD R13, R13, 0x1, -R21 ;  /* 0x000000010d0de824 */ /* 0x000fe200078e0a15 */
[----:B------:R0:W-:Y:S01]  /*1c10*/  STL [R1+0x1c4], R10 ;  /* 0x0001c40a01007387 */ /* 0x0001e20000100800 */
[----:B------:R-:W-:Y:S01]  /*1c20*/  ISETP.GT.U32.AND P6, PT, R21, R14, PT ;  /* 0x0000000e1500720c */ /* 0x000fe20003fc4070 */
[----:B------:R-:W-:Y:S01]  /*1c30*/  IMAD.MOV.U32 R20, RZ, RZ, R18 ;  /* 0x000000ffff147224 */ /* 0x000fe200078e0012 */
[----:B------:R-:W-:Y:S01]  /*1c40*/  IADD3 R2, R23, 0x194, RZ ;  /* 0x0000019417027810 */ /* 0x000fe20007ffe0ff */
[----:B0-----:R-:W-:-:S04]  /*1c50*/  IMAD.HI.U32 R10, R3, R12, RZ ;  /* 0x0000000c030a7227 */ /* 0x001fc800078e00ff */
[----:B------:R-:W-:Y:S01]  /*1c60*/  IMAD.MOV R4, RZ, RZ, -R10 ;  /* 0x000000ffff047224 */ /* 0x000fe200078e0a0a */
[----:B------:R-:W-:Y:S01]  /*1c70*/  IADD3 R10, R23, 0x190, RZ ;  /* 0x00000190170a7810 */ /* 0x000fe20007ffe0ff */
[----:B------:R0:W-:Y:S01]  /*1c80*/  STL [R1+0x1bc], R11 ;  /* 0x0001bc0b01007387 */ /* 0x0001e20000100800 */
[--C-:B------:R-:W-:Y:S02]  /*1c90*/  @!P2 IMAD.IADD R7, R7, 0x1, -R21.reuse ;  /* 0x000000010707a824 */ /* 0x100fe400078e0a15 */
[----:B------:R-:W-:Y:S01]  /*1ca0*/  IABS R5, R10 ;  /* 0x0000000a00057213 */ /* 0x000fe20000000000 */
[----:B------:R-:W-:Y:S01]  /*1cb0*/  IMAD R12, R21, R4, R12 ;  /* 0x00000004150c7224 */ /* 0x000fe200078e020c */
[----:B------:R-:W-:Y:S01]  /*1cc0*/  IABS R6, R2 ;  /* 0x0000000200067213 */ /* 0x000fe20000000000 */
[----:B------:R-:W-:Y:S01]  /*1cd0*/  @!P6 IMAD.IADD R14, R14, 0x1, -R21 ;  /* 0x000000010e0ee824 */ /* 0x000fe200078e0a15 */
[----:B0-----:R-:W-:Y:S01]  /*1ce0*/  IADD3 R11, R23, 0x18c, RZ ;  /* 0x0000018c170b7810 */ /* 0x001fe20007ffe0ff */
[----:B------:R-:W-:Y:S01]  /*1cf0*/  @!P1 IMAD.MOV R20, RZ, RZ, -R20 ;  /* 0x000000ffff149224 */ /* 0x000fe200078e0a14 */
[----:B------:R-:W-:Y:S01]  /*1d00*/  ISETP.GT.U32.AND P1, PT, R21, R7, PT ;  /* 0x000000071500720c */ /* 0x000fe20003f24070 */
[----:B------:R-:W-:Y:S01]  /*1d10*/  IMAD.HI.U32 R18, R3, R5, RZ ;  /* 0x0000000503127227 */ /* 0x000fe200078e00ff */
[----:B------:R-:W-:-:S02]  /*1d20*/  IABS R4, R11 ;  /* 0x0000000b00047213 */ /* 0x000fc40000000000 */
[----:B------:R-:W-:Y:S01]  /*1d30*/  ISETP.GT.U32.AND P2, PT, R21, R13, PT ;  /* 0x0000000d1500720c */ /* 0x000fe20003f44070 */
[----:B------:R-:W-:Y:S01]  /*1d40*/  IMAD.HI.U32 R0, R3, R6, RZ ;  /* 0x0000000603007227 */ /* 0x000fe200078e00ff */
[----:B------:R-:W-:-:S03]  /*1d50*/  ISETP.GT.U32.AND P6, PT, R21, R14, PT ;  /* 0x0000000e1500720c */ /* 0x000fc60003fc4070 */
[----:B------:R-:W-:-:S04]  /*1d60*/  IMAD.HI.U32 R19, R3, R4, RZ ;  /* 0x0000000403137227 */ /* 0x000fc800078e00ff */
[----:B------:R-:W-:Y:S02]  /*1d70*/  IMAD.MOV R18, RZ, RZ, -R18 ;  /* 0x000000ffff127224 */ /* 0x000fe400078e0a12 */
[----:B------:R-:W-:Y:S02]  /*1d80*/  IMAD.MOV R0, RZ, RZ, -R0 ;  /* 0x000000ffff007224 */ /* 0x000fe400078e0a00 */
[----:B------:R-:W-:Y:S02]  /*1d90*/  IMAD.MOV R19, RZ, RZ, -R19 ;  /* 0x000000ffff137224 */ /* 0x000fe400078e0a13 */
[----:B------:R-:W-:Y:S01]  /*1da0*/  @!P0 IMAD.MOV R17, RZ, RZ, -R17 ;  /* 0x000000ffff118224 */ /* 0x000fe200078e0a11 */
[C---:B------:R-:W-:Y:S01]  /*1db0*/  ISETP.GT.U32.AND P0, PT, R21.reuse, R12, PT ;  /* 0x0000000c1500720c */ /* 0x040fe20003f04070 */
[C---:B------:R-:W-:Y:S02]  /*1dc0*/  IMAD R5, R21.reuse, R18, R5 ;  /* 0x0000001215057224 */ /* 0x040fe400078e0205 */
[----:B------:R-:W-:Y:S01]  /*1dd0*/  IMAD R6, R21, R0, R6 ;  /* 0x0000000015067224 */ /* 0x000fe200078e0206 */
[----:B------:R-:W-:Y:S01]  /*1de0*/  IADD3 R8, R23, 0x188, RZ ;  /* 0x0000018817087810 */ /* 0x000fe20007ffe0ff */
[----:B------:R-:W-:-:S02]  /*1df0*/  IMAD R4, R21, R19, R4 ;  /* 0x0000001315047224 */ /* 0x000fc400078e0204 */
[--C-:B------:R-:W-:Y:S01]  /*1e00*/  @!P1 IMAD.IADD R7, R7, 0x1, -R21.reuse ;  /* 0x0000000107079824 */ /* 0x100fe200078e0a15 */
[----:B------:R-:W-:Y:S01]  /*1e10*/  ISETP.GT.U32.AND P1, PT, R21, R5, PT ;  /* 0x000000051500720c */ /* 0x000fe20003f24070 */
[--C-:B------:R-:W-:Y:S01]  /*1e20*/  @!P2 IMAD.IADD R13, R13, 0x1, -R21.reuse ;  /* 0x000000010d0da824 */ /* 0x100fe200078e0a15 */
[C---:B------:R-:W-:Y:S01]  /*1e30*/  ISETP.GT.U32.AND P2, PT, R21.reuse, R6, PT ;  /* 0x000000061500720c */ /* 0x040fe20003f44070 */
[--C-:B------:R-:W-:Y:S01]  /*1e40*/  @!P6 IMAD.IADD R14, R14, 0x1, -R21.reuse ;  /* 0x000000010e0ee824 */ /* 0x100fe200078e0a15 */
[----:B------:R-:W-:Y:S02]  /*1e50*/  IABS R16, R8 ;  /* 0x0000000800107213 */ /* 0x000fe40000000000 */
[----:B------:R-:W-:Y:S01]  /*1e60*/  ISETP.GT.U32.AND P6, PT, R21, R4, PT ;  /* 0x000000041500720c */ /* 0x000fe20003fc4070 */
[----:B------:R-:W-:Y:S01]  /*1e70*/  STL [R1+0x1a8], R20 ;  /* 0x0001a81401007387 */ /* 0x000fe20000100800 */
[----:B------:R-:W-:-:S03]  /*1e80*/  @!P0 IMAD.IADD R12, R12, 0x1, -R21 ;  /* 0x000000010c0c8824 */ /* 0x000fc600078e0a15 */
[----:B------:R0:W-:Y:S02]  /*1e90*/  STL [R1+0x1a4], R17 ;  /* 0x0001a41101007387 */ /* 0x0001e40000100800 */
[--C-:B------:R-:W-:Y:S01]  /*1ea0*/  @!P1 IMAD.IADD R5, R5, 0x1, -R21.reuse ;  /* 0x0000000105059824 */ /* 0x100fe200078e0a15 */
[----:B------:R-:W-:Y:S01]  /*1eb0*/  ISETP.GT.U32.AND P1, PT, R21, R12, PT ;  /* 0x0000000c1500720c */ /* 0x000fe20003f24070 */
[----:B------:R-:W-:Y:S02]  /*1ec0*/  @!P2 IMAD.IADD R6, R6, 0x1, -R21 ;  /* 0x000000010606a824 */ /* 0x000fe400078e0a15 */
[----:B0-----:R-:W-:Y:S01]  /*1ed0*/  IMAD.HI.U32 R17, R3, R16, RZ ;  /* 0x0000001003117227 */ /* 0x001fe200078e00ff */
[----:B------:R-:W-:-:S03]  /*1ee0*/  IADD3 R9, R23, 0x184, RZ ;  /* 0x0000018417097810 */ /* 0x000fc60007ffe0ff */
[----:B------:R-:W-:Y:S01]  /*1ef0*/  IMAD.MOV R17, RZ, RZ, -R17 ;  /* 0x000000ffff117224 */ /* 0x000fe200078e0a11 */
[----:B------:R-:W-:Y:S01]  /*1f00*/  ISETP.GE.AND P2, PT, R2, RZ, PT ;  /* 0x000000ff0200720c */ /* 0x000fe20003f46270 */
[----:B------:R-:W-:Y:S02]  /*1f10*/  IMAD.MOV.U32 R20, RZ, RZ, R7 ;  /* 0x000000ffff147224 */ /* 0x000fe400078e0007 */
[C---:B------:R-:W-:Y:S02]  /*1f20*/  IMAD R2, R21.reuse, R17, R16 ;  /* 0x0000001115027224 */ /* 0x040fe400078e0210 */
[----:B------:R-:W-:Y:S01]  /*1f30*/  @!P6 IMAD.IADD R4, R4, 0x1, -R21 ;  /* 0x000000010404e824 */ /* 0x000fe200078e0a15 */
[----:B------:R-:W-:Y:S01]  /*1f40*/  ISETP.GT.U32.AND P6, PT, R21, R5, PT ;  /* 0x000000051500720c */ /* 0x000fe20003fc4070 */
[----:B------:R-:W-:Y:S01]  /*1f50*/  IMAD.MOV.U32 R22, RZ, RZ, R13 ;  /* 0x000000ffff167224 */ /* 0x000fe200078e000d */
[----:B------:R-:W-:Y:S01]  /*1f60*/  IABS R0, R9 ;  /* 0x0000000900007213 */ /* 0x000fe20000000000 */
[----:B------:R-:W-:Y:S01]  /*1f70*/  @!P4 IMAD.MOV R20, RZ, RZ, -R20 ;  /* 0x000000ffff14c224 */ /* 0x000fe200078e0a14 */
[----:B------:R-:W-:Y:S01]  /*1f80*/  IADD3 R16, R23, 0x180, RZ ;  /* 0x0000018017107810 */ /* 0x000fe20007ffe0ff */
[----:B------:R-:W-:Y:S01]  /*1f90*/  @!P3 IMAD.MOV R14, RZ, RZ, -R14 ;  /* 0x000000ffff0eb224 */ /* 0x000fe200078e0a0e */
[C---:B------:R-:W-:Y:S01]  /*1fa0*/  ISETP.GT.U32.AND P4, PT, R21.reuse, R4, PT ;  /* 0x000000041500720c */ /* 0x040fe20003f84070 */
[----:B------:R-:W-:Y:S01]  /*1fb0*/  @!P5 IMAD.MOV R22, RZ, RZ, -R22 ;  /* 0x000000ffff16d224 */ /* 0x000fe200078e0a16 */
[----:B------:R-:W-:-:S02]  /*1fc0*/  ISETP.GT.U32.AND P3, PT, R21, R2, PT ;  /* 0x000000021500720c */ /* 0x000fc40003f64070 */
[----:B------:R-:W-:Y:S01]  /*1fd0*/  ISETP.GT.U32.AND P5, PT, R21, R6, PT ;  /* 0x000000061500720c */ /* 0x000fe20003fa4070 */
[----:B------:R-:W-:Y:S01]  /*1fe0*/  IMAD.HI.U32 R18, R3, R0, RZ ;  /* 0x0000000003127227 */ /* 0x000fe200078e00ff */
[----:B------:R-:W-:Y:S02]  /*1ff0*/  IABS R13, R16 ;  /* 0x00000010000d7213 */ /* 0x000fe40000000000 */
[----:B------:R-:W-:Y:S01]  /*2000*/  ISETP.GE.AND P0, PT, R15, RZ, PT ;  /* 0x000000ff0f00720c */ /* 0x000fe20003f06270 */
[----:B------:R-:W-:Y:S01]  /*2010*/  @!P1 IMAD.IADD R12, R12, 0x1, -R21 ;  /* 0x000000010c0c9824 */ /* 0x000fe200078e0a15 */
[----:B------:R-:W-:Y:S01]  /*2020*/  IADD3 R15, R23, 0x17c, RZ ;  /* 0x0000017c170f7810 */ /* 0x000fe20007ffe0ff */
[----:B------:R-:W-:Y:S01]  /*2030*/  IMAD.MOV R18, RZ, RZ, -R18 ;  /* 0x000000ffff127224 */ /* 0x000fe200078e0a12 */
[----:B------:R-:W-:Y:S01]  /*2040*/  ISETP.GE.AND P1, PT, R10, RZ, PT ;  /* 0x000000ff0a00720c */ /* 0x000fe20003f26270 */
[----:B------:R-:W-:Y:S01]  /*2050*/  IMAD.MOV.U32 R10, RZ, RZ, R13 ;  /* 0x000000ffff0a7224 */ /* 0x000fe200078e000d */
[----:B------:R-:W-:Y:S01]  /*2060*/  IABS R7, R15 ;  /* 0x0000000f00077213 */ /* 0x000fe20000000000 */
[----:B------:R-:W-:Y:S01]  /*2070*/  @!P6 IMAD.IADD R5, R5, 0x1, -R21 ;  /* 0x000000010505e824 */ /* 0x000fe200078e0a15 */
[----:B------:R-:W-:Y:S01]  /*2080*/  ISETP.GE.AND P6, PT, R11, RZ, PT ;  /* 0x000000ff0b00720c */ /* 0x000fe20003fc6270 */
[----:B------:R-:W-:-:S02]  /*2090*/  IMAD R0, R21, R18, R0 ;  /* 0x0000001215007224 */ /* 0x000fc400078e0200 */
[----:B------:R-:W-:Y:S01]  /*20a0*/  IMAD.HI.U32 R11, R3, R10, RZ ;  /* 0x0000000a030b7227 */ /* 0x000fe200078e00ff */
[----:B------:R-:W-:Y:S03]  /*20b0*/  STL [R1+0x198], R22 ;  /* 0x0001981601007387 */ /* 0x000fe60000100800 */
[--C-:B------:R-:W-:Y:S01]  /*20c0*/  @!P4 IMAD.IADD R4, R4, 0x1, -R21.reuse ;  /* 0x000000010404c824 */ /* 0x100fe200078e0a15 */
[----:B------:R-:W-:Y:S01]  /*20d0*/  ISETP.GE.AND P4, PT, R8, RZ, PT ;  /* 0x000000ff0800720c */ /* 0x000fe20003f86270 */
[--C-:B------:R-:W-:Y:S01]  /*20e0*/  @!P3 IMAD.IADD R2, R2, 0x1, -R21.reuse ;  /* 0x000000010202b824 */ /* 0x100fe200078e0a15 */
[----:B------:R-:W-:Y:S01]  /*20f0*/  ISETP.GE.AND P3, PT, R9, RZ, PT ;  /* 0x000000ff0900720c */ /* 0x000fe20003f66270 */
[----:B------:R-:W-:Y:S01]  /*2100*/  @!P5 IMAD.IADD R6, R6, 0x1, -R21 ;  /* 0x000000010606d824 */ /* 0x000fe200078e0a15 */
[----:B------:R-:W-:Y:S01]  /*2110*/  STL [R1+0x194], R20 ;  /* 0x0001941401007387 */ /* 0x000fe20000100800 */
[----:B------:R-:W-:Y:S01]  /*2120*/  IMAD.HI.U32 R8, R3, R7, RZ ;  /* 0x0000000703087227 */ /* 0x000fe200078e00ff */
[----:B------:R-:W-:-:S03]  /*2130*/  ISETP.GT.U32.AND P5, PT, R21, R0, PT ;  /* 0x000000001500720c */ /* 0x000fc60003fa4070 */
[----:B------:R-:W-:Y:S01]  /*2140*/  IMAD.MOV R9, RZ, RZ, -R11 ;  /* 0x000000ffff097224 */ /* 0x000fe200078e0a0b */
[----:B------:R0:W-:Y:S01]  /*2150*/  STL [R1+0x190], R14 ;  /* 0x0001900e01007387 */ /* 0x0001e20000100800 */
[----:B------:R-:W-:Y:S02]  /*2160*/  IMAD.MOV.U32 R17, RZ, RZ, R12 ;  /* 0x000000ffff117224 */ /* 0x000fe400078e000c */
[----:B------:R-:W-:Y:S02]  /*2170*/  IMAD.MOV R8, RZ, RZ, -R8 ;  /* 0x000000ffff087224 */ /* 0x000fe400078e0a08 */
[----:B------:R-:W-:Y:S02]  /*2180*/  IMAD.MOV.U32 R12, RZ, RZ, R5 ;  /* 0x000000ffff0c7224 */ /* 0x000fe400078e0005 */
[----:B0-----:R-:W-:Y:S02]  /*2190*/  IMAD.MOV.U32 R14, RZ, RZ, R6 ;  /* 0x000000ffff0e7224 */ /* 0x001fe400078e0006 */
[----:B------:R-:W-:-:S02]  /*21a0*/  IMAD R6, R21, R9, R10 ;  /* 0x0000000915067224 */ /* 0x000fc400078e020a */
[C---:B------:R-:W-:Y:S02]  /*21b0*/  IMAD R5, R21.reuse, R8, R7 ;  /* 0x0000000815057224 */ /* 0x040fe400078e0207 */
[----:B------:R-:W-:Y:S02]  /*21c0*/  IMAD.MOV.U32 R11, RZ, RZ, R4 ;  /* 0x000000ffff0b7224 */ /* 0x000fe400078e0004 */
[----:B------:R-:W-:Y:S01]  /*21d0*/  @!P1 IMAD.MOV R12, RZ, RZ, -R12 ;  /* 0x000000ffff0c9224 */ /* 0x000fe200078e0a0c */
[C---:B------:R-:W-:Y:S01]  /*21e0*/  ISETP.GT.U32.AND P1, PT, R21.reuse, R6, PT ;  /* 0x000000061500720c */ /* 0x040fe20003f24070 */
[----:B------:R-:W-:Y:S01]  /*21f0*/  @!P0 IMAD.MOV R17, RZ, RZ, -R17 ;  /* 0x000000ffff118224 */ /* 0x000fe200078e0a11 */
[C---:B------:R-:W-:Y:S01]  /*2200*/  ISETP.GT.U32.AND P0, PT, R21.reuse, R2, PT ;  /* 0x000000021500720c */ /* 0x040fe20003f04070 */
[----:B------:R-:W-:Y:S01]  /*2210*/  @!P6 IMAD.MOV R11, RZ, RZ, -R11 ;  /* 0x000000ffff0be224 */ /* 0x000fe200078e0a0b */
[----:B------:R-:W-:Y:S01]  /*2220*/  ISETP.GT.U32.AND P6, PT, R21, R5, PT ;  /* 0x000000051500720c */ /* 0x000fe20003fc4070 */
[----:B------:R-:W-:-:S02]  /*2230*/  @!P5 IMAD.IADD R0, R0, 0x1, -R21 ;  /* 0x000000010000d824 */ /* 0x000fc400078e0a15 */
[----:B------:R-:W-:Y:S01]  /*2240*/  @!P2 IMAD.MOV R14, RZ, RZ, -R14 ;  /* 0x000000ffff0ea224 */ /* 0x000fe200078e0a0e */
[----:B------:R-:W-:Y:S01]  /*2250*/  STL [R1+0xd8], R17 ;  /* 0x0000d81101007387 */ /* 0x000fe20000100800 */
[----:B------:R-:W-:Y:S02]  /*2260*/  IADD3 R4, R23, 0x178, RZ ;  /* 0x0000017817047810 */ /* 0x000fe40007ffe0ff */
[----:B------:R-:W-:Y:S01]  /*2270*/  ISETP.GT.U32.AND P2, PT, R21, R0, PT ;  /* 0x000000001500720c */ /* 0x000fe20003f44070 */
[----:B------:R-:W-:Y:S01]  /*2280*/  STL [R1+0xd4], R14 ;  /* 0x0000d40e01007387 */ /* 0x000fe20000100800 */
[----:B------:R-:W-:-:S03]  /*2290*/  @!P1 IMAD.IADD R6, R6, 0x1, -R21 ;  /* 0x0000000106069824 */ /* 0x000fc600078e0a15 */
[----:B------:R-:W-:Y:S01]  /*22a0*/  STL [R1+0xcc], R12 ;  /* 0x0000cc0c01007387 */ /* 0x000fe20000100800 */
[----:B------:R-:W-:-:S03]  /*22b0*/  @!P0 IMAD.IADD R2, R2, 0x1, -R21 ;  /* 0x0000000102028824 */ /* 0x000fc600078e0a15 */
[----:B------:R0:W-:Y:S01]  /*22c0*/  STL [R1+0x170], R11 ;  /* 0x0001700b01007387 */ /* 0x0001e20000100800 */
[----:B------:R-:W-:Y:S01]  /*22d0*/  IADD3 R7, R23, 0x174, RZ ;  /* 0x0000017417077810 */ /* 0x000fe20007ffe0ff */
[----:B------:R-:W-:Y:S01]  /*22e0*/  @!P6 IMAD.IADD R5, R5, 0x1, -R21 ;  /* 0x000000010505e824 */ /* 0x000fe200078e0a15 */
[----:B------:R-:W-:Y:S01]  /*22f0*/  ISETP.GT.U32.AND P6, PT, R21, R6, PT ;  /* 0x000000061500720c */ /* 0x000fe20003fc4070 */
[----:B------:R-:W-:Y:S01]  /*2300*/  IMAD.MOV.U32 R9, RZ, RZ, R2 ;  /* 0x000000ffff097224 */ /* 0x000fe200078e0002 */
[----:B0-----:R-:W-:Y:S02]  /*2310*/  IABS R11, R4 ;  /* 0x00000004000b7213 */ /* 0x001fe40000000000 */
[----:B------:R-:W-:-:S03]  /*2320*/  IABS R8, R7 ;  /* 0x0000000700087213 */ /* 0x000fc60000000000 */
[----:B------:R-:W-:-:S04]  /*2330*/  IMAD.HI.U32 R2, R3, R11, RZ ;  /* 0x0000000b03027227 */ /* 0x000fc800078e00ff */
[----:B------:R-:W-:Y:S01]  /*2340*/  @!P2 IMAD.IADD R0, R0, 0x1, -R21 ;  /* 0x000000010000a824 */ /* 0x000fe200078e0a15 */
[----:B------:R-:W-:Y:S01]  /*2350*/  ISETP.GE.AND P2, PT, R4, RZ, PT ;  /* 0x000000ff0400720c */ /* 0x000fe20003f46270 */
[----:B------:R-:W-:Y:S02]  /*2360*/  IMAD.MOV R2, RZ, RZ, -R2 ;  /* 0x000000ffff027224 */ /* 0x000fe400078e0a02 */
[----:B------:R-:W-:Y:S01]  /*2370*/  IMAD.MOV.U32 R4, RZ, RZ, R8 ;  /* 0x000000ffff047224 */ /* 0x000fe200078e0008 */
[----:B------:R-:W-:Y:S01]  /*2380*/  ISETP.GE.AND P5, PT, R16, RZ, PT ;  /* 0x000000ff1000720c */ /* 0x000fe20003fa6270 */
[----:B------:R-:W-:Y:S01]  /*2390*/  IMAD R11, R21, R2, R11 ;  /* 0x00000002150b7224 */ /* 0x000fe200078e020b */
[----:B------:R-:W-:Y:S01]  /*23a0*/  ISETP.GE.AND P1, PT, R7, RZ, PT ;  /* 0x000000ff0700720c */ /* 0x000fe20003f26270 */
[----:B------:R-:W-:-:S04]  /*23b0*/  IMAD.HI.U32 R7, R3, R4, RZ ;  /* 0x0000000403077227 */ /* 0x000fc800078e00ff */
[----:B------:R-:W-:Y:S01]  /*23c0*/  @!P6 IMAD.IADD R6, R6, 0x1, -R21 ;  /* 0x000000010606e824 */ /* 0x000fe200078e0a15 */
[C---:B------:R-:W-:Y:S01]  /*23d0*/  ISETP.GT.U32.AND P6, PT, R21.reuse, R11, PT ;  /* 0x0000000b1500720c */ /* 0x040fe20003fc4070 */
[----:B------:R-:W-:Y:S01]  /*23e0*/  @!P4 IMAD.MOV R9, RZ, RZ, -R9 ;  /* 0x000000ffff09c224 */ /* 0x000fe200078e0a09 */
[C---:B------:R-:W-:Y:S01]  /*23f0*/  ISETP.GT.U32.AND P4, PT, R21.reuse, R5, PT ;  /* 0x000000051500720c */ /* 0x040fe20003f84070 */
[----:B------:R-:W-:Y:S02]  /*2400*/  IMAD.MOV.U32 R8, RZ, RZ, R0 ;  /* 0x000000ffff087224 */ /* 0x000fe400078e0000 */
[----:B------:R-:W-:Y:S02]  /*2410*/  IMAD.MOV R0, RZ, RZ, -R7 ;  /* 0x000000ffff007224 */ /* 0x000fe400078e0a07 */
[----:B------:R-:W-:Y:S02]  /*2420*/  IMAD.MOV.U32 R12, RZ, RZ, R6 ;  /* 0x000000ffff0c7224 */ /* 0x000fe400078e0006 */
[----:B------:R-:W-:Y:S01]  /*2430*/  IMAD R4, R21, R0, R4 ;  /* 0x0000000015047224 */ /* 0x000fe200078e0204 */
[----:B------:R-:W-:Y:S01]  /*2440*/  ISETP.GE.AND P0, PT, R15, RZ, PT ;  /* 0x000000ff0f00720c */ /* 0x000fe20003f06270 */
[----:B------:R-:W-:Y:S01]  /*2450*/  @!P5 IMAD.MOV R12, RZ, RZ, -R12 ;  /* 0x000000ffff0cd224 */ /* 0x000fe200078e0a0c */
[----:B------:R-:W-:-:S02]  /*2460*/  IADD3 R10, R23, 0x170, RZ ;  /* 0x00000170170a7810 */ /* 0x000fc40007ffe0ff */
[----:B------:R-:W-:Y:S01]  /*2470*/  ISETP.GT.U32.AND P5, PT, R21, R4, PT ;  /* 0x000000041500720c */ /* 0x000fe20003fa4070 */
[----:B------:R-:W-:Y:S01]  /*2480*/  @!P3 IMAD.MOV R8, RZ, RZ, -R8 ;  /* 0x000000ffff08b224 */ /* 0x000fe200078e0a08 */
[----:B------:R-:W-:Y:S01]  /*2490*/  ISETP.GE.AND P3, PT, R10, RZ, PT ;  /* 0x000000ff0a00720c */ /* 0x000fe20003f66270 */
[--C-:B------:R-:W-:Y:S01]  /*24a0*/  @!P6 IMAD.IADD R11, R11, 0x1, -R21.reuse ;  /* 0x000000010b0be824 */ /* 0x100fe200078e0a15 */
[----:B------:R-:W-:Y:S01]  /*24b0*/  IABS R10, R10 ;  /* 0x0000000a000a7213 */ /* 0x000fe20000000000 */
[----:B------:R-:W-:Y:S01]  /*24c0*/  @!P4 IMAD.IADD R5, R5, 0x1, -R21 ;  /* 0x000000010505c824 */ /* 0x000fe200078e0a15 */
[----:B------:R0:W-:Y:S02]  /*24d0*/  STL [R1+0x174], R9 ;  /* 0x0001740901007387 */ /* 0x0001e40000100800 */
[----:B------:R-:W-:Y:S02]  /*24e0*/  ISETP.GT.U32.AND P6, PT, R21, R11, PT ;  /* 0x0000000b1500720c */ /* 0x000fe40003fc4070 */
[----:B------:R1:W-:Y:S01]  /*24f0*/  STL [R1+0x178], R8 ;  /* 0x0001780801007387 */ /* 0x0003e20000100800 */
[----:B------:R-:W-:Y:S01]  /*2500*/  IMAD.HI.U32 R2, R3, R10, RZ ;  /* 0x0000000a03027227 */ /* 0x000fe200078e00ff */
[----:B------:R-:W-:-:S02]  /*2510*/  IADD3 R7, R23, 0x16c, RZ ;  /* 0x0000016c17077810 */ /* 0x000fc40007ffe0ff */
[C---:B0-----:R-:W-:Y:S01]  /*2520*/  IADD3 R9, R23.reuse, 0x168, RZ ;  /* 0x0000016817097810 */ /* 0x041fe20007ffe0ff */
[----:B-1----:R-:W-:Y:S01]  /*2530*/  IMAD.MOV.U32 R8, RZ, RZ, R5 ;  /* 0x000000ffff087224 */ /* 0x002fe200078e0005 */
[----:B------:R-:W-:Y:S01]  /*2540*/  IADD3 R0, R23, 0x164, RZ ;  /* 0x0000016417007810 */ /* 0x000fe20007ffe0ff */
[----:B------:R-:W-:Y:S02]  /*2550*/  IMAD.MOV R6, RZ, RZ, -R2 ;  /* 0x000000ffff067224 */ /* 0x000fe400078e0a02 */
[----:B------:R-:W-:Y:S01]  /*2560*/  @!P0 IMAD.MOV R8, RZ, RZ, -R8 ;  /* 0x000000ffff088224 */ /* 0x000fe200078e0a08 */
[----:B------:R-:W-:Y:S01]  /*2570*/  ISETP.GE.AND P0, PT, R9, RZ, PT ;  /* 0x000000ff0900720c */ /* 0x000fe20003f06270 */
[----:B------:R-:W-:Y:S01]  /*2580*/  @!P5 IMAD.IADD R4, R4, 0x1, -R21 ;  /* 0x000000010404d824 */ /* 0x000fe200078e0a15 */
[----:B------:R-:W-:Y:S01]  /*2590*/  IABS R9, R9 ;  /* 0x0000000900097213 */ /* 0x000fe20000000000 */
[----:B------:R-:W-:Y:S01]  /*25a0*/  STL [R1+0x17c], R12 ;  /* 0x00017c0c01007387 */ /* 0x000fe20000100800 */
[----:B------:R-:W-:Y:S01]  /*25b0*/  ISETP.GE.AND P4, PT, R7, RZ, PT ;  /* 0x000000ff0700720c */ /* 0x000fe20003f86270 */
[C---:B------:R-:W-:Y:S01]  /*25c0*/  IMAD R10, R21.reuse, R6, R10 ;  /* 0x00000006150a7224 */ /* 0x040fe200078e020a */
[----:B------:R-:W-:Y:S01]  /*25d0*/  IABS R7, R7 ;  /* 0x0000000700077213 */ /* 0x000fe20000000000 */
[----:B------:R0:W-:Y:S01]  /*25e0*/  STL [R1+0x188], R8 ;  /* 0x0001880801007387 */ /* 0x0001e20000100800 */
[----:B------:R-:W-:Y:S01]  /*25f0*/  ISETP.GT.U32.AND P5, PT, R21, R4, PT ;  /* 0x000000041500720c */ /* 0x000fe20003fa4070 */
[----:B------:R-:W-:-:S04]  /*2600*/  IMAD.HI.U32 R5, R3, R9, RZ ;  /* 0x0000000903057227 */ /* 0x000fc800078e00ff */
[----:B------:R-:W-:Y:S01]  /*2610*/  @!P6 IMAD.IADD R11, R11, 0x1, -R21 ;  /* 0x000000010b0be824 */ /* 0x000fe200078e0a15 */
[----:B0-----:R-:W-:Y:S01]  /*2620*/  IABS R8, R0 ;  /* 0x0000000000087213 */ /* 0x001fe20000000000 */
[----:B------:R-:W-:Y:S01]  /*2630*/  IMAD.HI.U32 R2, R3, R7, RZ ;  /* 0x0000000703027227 */ /* 0x000fe200078e00ff */
[----:B------:R-:W-:-:S03]  /*2640*/  ISETP.GT.U32.AND P6, PT, R21, R10, PT ;  /* 0x0000000a1500720c */ /* 0x000fc60003fc4070 */
[----:B------:R-:W-:-:S04]  /*2650*/  IMAD.HI.U32 R6, R3, R8, RZ ;  /* 0x0000000803067227 */ /* 0x000fc800078e00ff */
[----:B------:R-:W-:Y:S02]  /*2660*/  IMAD.MOV R5, RZ, RZ, -R5 ;  /* 0x000000ffff057224 */ /* 0x000fe400078e0a05 */
[----:B------:R-:W-:Y:S02]  /*2670*/  IMAD.MOV R2, RZ, RZ, -R2 ;  /* 0x000000ffff027224 */ /* 0x000fe400078e0a02 */
[----:B------:R-:W-:Y:S02]  /*2680*/  IMAD.MOV R6, RZ, RZ, -R6 ;  /* 0x000000ffff067224 */ /* 0x000fe400078e0a06 */
[C---:B------:R-:W-:Y:S02]  /*2690*/  IMAD R9, R21.reuse, R5, R9 ;  /* 0x0000000515097224 */ /* 0x040fe400078e0209 */
[----:B------:R-:W-:Y:S02]  /*26a0*/  IMAD R7, R21, R2, R7 ;  /* 0x0000000215077224 */ /* 0x000fe400078e0207 */
[----:B------:R-:W-:-:S02]  /*26b0*/  IMAD.MOV.U32 R12, RZ, RZ, R11 ;  /* 0x000000ffff0c7224 */ /* 0x000fc400078e000b */
[C---:B------:R-:W-:Y:S02]  /*26c0*/  IMAD R8, R21.reuse, R6, R8 ;  /* 0x0000000615087224 */ /* 0x040fe400078e0208 */
[--C-:B------:R-:W-:Y:S01]  /*26d0*/  @!P5 IMAD.IADD R4, R4, 0x1, -R21.reuse ;  /* 0x000000010404d824 */ /* 0x100fe200078e0a15 */
[C---:B------:R-:W-:Y:S01]  /*26e0*/  ISETP.GT.U32.AND P5, PT, R21.reuse, R9, PT ;  /* 0x000000091500720c */ /* 0x040fe20003fa4070 */
[----:B------:R-:W-:Y:S01]  /*26f0*/  @!P2 IMAD.MOV R12, RZ, RZ, -R12 ;  /* 0x000000ffff0ca224 */ /* 0x000fe200078e0a0c */
[C---:B------:R-:W-:Y:S01]  /*2700*/  ISETP.GT.U32.AND P2, PT, R21.reuse, R7, PT ;  /* 0x000000071500720c */ /* 0x040fe20003f44070 */
[----:B------:R-:W-:Y:S01]  /*2710*/  @!P6 IMAD.IADD R10, R10, 0x1, -R21 ;  /* 0x000000010a0ae824 */ /* 0x000fe200078e0a15 */
[----:B------:R-:W-:Y:S02]  /*2720*/  ISETP.GT.U32.AND P6, PT, R21, R8, PT ;  /* 0x000000081500720c */ /* 0x000fe40003fc4070 */
[C---:B------:R-:W-:Y:S02]  /*2730*/  IADD3 R16, R23.reuse, 0x160, RZ ;  /* 0x0000016017107810 */ /* 0x040fe40007ffe0ff */
[----:B------:R-:W-:Y:S01]  /*2740*/  IADD3 R13, R23, 0x15c, RZ ;  /* 0x0000015c170d7810 */ /* 0x000fe20007ffe0ff */
[----:B------:R0:W-:Y:S01]  /*2750*/  STL [R1+0x184], R12 ;  /* 0x0001840c01007387 */ /* 0x0001e20000100800 */
[----:B------:R-:W-:-:S03]  /*2760*/  IABS R2, R16 ;  /* 0x0000001000027213 */ /* 0x000fc60000000000 */
[--C-:B------:R-:W-:Y:S02]  /*2770*/  @!P5 IMAD.IADD R9, R9, 0x1, -R21.reuse ;  /* 0x000000010909d824 */ /* 0x100fe400078e0a15 */
[--C-:B------:R-:W-:Y:S01]  /*2780*/  @!P2 IMAD.IADD R7, R7, 0x1, -R21.reuse ;  /* 0x000000010707a824 */ /* 0x100fe200078e0a15 */
[----:B0-----:R-:W-:Y:S01]  /*2790*/  IABS R12, R13 ;  /* 0x0000000d000c7213 */ /* 0x001fe20000000000 */
[----:B------:R-:W-:Y:S01]  /*27a0*/  @!P6 IMAD.IADD R8, R8, 0x1, -R21 ;  /* 0x000000010808e824 */ /* 0x000fe200078e0a15 */
[C---:B------:R-:W-:Y:S01]  /*27b0*/  ISETP.GT.U32.AND P2, PT, R21.reuse, R10, PT ;  /* 0x0000000a1500720c */ /* 0x040fe20003f44070 */
[----:B------:R-:W-:Y:S01]  /*27c0*/  IMAD.MOV.U32 R11, RZ, RZ, R4 ;  /* 0x000000ffff0b7224 */ /* 0x000fe200078e0004 */
[----:B------:R-:W-:Y:S01]  /*27d0*/  ISETP.GT.U32.AND P6, PT, R21, R9, PT ;  /* 0x000000091500720c */ /* 0x000fe20003fc4070 */
[----:B------:R-:W-:-:S04]  /*27e0*/  IMAD.HI.U32 R5, R3, R2, RZ ;  /* 0x0000000203057227 */ /* 0x000fc800078e00ff */
[----:B------:R-:W-:-:S04]  /*27f0*/  IMAD.HI.U32 R4, R3, R12, RZ ;  /* 0x0000000c03047227 */ /* 0x000fc800078e00ff */
[----:B------:R-:W-:Y:S02]  /*2800*/  IMAD.MOV R5, RZ, RZ, -R5 ;  /* 0x000000ffff057224 */ /* 0x000fe400078e0a05 */
[----:B------:R-:W-:Y:S02]  /*2810*/  IMAD.MOV R4, RZ, RZ, -R4 ;  /* 0x000000ffff047224 */ /* 0x000fe400078e0a04 */
[----:B------:R-:W-:Y:S01]  /*2820*/  @!P1 IMAD.MOV R11, RZ, RZ, -R11 ;  /* 0x000000ffff0b9224 */ /* 0x000fe200078e0a0b */
[C---:B------:R-:W-:Y:S01]  /*2830*/  ISETP.GT.U32.AND P1, PT, R21.reuse, R8, PT ;  /* 0x000000081500720c */ /* 0x040fe20003f24070 */
[C---:B------:R-:W-:Y:S01]  /*2840*/  IMAD R2, R21.reuse, R5, R2 ;  /* 0x0000000515027224 */ /* 0x040fe200078e0202 */
[C---:B------:R-:W-:Y:S01]  /*2850*/  ISETP.GT.U32.AND P5, PT, R21.reuse, R7, PT ;  /* 0x000000071500720c */ /* 0x040fe20003fa4070 */
[C---:B------:R-:W-:Y:S02]  /*2860*/  IMAD R12, R21.reuse, R4, R12 ;  /* 0x00000004150c7224 */ /* 0x040fe400078e020c */
[--C-:B------:R-:W-:Y:S01]  /*2870*/  @!P2 IMAD.IADD R10, R10, 0x1, -R21.reuse ;  /* 0x000000010a0aa824 */ /* 0x100fe200078e0a15 */
[----:B------:R-:W-:Y:S01]  /*2880*/  ISETP.GT.U32.AND P2, PT, R21, R2, PT ;  /* 0x000000021500720c */ /* 0x000fe20003f44070 */
[----:B------:R-:W-:Y:S01]  /*2890*/  @!P6 IMAD.IADD R9, R9, 0x1, -R21 ;  /* 0x000000010909e824 */ /* 0x000fe200078e0a15 */
[----:B------:R-:W-:-:S02]  /*28a0*/  ISETP.GT.U32.AND P6, PT, R21, R12, PT ;  /* 0x0000000c1500720c */ /* 0x000fc40003fc4070 */
[C---:B------:R-:W-:Y:S02]  /*28b0*/  IADD3 R4, R23.reuse, 0x150, RZ ;  /* 0x0000015017047810 */ /* 0x040fe40007ffe0ff */
[----:B------:R-:W-:Y:S01]  /*28c0*/  IADD3 R6, R23, 0x158, RZ ;  /* 0x0000015817067810 */ /* 0x000fe20007ffe0ff */
[--C-:B------:R-:W-:Y:S01]  /*28d0*/  @!P1 IMAD.IADD R8, R8, 0x1, -R21.reuse ;  /* 0x0000000108089824 */ /* 0x100fe200078e0a15 */
[----:B------:R-:W-:Y:S01]  /*28e0*/  ISETP.GE.AND P1, PT, R16, RZ, PT ;  /* 0x000000ff1000720c */ /* 0x000fe20003f26270 */
[--C-:B------:R-:W-:Y:S01]  /*28f0*/  @!P5 IMAD.IADD R7, R7, 0x1, -R21.reuse ;  /* 0x000000010707d824 */ /* 0x100fe200078e0a15 */
[----:B------:R-:W-:Y:S02]  /*2900*/  IABS R16, R4 ;  /* 0x0000000400107213 */ /* 0x000fe40000000000 */
[----:B------:R-:W-:Y:S01]  /*2910*/  IABS R15, R6 ;  /* 0x00000006000f7213 */ /* 0x000fe20000000000 */
[--C-:B------:R-:W-:Y:S01]  /*2920*/  @!P2 IMAD.IADD R2, R2, 0x1, -R21.reuse ;  /* 0x000000010202a824 */ /* 0x100fe200078e0a15 */
[----:B------:R-:W-:Y:S01]  /*2930*/  ISETP.GE.AND P2, PT, R13, RZ, PT ;  /* 0x000000ff0d00720c */ /* 0x000fe20003f46270 */
[----:B------:R-:W-:-:S02]  /*2940*/  @!P6 IMAD.IADD R12, R12, 0x1, -R21 ;  /* 0x000000010c0ce824 */ /* 0x000fc400078e0a15 */
[----:B------:R-:W-:Y:S02]  /*2950*/  IMAD.MOV.U32 R17, RZ, RZ, R7 ;  /* 0x000000ffff117224 */ /* 0x000fe400078e0007 */
[----:B------:R-:W-:Y:S01]  /*2960*/  IMAD.MOV.U32 R13, RZ, RZ, R16 ;  /* 0x000000ffff0d7224 */ /* 0x000fe200078e0010 */
[----:B------:R0:W-:Y:S01]  /*2970*/  STL [R1+0x180], R11 ;  /* 0x0001800b01007387 */ /* 0x0001e20000100800 */
[----:B------:R-:W-:Y:S01]  /*2980*/  @!P4 IMAD.MOV R17, RZ, RZ, -R17 ;  /* 0x000000ffff11c224 */ /* 0x000fe200078e0a11 */
[----:B------:R-:W-:Y:S01]  /*2990*/  ISETP.GT.U32.AND P4, PT, R21, R12, PT ;  /* 0x0000000c1500720c */ /* 0x000fe20003f84070 */
[----:B------:R-:W-:Y:S02]  /*29a0*/  IMAD.MOV.U32 R18, RZ, RZ, R10 ;  /* 0x000000ffff127224 */ /* 0x000fe400078e000a */
[----:B------:R-:W-:-:S04]  /*29b0*/  IMAD.HI.U32 R10, R3, R13, RZ ;  /* 0x0000000d030a7227 */ /* 0x000fc800078e00ff */
[----:B0-----:R-:W-:-:S04]  /*29c0*/  IMAD.HI.U32 R11, R3, R15, RZ ;  /* 0x0000000f030b7227 */ /* 0x001fc800078e00ff */
[----:B------:R-:W-:Y:S02]  /*29d0*/  IMAD.MOV R11, RZ, RZ, -R11 ;  /* 0x000000ffff0b7224 */ /* 0x000fe400078e0a0b */
[----:B------:R-:W-:Y:S01]  /*29e0*/  @!P3 IMAD.MOV R18, RZ, RZ, -R18 ;  /* 0x000000ffff12b224 */ /* 0x000fe200078e0a12 */
[C---:B------:R-:W-:Y:S01]  /*29f0*/  ISETP.GT.U32.AND P3, PT, R21.reuse, R2, PT ;  /* 0x000000021500720c */ /* 0x040fe20003f64070 */
[----:B------:R-:W-:Y:S02]  /*2a00*/  IMAD.MOV R7, RZ, RZ, -R10 ;  /* 0x000000ffff077224 */ /* 0x000fe400078e0a0a */
[C---:B------:R-:W-:Y:S02]  /*2a10*/  IMAD R15, R21.reuse, R11, R15 ;  /* 0x0000000b150f7224 */ /* 0x040fe400078e020f */
[----:B------:R-:W-:Y:S01]  /*2a20*/  IMAD R13, R21, R7, R13 ;  /* 0x00000007150d7224 */ /* 0x000fe200078e020d */
[----:B------:R-:W-:Y:S01]  /*2a30*/  IADD3 R5, R23, 0x154, RZ ;  /* 0x0000015417057810 */ /* 0x000fe20007ffe0ff */
[----:B------:R-:W-:Y:S01]  /*2a40*/  @!P4 IMAD.IADD R12, R12, 0x1, -R21 ;  /* 0x000000010c0cc824 */ /* 0x000fe200078e0a15 */
[----:B------:R-:W-:-:S02]  /*2a50*/  ISETP.GE.AND P5, PT, R0, RZ, PT ;  /* 0x000000ff0000720c */ /* 0x000fc40003fa6270 */
[C---:B------:R-:W-:Y:S02]  /*2a60*/  ISETP.GT.U32.AND P6, PT, R21.reuse, R15, PT ;  /* 0x0000000f1500720c */ /* 0x040fe40003fc4070 */
[----:B------:R-:W-:Y:S02]  /*2a70*/  ISETP.GT.U32.AND P4, PT, R21, R13, PT ;  /* 0x0000000d1500720c */ /* 0x000fe40003f84070 */
[----:B------:R-:W-:Y:S01]  /*2a80*/  IABS R14, R5 ;  /* 0x00000005000e7213 */ /* 0x000fe20000000000 */
[----:B------:R-:W-:Y:S02]  /*2a90*/  @!P3 IMAD.IADD R2, R2, 0x1, -R21 ;  /* 0x000000010202b824 */ /* 0x000fe400078e0a15 */
[----:B------:R-:W-:Y:S02]  /*2aa0*/  @!P0 IMAD.MOV R9, RZ, RZ, -R9 ;  /* 0x000000ffff098224 */ /* 0x000fe400078e0a09 */
[----:B------:R-:W-:Y:S01]  /*2ab0*/  IMAD.HI.U32 R0, R3, R14, RZ ;  /* 0x0000000e03007227 */ /* 0x000fe200078e00ff */
[----:B------:R-:W-:-:S02]  /*2ac0*/  ISETP.GE.AND P0, PT, R6, RZ, PT ;  /* 0x000000ff0600720c */ /* 0x000fc40003f06270 */
[----:B------:R-:W-:Y:S01]  /*2ad0*/  ISETP.GE.AND P3, PT, R5, RZ, PT ;  /* 0x000000ff0500720c */ /* 0x000fe20003f66270 */
[----:B------:R-:W-:Y:S01]  /*2ae0*/  IMAD.MOV.U32 R6, RZ, RZ, R2 ;  /* 0x000000ffff067224 */ /* 0x000fe200078e0002 */
[----:B------:R-:W-:Y:S01]  /*2af0*/  IADD3 R5, R23, 0x148, RZ ;  /* 0x0000014817057810 */ /* 0x000fe20007ffe0ff */
[----:B------:R-:W-:Y:S02]  /*2b00*/  IMAD.MOV R0, RZ, RZ, -R0 ;  /* 0x000000ffff007224 */ /* 0x000fe400078e0a00 */
[----:B------:R-:W-:Y:S02]  /*2b10*/  @!P5 IMAD.MOV R8, RZ, RZ, -R8 ;  /* 0x000000ffff08d224 */ /* 0x000fe400078e0a08 */
[--C-:B------:R-:W-:Y:S01]  /*2b20*/  @!P6 IMAD.IADD R15, R15, 0x1, -R21.reuse ;  /* 0x000000010f0fe824 */ /* 0x100fe200078e0a15 */
[----:B------:R-:W-:Y:S01]  /*2b30*/  ISETP.GE.AND P6, PT, R4, RZ, PT ;  /* 0x000000ff0400720c */ /* 0x000fe20003fc6270 */
[----:B------:R-:W-:Y:S01]  /*2b40*/  @!P1 IMAD.MOV R6, RZ, RZ, -R6 ;  /* 0x000000ffff069224 */ /* 0x000fe200078e0a06 */
[----:B------:R-:W-:Y:S01]  /*2b50*/  STL [R1+0x15c], R18 ;  /* 0x00015c1201007387 */ /* 0x000fe20000100800 */
[----:B------:R-:W-:Y:S01]  /*2b60*/  @!P4 IMAD.IADD R13, R13, 0x1, -R21 ;  /* 0x000000010d0dc824 */ /* 0x000fe200078e0a15 */
[----:B------:R-:W-:Y:S01]  /*2b70*/  IABS R4, R5 ;  /* 0x0000000500047213 */ /* 0x000fe20000000000 */
[----:B------:R-:W-:Y:S01]  /*2b80*/  IMAD R14, R21, R0, R14 ;  /* 0x00000000150e7224 */ /* 0x000fe200078e020e */
[----:B------:R-:W-:Y:S01]  /*2b90*/  IADD3 R0, R23, 0x14c, RZ ;  /* 0x0000014c17007810 */ /* 0x000fe20007ffe0ff */
[----:B------:R-:W-:Y:S01]  /*2ba0*/  STL [R1+0x160], R17 ;  /* 0x0001601101007387 */ /* 0x000fe20000100800 */
[----:B------:R-:W-:-:S03]  /*2bb0*/  ISETP.GT.U32.AND P4, PT, R21, R13, PT ;  /* 0x0000000d1500720c */ /* 0x000fc60003f84070 */
[----:B------:R-:W-:Y:S01]  /*2bc0*/  STL [R1+0x164], R9 ;  /* 0x0001640901007387 */ /* 0x000fe20000100800 */
[----:B------:R-:W-:-:S03]  /*2bd0*/  IABS R10, R0 ;  /* 0x00000000000a7213 */ /* 0x000fc60000000000 */
[----:B------:R-:W-:Y:S04]  /*2be0*/  STL [R1+0x168], R8 ;  /* 0x0001680801007387 */ /* 0x000fe80000100800 */
[----:B------:R0:W-:Y:S01]  /*2bf0*/  STL [R1+0x16c], R6 ;  /* 0x00016c0601007387 */ /* 0x0001e20000100800 */
[----:B------:R-:W-:Y:S01]  /*2c00*/  ISETP.GT.U32.AND P5, PT, R21, R14, PT ;  /* 0x0000000e1500720c */ /* 0x000fe20003fa4070 */
[----:B------:R-:W-:Y:S01]  /*2c10*/  IMAD.HI.U32 R7, R3, R10, RZ ;  /* 0x0000000a03077227 */ /* 0x000fe200078e00ff */
[----:B------:R-:W-:-:S03]  /*2c20*/  ISETP.GT.U32.AND P1, PT, R21, R15, PT ;  /* 0x0000000f1500720c */ /* 0x000fc60003f24070 */
[----:B0-----:R-:W-:-:S04]  /*2c30*/  IMAD.HI.U32 R6, R3, R4, RZ ;  /* 0x0000000403067227 */ /* 0x001fc800078e00ff */
[----:B------:R-:W-:Y:S02]  /*2c40*/  IMAD.MOV R6, RZ, RZ, -R6 ;  /* 0x000000ffff067224 */ /* 0x000fe400078e0a06 */
[----:B------:R-:W-:Y:S02]  /*2c50*/  IMAD.MOV R7, RZ, RZ, -R7 ;  /* 0x000000ffff077224 */ /* 0x000fe400078e0a07 */
[----:B------:R-:W-:Y:S02]  /*2c60*/  IMAD R4, R21, R6, R4 ;  /* 0x0000000615047224 */ /* 0x000fe400078e0204 */
[--C-:B------:R-:W-:Y:S02]  /*2c70*/  @!P4 IMAD.IADD R13, R13, 0x1, -R21.reuse ;  /* 0x000000010d0dc824 */ /* 0x100fe400078e0a15 */
[C---:B------:R-:W-:Y:S01]  /*2c80*/  IMAD R10, R21.reuse, R7, R10 ;  /* 0x00000007150a7224 */ /* 0x040fe200078e020a */
[----:B------:R-:W-:Y:S01]  /*2c90*/  ISETP.GT.U32.AND P4, PT, R21, R4, PT ;  /* 0x000000041500720c */ /* 0x000fe20003f84070 */
[----:B------:R-:W-:-:S02]  /*2ca0*/  @!P5 IMAD.IADD R14, R14, 0x1, -R21 ;  /* 0x000000010e0ed824 */ /* 0x000fc400078e0a15 */
[----:B------:R-:W-:Y:S01]  /*2cb0*/  @!P1 IMAD.IADD R15, R15, 0x1, -R21 ;  /* 0x000000010f0f9824 */ /* 0x000fe200078e0a15 */
[C---:B------:R-:W-:Y:S02]  /*2cc0*/  ISETP.GT.U32.AND P1, PT, R21.reuse, R10, PT ;  /* 0x0000000a1500720c */ /* 0x040fe40003f24070 */
[----:B------:R-:W-:Y:S02]  /*2cd0*/  ISETP.GT.U32.AND P5, PT, R21, R14, PT ;  /* 0x0000000e1500720c */ /* 0x000fe40003fa4070 */
[C---:B------:R-:W-:Y:S01]  /*2ce0*/  IADD3 R6, R23.reuse, 0x13c, RZ ;  /* 0x0000013c17067810 */ /* 0x040fe20007ffe0ff */
[----:B------:R-:W-:Y:S01]  /*2cf0*/  IMAD.MOV.U32 R17, RZ, RZ, R15 ;  /* 0x000000ffff117224 */ /* 0x000fe200078e000f */
[C---:B------:R-:W-:Y:S02]  /*2d00*/  IADD3 R8, R23.reuse, 0x144, RZ ;  /* 0x0000014417087810 */ /* 0x040fe40007ffe0ff */
[----:B------:R-:W-:Y:S01]  /*2d10*/  IABS R9, R6 ;  /* 0x0000000600097213 */ /* 0x000fe20000000000 */
[----:B------:R-:W-:Y:S01]  /*2d20*/  @!P4 IMAD.IADD R4, R4, 0x1, -R21 ;  /* 0x000000010404c824 */ /* 0x000fe200078e0a15 */
[----:B------:R-:W-:Y:S01]  /*2d30*/  IADD3 R2, R23, 0x140, RZ ;  /* 0x0000014017027810 */ /* 0x000fe20007ffe0ff */
[----:B------:R-:W-:Y:S01]  /*2d40*/  @!P0 IMAD.MOV R17, RZ, RZ, -R17 ;  /* 0x000000ffff118224 */ /* 0x000fe200078e0a11 */
[----:B------:R-:W-:Y:S01]  /*2d50*/  IABS R11, R8 ;  /* 0x00000008000b7213 */ /* 0x000fe20000000000 */
[----:B------:R-:W-:Y:S01]  /*2d60*/  @!P1 IMAD.IADD R10, R10, 0x1, -R21 ;  /* 0x000000010a0a9824 */ /* 0x000fe200078e0a15 */
[----:B------:R-:W-:Y:S01]  /*2d70*/  ISETP.GT.U32.AND P0, PT, R21, R4, PT ;  /* 0x000000041500720c */ /* 0x000fe20003f04070 */
[----:B------:R-:W-:Y:S01]  /*2d80*/  IMAD.MOV.U32 R18, RZ, RZ, R12 ;  /* 0x000000ffff127224 */ /* 0x000fe200078e000c */
[----:B------:R-:W-:Y:S01]  /*2d90*/  IABS R7, R2 ;  /* 0x0000000200077213 */ /* 0x000fe20000000000 */
[----:B------:R-:W-:Y:S01]  /*2da0*/  IMAD.HI.U32 R12, R3, R9, RZ ;  /* 0x00000009030c7227 */ /* 0x000fe200078e00ff */
[----:B------:R-:W-:-:S03]  /*2db0*/  ISETP.GT.U32.AND P4, PT, R21, R10, PT ;  /* 0x0000000a1500720c */ /* 0x000fc60003f84070 */
[----:B------:R-:W-:Y:S02]  /*2dc0*/  @!P5 IMAD.IADD R14, R14, 0x1, -R21 ;  /* 0x000000010e0ed824 */ /* 0x000fe400078e0a15 */
[----:B------:R-:W-:Y:S01]  /*2dd0*/  IMAD.HI.U32 R16, R3, R11, RZ ;  /* 0x0000000b03107227 */ /* 0x000fe200078e00ff */
[----:B------:R-:W-:-:S03]  /*2de0*/  ISETP.GE.AND P5, PT, R0, RZ, PT ;  /* 0x000000ff0000720c */ /* 0x000fc60003fa6270 */
[----:B------:R-:W-:Y:S02]  /*2df0*/  IMAD.MOV R12, RZ, RZ, -R12 ;  /* 0x000000ffff0c7224 */ /* 0x000fe400078e0a0c */
[----:B------:R-:W-:-:S04]  /*2e00*/  IMAD.HI.U32 R0, R3, R7, RZ ;  /* 0x0000000703007227 */ /* 0x000fc800078e00ff */
[----:B------:R-:W-:Y:S02]  /*2e10*/  IMAD.MOV R16, RZ, RZ, -R16 ;  /* 0x000000ffff107224 */ /* 0x000fe400078e0a10 */
[----:B------:R-:W-:Y:S01]  /*2e20*/  @!P3 IMAD.MOV R14, RZ, RZ, -R14 ;  /* 0x000000ffff0eb224 */ /* 0x000fe200078e0a0e */
[----:B------:R-:W-:Y:S01]  /*2e30*/  ISETP.GE.AND P3, PT, R8, RZ, PT ;  /* 0x000000ff0800720c */ /* 0x000fe20003f66270 */
[C---:B------:R-:W-:Y:S02]  /*2e40*/  IMAD R8, R21.reuse, R12, R9 ;  /* 0x0000000c15087224 */ /* 0x040fe400078e0209 */
[----:B------:R-:W-:Y:S02]  /*2e50*/  IMAD.MOV R0, RZ, RZ, -R0 ;  /* 0x000000ffff007224 */ /* 0x000fe400078e0a00 */
[C---:B------:R-:W-:Y:S02]  /*2e60*/  IMAD R11, R21.reuse, R16, R11 ;  /* 0x00000010150b7224 */ /* 0x040fe400078e020b */
[----:B------:R-:W-:Y:S01]  /*2e70*/  @!P0 IMAD.IADD R4, R4, 0x1, -R21 ;  /* 0x0000000104048824 */ /* 0x000fe200078e0a15 */
[C---:B------:R-:W-:Y:S01]  /*2e80*/  ISETP.GT.U32.AND P0, PT, R21.reuse, R8, PT ;  /* 0x000000081500720c */ /* 0x040fe20003f04070 */
[----:B------:R-:W-:-:S02]  /*2e90*/  IMAD R7, R21, R0, R7 ;  /* 0x0000000015077224 */ /* 0x000fc400078e0207 */
[----:B------:R-:W-:Y:S01]  /*2ea0*/  @!P2 IMAD.MOV R18, RZ, RZ, -R18 ;  /* 0x000000ffff12a224 */ /* 0x000fe200078e0a12 */
[C---:B------:R-:W-:Y:S01]  /*2eb0*/  ISETP.GT.U32.AND P2, PT, R21.reuse, R11, PT ;  /* 0x0000000b1500720c */ /* 0x040fe20003f44070 */
[----:B------:R-:W-:Y:S02]  /*2ec0*/  @!P4 IMAD.IADD R10, R10, 0x1, -R21 ;  /* 0x000000010a0ac824 */ /* 0x000fe400078e0a15 */
[----:B------:R-:W-:Y:S01]  /*2ed0*/  @!P6 IMAD.MOV R13, RZ, RZ, -R13 ;  /* 0x000000ffff0de224 */ /* 0x000fe200078e0a0d */
[----:B------:R-:W-:Y:S01]  /*2ee0*/  ISETP.GT.U32.AND P6, PT, R21, R7, PT ;  /* 0x000000071500720c */ /* 0x000fe20003fc4070 */
[----:B------:R-:W-:Y:S01]  /*2ef0*/  IMAD.MOV.U32 R12, RZ, RZ, R10 ;  /* 0x000000ffff0c7224 */ /* 0x000fe200078e000a */
[----:B------:R-:W-:Y:S02]  /*2f00*/  ISETP.GE.AND P4, PT, R2, RZ, PT ;  /* 0x000000ff0200720c */ /* 0x000fe40003f86270 */
[----:B------:R-:W-:Y:S01]  /*2f10*/  IADD3 R2, R23, 0x134, RZ ;  /* 0x0000013417027810 */ /* 0x000fe20007ffe0ff */
[----:B------:R-:W-:Y:S01]  /*2f20*/  @!P5 IMAD.MOV R12, RZ, RZ, -R12 ;  /* 0x000000ffff0cd224 */ /* 0x000fe200078e0a0c */
[----:B------:R-:W-:Y:S01]  /*2f30*/  ISETP.GE.AND P1, PT, R5, RZ, PT ;  /* 0x000000ff0500720c */ /* 0x000fe20003f26270 */
[----:B------:R-:W-:Y:S01]  /*2f40*/  STL [R1+0xc4], R18 ;  /* 0x0000c41201007387 */ /* 0x000fe20000100800 */
[----:B------:R-:W-:Y:S01]  /*2f50*/  IADD3 R5, R23, 0x138, RZ ;  /* 0x0000013817057810 */ /* 0x000fe20007ffe0ff */
[--C-:B------:R-:W-:Y:S01]  /*2f60*/  @!P0 IMAD.IADD R8, R8, 0x1, -R21.reuse ;  /* 0x0000000108088824 */ /* 0x100fe200078e0a15 */
[----:B------:R-:W-:Y:S01]  /*2f70*/  IABS R10, R2 ;  /* 0x00000002000a7213 */ /* 0x000fe20000000000 */
[----:B------:R-:W-:Y:S01]  /*2f80*/  STL [R1+0xc0], R17 ;  /* 0x0000c01101007387 */ /* 0x000fe20000100800 */
[----:B------:R-:W-:Y:S01]  /*2f90*/  @!P2 IMAD.IADD R11, R11, 0x1, -R21 ;  /* 0x000000010b0ba824 */ /* 0x000fe200078e0a15 */
[----:B------:R-:W-:-:S02]  /*2fa0*/  IABS R0, R5 ;  /* 0x0000000500007213 */ /* 0x000fc40000000000 */
[----:B------:R-:W-:Y:S01]  /*2fb0*/  STL [R1+0xf8], R14 ;  /* 0x0000f80e01007387 */ /* 0x000fe20000100800 */
[----:B------:R-:W-:-:S03]  /*2fc0*/  ISETP.GT.U32.AND P0, PT, R21, R8, PT ;  /* 0x000000081500720c */ /* 0x000fc60003f04070 */
[----:B------:R-:W-:Y:S01]  /*2fd0*/  STL [R1+0x14c], R13 ;  /* 0x00014c0d01007387 */ /* 0x000fe20000100800 */
[----:B------:R-:W-:-:S03]  /*2fe0*/  @!P6 IMAD.IADD R7, R7, 0x1, -R21 ;  /* 0x000000010707e824 */ /* 0x000fc600078e0a15 */
[----:B------:R0:W-:Y:S01]  /*2ff0*/  STL [R1+0x150], R12 ;  /* 0x0001500c01007387 */ /* 0x0001e20000100800 */
[----:B------:R-:W-:Y:S01]  /*3000*/  ISETP.GT.U32.AND P6, PT, R21, R11, PT ;  /* 0x0000000b1500720c */ /* 0x000fe20003fc4070 */
[----:B------:R-:W-:-:S04]  /*3010*/  IMAD.HI.U32 R9, R3, R0, RZ ;  /* 0x0000000003097227 */ /* 0x000fc800078e00ff */
[----:B0-----:R-:W-:Y:S02]  /*3020*/  IMAD.MOV.U32 R12, RZ, RZ, R4 ;  /* 0x000000ffff0c7224 */ /* 0x001fe400078e0004 */
[----:B------:R-:W-:-:S04]  /*3030*/  IMAD.HI.U32 R4, R3, R10, RZ ;  /* 0x0000000a03047227 */ /* 0x000fc800078e00ff */
[----:B------:R-:W-:Y:S02]  /*3040*/  IMAD.MOV R4, RZ, RZ, -R4 ;  /* 0x000000ffff047224 */ /* 0x000fe400078e0a04 */
[----:B------:R-:W-:Y:S01]  /*3050*/  IMAD.MOV R9, RZ, RZ, -R9 ;  /* 0x000000ffff097224 */ /* 0x000fe200078e0a09 */
[C---:B------:R-:W-:Y:S01]  /*3060*/  ISETP.GT.U32.AND P5, PT, R21.reuse, R7, PT ;  /* 0x000000071500720c */ /* 0x040fe20003fa4070 */
[C---:B------:R-:W-:Y:S02]  /*3070*/  IMAD R10, R21.reuse, R4, R10 ;  /* 0x00000004150a7224 */ /* 0x040fe400078e020a */
[C---:B------:R-:W-:Y:S02]  /*3080*/  IMAD R0, R21.reuse, R9, R0 ;  /* 0x0000000915007224 */ /* 0x040fe400078e0200 */
[--C-:B------:R-:W-:Y:S01]  /*3090*/  @!P0 IMAD.IADD R8, R8, 0x1, -R21.reuse ;  /* 0x0000000108088824 */ /* 0x100fe200078e0a15 */
[----:B------:R-:W-:Y:S01]  /*30a0*/  ISETP.GT.U32.AND P0, PT, R21, R10, PT ;  /* 0x0000000a1500720c */ /* 0x000fe20003f04070 */
[----:B------:R-:W-:Y:S01]  /*30b0*/  @!P6 IMAD.IADD R11, R11, 0x1, -R21 ;  /* 0x000000010b0be824 */ /* 0x000fe200078e0a15 */
[----:B------:R-:W-:-:S02]  /*30c0*/  ISETP.GT.U32.AND P6, PT, R21, R0, PT ;  /* 0x000000001500720c */ /* 0x000fc40003fc4070 */
[----:B------:R-:W-:Y:S02]  /*30d0*/  ISETP.GE.AND P2, PT, R6, RZ, PT ;  /* 0x000000ff0600720c */ /* 0x000fe40003f46270 */
[----:B------:R-:W-:Y:S01]  /*30e0*/  IADD3 R6, R23, 0x130, RZ ;  /* 0x0000013017067810 */ /* 0x000fe20007ffe0ff */
[----:B------:R-:W-:Y:S01]  /*30f0*/  @!P5 IMAD.IADD R7, R7, 0x1, -R21 ;  /* 0x000000010707d824 */ /* 0x000fe200078e0a15 */
[----:B------:R-:W-:Y:S02]  /*3100*/  ISETP.GE.AND P5, PT, R2, RZ, PT ;  /* 0x000000ff0200720c */ /* 0x000fe40003fa6270 */
[----:B------:R-:W-:Y:S02]  /*3110*/  IABS R9, R6 ;  /* 0x0000000600097213 */ /* 0x000fe40000000000 */
[----:B------:R-:W-:Y:S01]  /*3120*/  IADD3 R2, R23, 0x12c, RZ ;  /* 0x0000012c17027810 */ /* 0x000fe20007ffe0ff */
[----:B------:R-:W-:Y:S01]  /*3130*/  @!P1 IMAD.MOV R12, RZ, RZ, -R12 ;  /* 0x000000ffff0c9224 */ /* 0x000fe200078e0a0c */
[----:B------:R-:W-:Y:S01]  /*3140*/  ISETP.GE.AND P1, PT, R5, RZ, PT ;  /* 0x000000ff0500720c */ /* 0x000fe20003f26270 */
[----:B------:R-:W-:Y:S01]  /*3150*/  IMAD.HI.U32 R13, R3, R9, RZ ;  /* 0x00000009030d7227 */ /* 0x000fe200078e00ff */
[----:B------:R-:W-:-:S03]  /*3160*/  IABS R5, R2 ;  /* 0x0000000200057213 */ /* 0x000fc60000000000 */
[----:B------:R-:W-:Y:S02]  /*3170*/  IMAD.MOV.U32 R14, RZ, RZ, R11 ;  /* 0x000000ffff0e7224 */ /* 0x000fe400078e000b */
[--C-:B------:R-:W-:Y:S02]  /*3180*/  @!P0 IMAD.IADD R10, R10, 0x1, -R21.reuse ;  /* 0x000000010a0a8824 */ /* 0x100fe400078e0a15 */
[----:B------:R-:W-:Y:S02]  /*3190*/  @!P6 IMAD.IADD R0, R0, 0x1, -R21 ;  /* 0x000000010000e824 */ /* 0x000fe400078e0a15 */
[----:B------:R-:W-:Y:S01]  /*31a0*/  IMAD.MOV R13, RZ, RZ, -R13 ;  /* 0x000000ffff0d7224 */ /* 0x000fe200078e0a0d */
[----:B------:R-:W-:Y:S01]  /*31b0*/  ISETP.GT.U32.AND P0, PT, R21, R10, PT ;  /* 0x0000000a1500720c */ /* 0x000fe20003f04070 */
[----:B------:R-:W-:Y:S01]  /*31c0*/  @!P3 IMAD.MOV R14, RZ, RZ, -R14 ;  /* 0x000000ffff0eb224 */ /* 0x000fe200078e0a0e */
[----:B------:R-:W-:Y:S01]  /*31d0*/  ISETP.GE.AND P3, PT, R6, RZ, PT ;  /* 0x000000ff0600720c */ /* 0x000fe20003f66270 */
[----:B------:R-:W-:Y:S01]  /*31e0*/  IMAD.HI.U32 R6, R3, R5, RZ ;  /* 0x0000000503067227 */ /* 0x000fe200078e00ff */
[----:B------:R-:W-:-:S02]  /*31f0*/  IADD3 R4, R23, 0x128, RZ ;  /* 0x0000012817047810 */ /* 0x000fc40007ffe0ff */
[C---:B------:R-:W-:Y:S01]  /*3200*/  ISETP.GT.U32.AND P6, PT, R21.reuse, R0, PT ;  /* 0x000000001500720c */ /* 0x040fe20003fc4070 */
[C---:B------:R-:W-:Y:S02]  /*3210*/  IMAD R9, R21.reuse, R13, R9 ;  /* 0x0000000d15097224 */ /* 0x040fe400078e0209 */
[----:B------:R-:W-:Y:S01]  /*3220*/  IMAD.MOV.U32 R11, RZ, RZ, R7 ;  /* 0x000000ffff0b7224 */ /* 0x000fe200078e0007 */
[----:B------:R0:W-:Y:S01]  /*3230*/  STL [R1+0x158], R12 ;  /* 0x0001580c01007387 */ /* 0x0001e20000100800 */
[----:B------:R-:W-:Y:S02]  /*3240*/  IMAD.MOV R6, RZ, RZ, -R6 ;  /* 0x000000ffff067224 */ /* 0x000fe400078e0a06 */
[----:B------:R-:W-:Y:S01]  /*3250*/  @!P4 IMAD.MOV R11, RZ, RZ, -R11 ;  /* 0x000000ffff0bc224 */ /* 0x000fe200078e0a0b */
[C---:B------:R-:W-:Y:S01]  /*3260*/  ISETP.GT.U32.AND P4, PT, R21.reuse, R9, PT ;  /* 0x000000091500720c */ /* 0x040fe20003f84070 */
[----:B------:R-:W-:Y:S01]  /*3270*/  IMAD R5, R21, R6, R5 ;  /* 0x0000000615057224 */ /* 0x000fe200078e0205 */
[----:B0-----:R-:W-:Y:S01]  /*3280*/  IABS R12, R4 ;  /* 0x00000004000c7213 */ /* 0x001fe20000000000 */
[----:B------:R-:W-:-:S03]  /*3290*/  @!P0 IMAD.IADD R10, R10, 0x1, -R21 ;  /* 0x000000010a0a8824 */ /* 0x000fc600078e0a15 */
[----:B------:R-:W-:Y:S01]  /*32a0*/  ISETP.GT.U32.AND P0, PT, R21, R5, PT ;  /* 0x000000051500720c */ /* 0x000fe20003f04070 */
[----:B------:R-:W-:-:S04]  /*32b0*/  IMAD.HI.U32 R7, R3, R12, RZ ;  /* 0x0000000c03077227 */ /* 0x000fc800078e00ff */
[----:B------:R-:W-:Y:S02]  /*32c0*/  IMAD.MOV R7, RZ, RZ, -R7 ;  /* 0x000000ffff077224 */ /* 0x000fe400078e0a07 */
[--C-:B------:R-:W-:Y:S02]  /*32d0*/  @!P6 IMAD.IADD R0, R0, 0x1, -R21.reuse ;  /* 0x000000010000e824 */ /* 0x100fe400078e0a15 */
[----:B------:R-:W-:Y:S02]  /*32e0*/  IMAD R12, R21, R7, R12 ;  /* 0x00000007150c7224 */ /* 0x000fe400078e020c */
[----:B------:R-:W-:Y:S02]  /*32f0*/  IMAD.MOV.U32 R13, RZ, RZ, R0 ;  /* 0x000000ffff0d7224 */ /* 0x000fe400078e0000 */
[----:B------:R-:W-:Y:S02]  /*3300*/  @!P4 IMAD.IADD R9, R9, 0x1, -R21 ;  /* 0x000000010909c824 */ /* 0x000fe400078e0a15 */
[----:B------:R-:W-:Y:S01]  /*3310*/  @!P1 IMAD.MOV R13, RZ, RZ, -R13 ;  /* 0x000000ffff0d9224 */ /* 0x000fe200078e0a0d */
[C---:B------:R-:W-:Y:S01]  /*3320*/  ISETP.GT.U32.AND P1, PT, R21.reuse, R12, PT ;  /* 0x0000000c1500720c */ /* 0x040fe20003f24070 */
[----:B------:R-:W-:Y:S01]  /*3330*/  @!P2 IMAD.MOV R8, RZ, RZ, -R8 ;  /* 0x000000ffff08a224 */ /* 0x000fe200078e0a08 */
[----:B------:R-:W-:Y:S01]  /*3340*/  ISETP.GT.U32.AND P4, PT, R21, R9, PT ;  /* 0x000000091500720c */ /* 0x000fe20003f84070 */
[----:B------:R-:W-:Y:S01]  /*3350*/  @!P0 IMAD.IADD R5, R5, 0x1, -R21 ;  /* 0x0000000105058824 */ /* 0x000fe200078e0a15 */
[----:B------:R-:W-:Y:S01]  /*3360*/  STL [R1+0x154], R14 ;  /* 0x0001540e01007387 */ /* 0x000fe20000100800 */
[----:B------:R-:W-:-:S03]  /*3370*/  IADD3 R7, R23, 0x120, RZ ;  /* 0x0000012017077810 */ /* 0x000fc60007ffe0ff */
[----:B------:R0:W-:Y:S01]  /*3380*/  STL [R1+0x120], R11 ;  /* 0x0001200b01007387 */ /* 0x0001e20000100800 */
[----:B------:R-:W-:-:S03]  /*3390*/  ISETP.GT.U32.AND P0, PT, R21, R5, PT ;  /* 0x000000051500720c */ /* 0x000fc60003f04070 */
[----:B------:R1:W-:Y:S01]  /*33a0*/  STL [R1+0x124], R8 ;  /* 0x0001240801007387 */ /* 0x0003e20000100800 */
[----:B------:R-:W-:Y:S01]  /*33b0*/  ISETP.GE.AND P6, PT, R4, RZ, PT ;  /* 0x000000ff0400720c */ /* 0x000fe20003fc6270 */
[----:B------:R-:W-:Y:S01]  /*33c0*/  @!P1 IMAD.IADD R12, R12, 0x1, -R21 ;  /* 0x000000010c0c9824 */ /* 0x000fe200078e0a15 */
[----:B------:R-:W-:Y:S01]  /*33d0*/  IABS R6, R7 ;  /* 0x0000000700067213 */ /* 0x000fe20000000000 */
[----:B0-----:R-:W-:Y:S01]  /*33e0*/  IMAD.MOV.U32 R11, RZ, RZ, R10 ;  /* 0x000000ffff0b7224 */ /* 0x001fe200078e000a */
[----:B-1----:R-:W-:-:S03]  /*33f0*/  IADD3 R8, R23, 0x124, RZ ;  /* 0x0000012417087810 */ /* 0x002fc60007ffe0ff */
[----:B------:R-:W-:Y:S01]  /*3400*/  @!P5 IMAD.MOV R11, RZ, RZ, -R11 ;  /* 0x000000ffff0bd224 */ /* 0x000fe200078e0a0b */
[----:B------:R-:W-:Y:S01]  /*3410*/  IABS R4, R8 ;  /* 0x0000000800047213 */ /* 0x000fe20000000000 */
[----:B------:R-:W-:Y:S01]  /*3420*/  @!P4 IMAD.IADD R9, R9, 0x1, -R21 ;  /* 0x000000010909c824 */ /* 0x000fe200078e0a15 */
[----:B------:R-:W-:Y:S01]  /*3430*/  ISETP.GE.AND P2, PT, R2, RZ, PT ;  /* 0x000000ff0200720c */ /* 0x000fe20003f46270 */
[----:B------:R-:W-:Y:S01]  /*3440*/  STL [R1+0x148], R13 ;  /* 0x0001480d01007387 */ /* 0x000fe20000100800 */
[----:B------:R-:W-:Y:S01]  /*3450*/  ISETP.GE.AND P4, PT, R7, RZ, PT ;  /* 0x000000ff0700720c */ /* 0x000fe20003f86270 */
[----:B------:R-:W-:Y:S01]  /*3460*/  IMAD.HI.U32 R10, R3, R4, RZ ;  /* 0x00000004030a7227 */ /* 0x000fe200078e00ff */
[----:B------:R-:W-:Y:S01]  /*3470*/  IADD3 R2, R23, 0x11c, RZ ;  /* 0x0000011c17027810 */ /* 0x000fe20007ffe0ff */
[----:B------:R0:W-:Y:S01]  /*3480*/  STL [R1+0x144], R11 ;  /* 0x0001440b01007387 */ /* 0x0001e20000100800 */
[----:B------:R-:W-:Y:S01]  /*3490*/  ISETP.GT.U32.AND P1, PT, R21, R12, PT ;  /* 0x0000000c1500720c */ /* 0x000fe20003f24070 */
[----:B------:R-:W-:Y:S01]  /*34a0*/  IMAD.HI.U32 R7, R3, R6, RZ ;  /* 0x0000000603077227 */ /* 0x000fe200078e00ff */
[----:B------:R-:W-:-:S03]  /*34b0*/  IABS R0, R2 ;  /* 0x0000000200007213 */ /* 0x000fc60000000000 */
[----:B------:R-:W-:Y:S02]  /*34c0*/  IMAD.MOV R10, RZ, RZ, -R10 ;  /* 0x000000ffff0a7224 */ /* 0x000fe400078e0a0a */
[----:B------:R-:W-:Y:S02]  /*34d0*/  IMAD.MOV R7, RZ, RZ, -R7 ;  /* 0x000000ffff077224 */ /* 0x000fe400078e0a07 */
[----:B0-----:R-:W-:Y:S02]  /*34e0*/  IMAD.MOV.U32 R11, RZ, RZ, R9 ;  /* 0x000000ffff0b7224 */ /* 0x001fe400078e0009 */
[----:B------:R-:W-:Y:S02]  /*34f0*/  @!P0 IMAD.IADD R5, R5, 0x1, -R21 ;  /* 0x0000000105058824 */ /* 0x000fe400078e0a15 */
[----:B------:R-:W-:Y:S01]  /*3500*/  @!P3 IMAD.MOV R11, RZ, RZ, -R11 ;  /* 0x000000ffff0bb224 */ /* 0x000fe200078e0a0b */
[----:B------:R-:W-:Y:S01]  /*3510*/  ISETP.GE.AND P3, PT, R2, RZ, PT ;  /* 0x000000ff0200720c */ /* 0x000fe20003f66270 */
[C---:B------:R-:W-:Y:S01]  /*3520*/  IMAD R4, R21.reuse, R10, R4 ;  /* 0x0000000a15047224 */ /* 0x040fe200078e0204 */
[----:B------:R-:W-:Y:S01]  /*3530*/  ISETP.GE.AND P5, PT, R8, RZ, PT ;  /* 0x000000ff0800720c */ /* 0x000fe20003fa6270 */
[----:B------:R-:W-:-:S02]  /*3540*/  IMAD R2, R21, R7, R6 ;  /* 0x0000000715027224 */ /* 0x000fc400078e0206 */
[----:B------:R-:W-:Y:S02]  /*3550*/  IMAD.MOV.U32 R9, RZ, RZ, R5 ;  /* 0x000000ffff097224 */ /* 0x000fe400078e0005 */
[----:B------:R-:W-:Y:S01]  /*3560*/  IMAD.HI.U32 R8, R3, R0, RZ ;  /* 0x0000000003087227 */ /* 0x000fe200078e00ff */
[----:B------:R-:W-:-:S03]  /*3570*/  ISETP.GT.U32.AND P0, PT, R21, R4, PT ;  /* 0x000000041500720c */ /* 0x000fc60003f04070 */
[----:B------:R-:W-:Y:S01]  /*3580*/  @!P2 IMAD.MOV R9, RZ, RZ, -R9 ;  /* 0x000000ffff09a224 */ /* 0x000fe200078e0a09 */
[C---:B------:R-:W-:Y:S01]  /*3590*/  ISETP.GT.U32.AND P2, PT, R21.reuse, R2, PT ;  /* 0x000000021500720c */ /* 0x040fe20003f44070 */
[----:B------:R-:W-:Y:S02]  /*35a0*/  IMAD.MOV R8, RZ, RZ, -R8 ;  /* 0x000000ffff087224 */ /* 0x000fe400078e0a08 */
[----:B------:R-:W-:Y:S02]  /*35b0*/  @!P1 IMAD.IADD R12, R12, 0x1, -R21 ;  /* 0x000000010c0c9824 */ /* 0x000fe400078e0a15 */
[----:B------:R-:W-:Y:S02]  /*35c0*/  IMAD R0, R21, R8, R0 ;  /* 0x0000000815007224 */ /* 0x000fe400078e0200 */
[----:B------:R-:W-:Y:S01]  /*35d0*/  IMAD.MOV.U32 R14, RZ, RZ, R12 ;  /* 0x000000ffff0e7224 */ /* 0x000fe200078e000c */
[----:B------:R-:W-:-:S03]  /*35e0*/  IADD3 R8, R23, 0x118, RZ ;  /* 0x0000011817087810 */ /* 0x000fc60007ffe0ff */
[----:B------:R-:W-:Y:S01]  /*35f0*/  @!P6 IMAD.MOV R14, RZ, RZ, -R14 ;  /* 0x000000ffff0ee224 */ /* 0x000fe200078e0a0e */
[C---:B------:R-:W-:Y:S01]  /*3600*/  ISETP.GT.U32.AND P6, PT, R21.reuse, R0, PT ;  /* 0x000000001500720c */ /* 0x040fe20003fc4070 */
[--C-:B------:R-:W-:Y:S02]  /*3610*/  @!P0 IMAD.IADD R4, R4, 0x1, -R21.reuse ;  /* 0x0000000104048824 */ /* 0x100fe400078e0a15 */
[----:B------:R-:W-:Y:S01]  /*3620*/  @!P2 IMAD.IADD R2, R2, 0x1, -R21 ;  /* 0x000000010202a824 */ /* 0x000fe200078e0a15 */
[----:B------:R-:W-:Y:S02]  /*3630*/  ISETP.GE.AND P1, PT, R8, RZ, PT ;  /* 0x000000ff0800720c */ /* 0x000fe40003f26270 */
[----:B------:R-:W-:Y:S02]  /*3640*/  IABS R8, R8 ;  /* 0x0000000800087213 */ /* 0x000fe40000000000 */
[C---:B------:R-:W-:Y:S02]  /*3650*/  ISETP.GT.U32.AND P0, PT, R21.reuse, R4, PT ;  /* 0x000000041500720c */ /* 0x040fe40003f04070 */
[----:B------:R-:W-:Y:S01]  /*3660*/  ISETP.GT.U32.AND P2, PT, R21, R2, PT ;  /* 0x000000021500720c */ /* 0x000fe20003f44070 */
[----:B------:R-:W-:-:S04]  /*3670*/  IMAD.HI.U32 R12, R3, R8, RZ ;  /* 0x00000008030c7227 */ /* 0x000fc800078e00ff */
[--C-:B------:R-:W-:Y:S02]  /*3680*/  @!P6 IMAD.IADD R0, R0, 0x1, -R21.reuse ;  /* 0x000000010000e824 */ /* 0x100fe400078e0a15 */
[----:B------:R-:W-:Y:S01]  /*3690*/  IMAD.MOV R12, RZ, RZ, -R12 ;  /* 0x000000ffff0c7224 */ /* 0x000fe200078e0a0c */
[----:B------:R-:W-:Y:S02]  /*36a0*/  IADD3 R7, R23, 0x10c, RZ ;  /* 0x0000010c17077810 */ /* 0x000fe40007ffe0ff */
[C---:B------:R-:W-:Y:S01]  /*36b0*/  ISETP.GT.U32.AND P6, PT, R21.reuse, R0, PT ;  /* 0x000000001500720c */ /* 0x040fe20003fc4070 */
[--C-:B------:R-:W-:Y:S01]  /*36c0*/  @!P0 IMAD.IADD R4, R4, 0x1, -R21.reuse ;  /* 0x0000000104048824 */ /* 0x100fe200078e0a15 */
[----:B------:R0:W-:Y:S01]  /*36d0*/  STL [R1+0x138], R11 ;  /* 0x0001380b01007387 */ /* 0x0001e20000100800 */
[----:B------:R-:W-:Y:S01]  /*36e0*/  IMAD R8, R21, R12, R8 ;  /* 0x0000000c15087224 */ /* 0x000fe200078e0208 */
[----:B------:R-:W-:Y:S01]  /*36f0*/  IADD3 R5, R23, 0x114, RZ ;  /* 0x0000011417057810 */ /* 0x000fe20007ffe0ff */
[----:B------:R-:W-:Y:S01]  /*3700*/  @!P2 IMAD.IADD R2, R2, 0x1, -R21 ;  /* 0x000000010202a824 */ /* 0x000fe200078e0a15 */
[----:B------:R1:W-:Y:S01]  /*3710*/  STL [R1+0x140], R9 ;  /* 0x0001400901007387 */ /* 0x0003e20000100800 */
[----:B------:R-:W-:Y:S01]  /*3720*/  IMAD.MOV.U32 R16, RZ, RZ, R4 ;  /* 0x000000ffff107224 */ /* 0x000fe200078e0004 */
[----:B------:R-:W-:Y:S01]  /*3730*/  ISETP.GT.U32.AND P2, PT, R21, R8, PT ;  /* 0x000000081500720c */ /* 0x000fe20003f44070 */
[----:B------:R-:W-:Y:S01]  /*3740*/  IMAD.MOV.U32 R15, RZ, RZ, R2 ;  /* 0x000000ffff0f7224 */ /* 0x000fe200078e0002 */
[----:B0-----:R-:W-:-:S02]  /*3750*/  IABS R11, R7 ;  /* 0x00000007000b7213 */ /* 0x001fc40000000000 */
[----:B------:R-:W-:Y:S02]  /*3760*/  ISETP.GE.AND P0, PT, R5, RZ, PT ;  /* 0x000000ff0500720c */ /* 0x000fe40003f06270 */
[----:B-1----:R-:W-:Y:S01]  /*3770*/  IABS R9, R5 ;  /* 0x0000000500097213 */ /* 0x002fe20000000000 */
[----:B------:R-:W-:-:S04]  /*3780*/  IMAD.HI.U32 R5, R3, R11, RZ ;  /* 0x0000000b03057227 */ /* 0x000fc800078e00ff */
[----:B------:R-:W-:Y:S02]  /*3790*/  @!P5 IMAD.MOV R16, RZ, RZ, -R16 ;  /* 0x000000ffff10d224 */ /* 0x000fe400078e0a10 */
[----:B------:R-:W-:Y:S01]  /*37a0*/  @!P4 IMAD.MOV R15, RZ, RZ, -R15 ;  /* 0x000000ffff0fc224 */ /* 0x000fe200078e0a0f */
[----:B------:R-:W-:Y:S01]  /*37b0*/  IADD3 R6, R23, 0x110, RZ ;  /* 0x0000011017067810 */ /* 0x000fe20007ffe0ff */
[----:B------:R-:W-:Y:S01]  /*37c0*/  IMAD.HI.U32 R13, R3, R9, RZ ;  /* 0x00000009030d7227 */ /* 0x000fe200078e00ff */
[----:B------:R-:W-:Y:S03]  /*37d0*/  STL [R1+0x134], R14 ;  /* 0x0001340e01007387 */ /* 0x000fe60000100800 */
[----:B------:R-:W-:Y:S02]  /*37e0*/  IMAD.MOV R4, RZ, RZ, -R5 ;  /* 0x000000ffff047224 */ /* 0x000fe400078e0a05 */
[----:B------:R-:W-:Y:S01]  /*37f0*/  @!P6 IMAD.IADD R0, R0, 0x1, -R21 ;  /* 0x000000010000e824 */ /* 0x000fe200078e0a15 */
[----:B------:R-:W-:Y:S01]  /*3800*/  STL [R1+0x11c], R16 ;  /* 0x00011c1001007387 */ /* 0x000fe20000100800 */
[----:B------:R-:W-:Y:S01]  /*3810*/  IMAD.MOV R13, RZ, RZ, -R13 ;  /* 0x000000ffff0d7224 */ /* 0x000fe200078e0a0d */
[----:B------:R-:W-:Y:S01]  /*3820*/  IABS R10, R6 ;  /* 0x00000006000a7213 */ /* 0x000fe20000000000 */
[----:B------:R-:W-:Y:S01]  /*3830*/  IMAD R11, R21, R4, R11 ;  /* 0x00000004150b7224 */ /* 0x000fe200078e020b */
[----:B------:R0:W-:Y:S01]  /*3840*/  STL [R1+0x118], R15 ;  /* 0x0001180f01007387 */ /* 0x0001e20000100800 */
[----:B------:R-:W-:-:S02]  /*3850*/  @!P2 IMAD.IADD R8, R8, 0x1, -R21 ;  /* 0x000000010808a824 */ /* 0x000fc400078e0a15 */
[----:B------:R-:W-:Y:S01]  /*3860*/  IMAD R9, R21, R13, R9 ;  /* 0x0000000d15097224 */ /* 0x000fe200078e0209 */
[----:B------:R-:W-:Y:S01]  /*3870*/  IADD3 R2, R23, 0x108, RZ ;  /* 0x0000010817027810 */ /* 0x000fe20007ffe0ff */
[----:B0-----:R-:W-:Y:S02]  /*3880*/  IMAD.MOV.U32 R15, RZ, RZ, R0 ;  /* 0x000000ffff0f7224 */ /* 0x001fe400078e0000 */
[----:B------:R-:W-:-:S04]  /*3890*/  IMAD.HI.U32 R14, R3, R10, RZ ;  /* 0x0000000a030e7227 */ /* 0x000fc800078e00ff */
[----:B------:R-:W-:Y:S01]  /*38a0*/  @!P3 IMAD.MOV R15, RZ, RZ, -R15 ;  /* 0x000000ffff0fb224 */ /* 0x000fe200078e0a0f */
[C---:B------:R-:W-:Y:S02]  /*38b0*/  ISETP.GT.U32.AND P3, PT, R21.reuse, R11, PT ;  /* 0x0000000b1500720c */ /* 0x040fe40003f64070 */
[C---:B------:R-:W-:Y:S01]  /*38c0*/  ISETP.GT.U32.AND P2, PT, R21.reuse, R8, PT ;  /* 0x000000081500720c */ /* 0x040fe20003f44070 */
[----:B------:R-:W-:Y:S01]  /*38d0*/  IMAD.MOV R14, RZ, RZ, -R14 ;  /* 0x000000ffff0e7224 */ /* 0x000fe200078e0a0e */
[C---:B------:R-:W-:Y:S02]  /*38e0*/  ISETP.GT.U32.AND P5, PT, R21.reuse, R9, PT ;  /* 0x000000091500720c */ /* 0x040fe40003fa4070 */
[----:B------:R-:W-:Y:S01]  /*38f0*/  IABS R12, R2 ;  /* 0x00000002000c7213 */ /* 0x000fe20000000000 */
[----:B------:R-:W-:Y:S01]  /*3900*/  IMAD R10, R21, R14, R10 ;  /* 0x0000000e150a7224 */ /* 0x000fe200078e020a */
[----:B------:R-:W-:-:S03]  /*3910*/  IADD3 R4, R23, 0x104, RZ ;  /* 0x0000010417047810 */ /* 0x000fc60007ffe0ff */
[----:B------:R-:W-:Y:S01]  /*3920*/  IMAD.HI.U32 R13, R3, R12, RZ ;  /* 0x0000000c030d7227 */ /* 0x000fe200078e00ff */
[----:B------:R-:W-:Y:S02]  /*3930*/  ISETP.GE.AND P4, PT, R6, RZ, PT ;  /* 0x000000ff0600720c */ /* 0x000fe40003f86270 */
[----:B------:R-:W-:Y:S01]  /*3940*/  ISETP.GT.U32.AND P6, PT, R21, R10, PT ;  /* 0x0000000a1500720c */ /* 0x000fe20003fc4070 */
[----:B------:R-:W-:Y:S01]  /*3950*/  @!P3 IMAD.IADD R11, R11, 0x1, -R21 ;  /* 0x000000010b0bb824 */ /* 0x000fe200078e0a15 */
[----:B------:R-:W-:Y:S01]  /*3960*/  IABS R6, R4 ;  /* 0x0000000400067213 */ /* 0x000fe20000000000 */
[----:B------:R-:W-:Y:S02]  /*3970*/  IMAD.MOV R13, RZ, RZ, -R13 ;  /* 0x000000ffff0d7224 */ /* 0x000fe400078e0a0d */
[--C-:B------:R-:W-:Y:S01]  /*3980*/  @!P2 IMAD.IADD R8, R8, 0x1, -R21.reuse ;  /* 0x000000010808a824 */ /* 0x100fe200078e0a15 */
[----:B------:R-:W-:Y:S01]  /*3990*/  ISETP.GE.AND P2, PT, R7, RZ, PT ;  /* 0x000000ff0700720c */ /* 0x000fe20003f46270 */
[----:B------:R-:W-:Y:S01]  /*39a0*/  @!P5 IMAD.IADD R9, R9, 0x1, -R21 ;  /* 0x000000010909d824 */ /* 0x000fe200078e0a15 */
[C---:B------:R-:W-:Y:S01]  /*39b0*/  ISETP.GT.U32.AND P3, PT, R21.reuse, R11, PT ;  /* 0x0000000b1500720c */ /* 0x040fe20003f64070 */
[----:B------:R-:W-:-:S02]  /*39c0*/  IMAD R7, R21, R13, R12 ;  /* 0x0000000d15077224 */ /* 0x000fc400078e020c */
[----:B------:R-:W-:Y:S01]  /*39d0*/  IMAD.HI.U32 R12, R3, R6, RZ ;  /* 0x00000006030c7227 */ /* 0x000fe200078e00ff */
[----:B------:R-:W-:Y:S02]  /*39e0*/  ISETP.GT.U32.AND P5, PT, R21, R9, PT ;  /* 0x000000091500720c */ /* 0x000fe40003fa4070 */
[----:B------:R-:W-:Y:S01]  /*39f0*/  IADD3 R5, R23, 0x100, RZ ;  /* 0x0000010017057810 */ /* 0x000fe20007ffe0ff */
[----:B------:R-:W-:Y:S02]  /*3a00*/  IMAD.MOV R12, RZ, RZ, -R12 ;  /* 0x000000ffff0c7224 */ /* 0x000fe400078e0a0c */
[--C-:B------:R-:W-:Y:S01]  /*3a10*/  @!P6 IMAD.IADD R10, R10, 0x1, -R21.reuse ;  /* 0x000000010a0ae824 */ /* 0x100fe200078e0a15 */
[----:B------:R-:W-:Y:S01]  /*3a20*/  IABS R0, R5 ;  /* 0x0000000500007213 */ /* 0x000fe20000000000 */
[----:B------:R-:W-:Y:S01]  /*3a30*/  IMAD R6, R21, R12, R6 ;  /* 0x0000000c15067224 */ /* 0x000fe200078e0206 */
[----:B------:R0:W-:Y:S01]  /*3a40*/  STL [R1+0x114], R15 ;  /* 0x0001140f01007387 */ /* 0x0001e20000100800 */
[----:B------:R-:W-:Y:S01]  /*3a50*/  @!P3 IMAD.IADD R11, R11, 0x1, -R21 ;  /* 0x000000010b0bb824 */ /* 0x000fe200078e0a15 */
[----:B------:R-:W-:-:S02]  /*3a60*/  ISETP.GT.U32.AND P6, PT, R21, R10, PT ;  /* 0x0000000a1500720c */ /* 0x000fc40003fc4070 */
[----:B------:R-:W-:Y:S01]  /*3a70*/  ISETP.GT.U32.AND P3, PT, R21, R6, PT ;  /* 0x000000061500720c */ /* 0x000fe20003f64070 */
[----:B------:R-:W-:Y:S02]  /*3a80*/  @!P5 IMAD.IADD R9, R9, 0x1, -R21 ;  /* 0x000000010909d824 */ /* 0x000fe400078e0a15 */
[----:B0-----:R-:W-:Y:S02]  /*3a90*/  IMAD.MOV.U32 R15, RZ, RZ, R8 ;  /* 0x000000ffff0f7224 */ /* 0x001fe400078e0008 */
[----:B------:R-:W-:Y:S01]  /*3aa0*/  IMAD.HI.U32 R8, R3, R0, RZ ;  /* 0x0000000003087227 */ /* 0x000fe200078e00ff */
[----:B------:R-:W-:-:S03]  /*3ab0*/  ISETP.GT.U32.AND P5, PT, R21, R7, PT ;  /* 0x000000071500720c */ /* 0x000fc60003fa4070 */
[----:B------:R-:W-:Y:S02]  /*3ac0*/  IMAD.MOV R8, RZ, RZ, -R8 ;  /* 0x000000ffff087224 */ /* 0x000fe400078e0a08 */
[----:B------:R-:W-:Y:S02]  /*3ad0*/  IMAD.MOV.U32 R14, RZ, RZ, R9 ;  /* 0x000000ffff0e7224 */ /* 0x000fe400078e0009 */
[----:B------:R-:W-:Y:S02]  /*3ae0*/  @!P1 IMAD.MOV R15, RZ, RZ, -R15 ;  /* 0x000000ffff0f9224 */ /* 0x000fe400078e0a0f */
[----:B------:R-:W-:Y:S01]  /*3af0*/  IMAD R9, R21, R8, R0 ;  /* 0x0000000815097224 */ /* 0x000fe200078e0200 */
[----:B------:R-:W-:Y:S01]  /*3b00*/  IADD3 R0, R23, 0xfc, RZ ;  /* 0x000000fc17007810 */ /* 0x000fe20007ffe0ff */
[----:B------:R-:W-:Y:S01]  /*3b10*/  @!P0 IMAD.MOV R14, RZ, RZ, -R14 ;  /* 0x000000ffff0e8224 */ /* 0x000fe200078e0a0e */
[----:B------:R0:W-:Y:S01]  /*3b20*/  STL [R1+0x110], R15 ;  /* 0x0001100f01007387 */ /* 0x0001e20000100800 */
[----:B------:R-:W-:-:S02]  /*3b30*/  @!P6 IMAD.IADD R10, R10, 0x1, -R21 ;  /* 0x000000010a0ae824 */ /* 0x000fc400078e0a15 */
[--C-:B------:R-:W-:Y:S01]  /*3b40*/  @!P3 IMAD.IADD R6, R6, 0x1, -R21.reuse ;  /* 0x000000010606b824 */ /* 0x100fe200078e0a15 */
[----:B------:R1:W-:Y:S01]  /*3b50*/  STL [R1+0xfc], R14 ;  /* 0x0000fc0e01007387 */ /* 0x0003e20000100800 */
[----:B------:R-:W-:Y:S01]  /*3b60*/  ISETP.GE.AND P6, PT, R5, RZ, PT ;  /* 0x000000ff0500720c */ /* 0x000fe20003fc6270 */
[----:B------:R-:W-:Y:S01]  /*3b70*/  @!P5 IMAD.IADD R7, R7, 0x1, -R21 ;  /* 0x000000010707d824 */ /* 0x000fe200078e0a15 */
[----:B0-----:R-:W-:Y:S02]  /*3b80*/  IABS R15, R0 ;  /* 0x00000000000f7213 */ /* 0x001fe40000000000 */
[----:B------:R-:W-:Y:S01]  /*3b90*/  ISETP.GT.U32.AND P3, PT, R21, R6, PT ;  /* 0x000000061500720c */ /* 0x000fe20003f64070 */
[----:B-1----:R-:W-:Y:S02]  /*3ba0*/  IMAD.MOV.U32 R14, RZ, RZ, R10 ;  /* 0x000000ffff0e7224 */ /* 0x002fe400078e000a */
[----:B------:R-:W-:Y:S01]  /*3bb0*/  IMAD.HI.U32 R5, R3, R15, RZ ;  /* 0x0000000f03057227 */ /* 0x000fe200078e00ff */
[----:B------:R-:W-:-:S03]  /*3bc0*/  ISETP.GE.AND P1, PT, R2, RZ, PT ;  /* 0x000000ff0200720c */ /* 0x000fc60003f26270 */
[----:B------:R-:W-:Y:S01]  /*3bd0*/  @!P4 IMAD.MOV R14, RZ, RZ, -R14 ;  /* 0x000000ffff0ec224 */ /* 0x000fe200078e0a0e */
[----:B------:R-:W-:Y:S01]  /*3be0*/  ISETP.GT.U32.AND P5, PT, R21, R7, PT ;  /* 0x000000071500720c */ /* 0x000fe20003fa4070 */
[----:B------:R-:W-:Y:S01]  /*3bf0*/  IMAD.MOV R5, RZ, RZ, -R5 ;  /* 0x000000ffff057224 */ /* 0x000fe200078e0a05 */
[----:B------:R-:W-:Y:S02]  /*3c00*/  IADD3 R2, R23, 0xf8, RZ ;  /* 0x000000f817027810 */ /* 0x000fe40007ffe0ff */
[----:B------:R0:W-:Y:S01]  /*3c10*/  STL [R1+0x108], R14 ;  /* 0x0001080e01007387 */ /* 0x0001e20000100800 */
[C---:B------:R-:W-:Y:S01]  /*3c20*/  IMAD R15, R21.reuse, R5, R15 ;  /* 0x00000005150f7224 */ /* 0x040fe200078e020f */
[----:B------:R-:W-:Y:S01]  /*3c30*/  ISETP.GE.AND P4, PT, R0, RZ, PT ;  /* 0x000000ff0000720c */ /* 0x000fe20003f86270 */
[----:B------:R-:W-:Y:S01]  /*3c40*/  @!P3 IMAD.IADD R6, R6, 0x1, -R21 ;  /* 0x000000010606b824 */ /* 0x000fe200078e0a15 */
[----:B0-----:R-:W-:Y:S02]  /*3c50*/  IABS R14, R2 ;  /* 0x00000002000e7213 */ /* 0x001fe40000000000 */
[----:B------:R-:W-:-:S03]  /*3c60*/  ISETP.GT.U32.AND P3, PT, R21, R15, PT ;  /* 0x0000000f1500720c */ /* 0x000fc60003f64070 */
[----:B------:R-:W-:-:S04]  /*3c70*/  IMAD.HI.U32 R0, R3, R14, RZ ;  /* 0x0000000e03007227 */ /* 0x000fc800078e00ff */
[----:B------:R-:W-:Y:S02]  /*3c80*/  IMAD.MOV.U32 R13, RZ, RZ, R11 ;  /* 0x000000ffff0d7224 */ /* 0x000fe400078e000b */
[----:B------:R-:W-:Y:S02]  /*3c90*/  @!P5 IMAD.IADD R7, R7, 0x1, -R21 ;  /* 0x000000010707d824 */ /* 0x000fe400078e0a15 */
[----:B------:R-:W-:Y:S02]  /*3ca0*/  IMAD.MOV R0, RZ, RZ, -R0 ;  /* 0x000000ffff007224 */ /* 0x000fe400078e0a00 */
[----:B------:R-:W-:Y:S01]  /*3cb0*/  @!P2 IMAD.MOV R13, RZ, RZ, -R13 ;  /* 0x000000ffff0da224 */ /* 0x000fe200078e0a0d */
[----:B------:R-:W-:Y:S01]  /*3cc0*/  ISETP.GE.AND P2, PT, R2, RZ, PT ;  /* 0x000000ff0200720c */ /* 0x000fe20003f46270 */
[----:B------:R-:W-:Y:S02]  /*3cd0*/  IMAD R14, R21, R0, R14 ;  /* 0x00000000150e7224 */ /* 0x000fe400078e020e */
[----:B------:R-:W-:Y:S01]  /*3ce0*/  IMAD.MOV.U32 R10, RZ, RZ, R7 ;  /* 0x000000ffff0a7224 */ /* 0x000fe200078e0007 */
[----:B------:R-:W-:Y:S01]  /*3cf0*/  IADD3 R2, R23, 0xf4, RZ ;  /* 0x000000f417027810 */ /* 0x000fe20007ffe0ff */
[----:B------:R0:W-:Y:S01]  /*3d00*/  STL [R1+0x10c], R13 ;  /* 0x00010c0d01007387 */ /* 0x0001e20000100800 */
[----:B------:R-:W-:-:S02]  /*3d10*/  @!P3 IMAD.IADD R15, R15, 0x1, -R21 ;  /* 0x000000010f0fb824 */ /* 0x000fc400078e0a15 */
[----:B------:R-:W-:Y:S01]  /*3d20*/  @!P1 IMAD.MOV R10, RZ, RZ, -R10 ;  /* 0x000000ffff0a9224 */ /* 0x000fe200078e0a0a */
[C---:B------:R-:W-:Y:S02]  /*3d30*/  ISETP.GT.U32.AND P1, PT, R21.reuse, R14, PT ;  /* 0x0000000e1500720c */ /* 0x040fe40003f24070 */
[----:B------:R-:W-:Y:S02]  /*3d40*/  ISETP.GT.U32.AND P3, PT, R21, R15, PT ;  /* 0x0000000f1500720c */ /* 0x000fe40003f64070 */
[----:B0-----:R-:W-:Y:S02]  /*3d50*/  IABS R13, R2 ;  /* 0x00000002000d7213 */ /* 0x001fe40000000000 */
[----:B------:R-:W-:-:S03]  /*3d60*/  ISETP.GE.AND P0, PT, R4, RZ, PT ;  /* 0x000000ff0400720c */ /* 0x000fc60003f06270 */
[----:B------:R-:W-:Y:S01]  /*3d70*/  IMAD.HI.U32 R5, R3, R13, RZ ;  /* 0x0000000d03057227 */ /* 0x000fe200078e00ff */
[----:B------:R-:W-:Y:S02]  /*3d80*/  IADD3 R4, R23, 0xf0, RZ ;  /* 0x000000f017047810 */ /* 0x000fe40007ffe0ff */
[----:B------:R-:W-:Y:S01]  /*3d90*/  ISETP.GT.U32.AND P5, PT, R21, R9, PT ;  /* 0x000000091500720c */ /* 0x000fe20003fa4070 */
[----:B------:R-:W-:Y:S01]  /*3da0*/  IMAD.MOV R5, RZ, RZ, -R5 ;  /* 0x000000ffff057224 */ /* 0x000fe200078e0a05 */
[----:B------:R-:W-:Y:S01]  /*3db0*/  IADD3 R16, R23, 0xec, RZ ;  /* 0x000000ec17107810 */ /* 0x000fe20007ffe0ff */
[----:B------:R-:W-:Y:S01]  /*3dc0*/  @!P1 IMAD.IADD R14, R14, 0x1, -R21 ;  /* 0x000000010e0e9824 */ /* 0x000fe200078e0a15 */
[----:B------:R-:W-:Y:S01]  /*3dd0*/  IABS R12, R4 ;  /* 0x00000004000c7213 */ /* 0x000fe20000000000 */
[C---:B------:R-:W-:Y:S01]  /*3de0*/  IMAD R13, R21.reuse, R5, R13 ;  /* 0x00000005150d7224 */ /* 0x040fe200078e020d */
[----:B------:R-:W-:Y:S01]  /*3df0*/  IABS R11, R16 ;  /* 0x00000010000b7213 */ /* 0x000fe20000000000 */
[----:B------:R-:W-:Y:S01]  /*3e00*/  IMAD.MOV.U32 R8, RZ, RZ, R6 ;  /* 0x000000ffff087224 */ /* 0x000fe200078e0006 */
[----:B------:R-:W-:Y:S01]  /*3e10*/  ISETP.GT.U32.AND P1, PT, R21, R14, PT ;  /* 0x0000000e1500720c */ /* 0x000fe20003f24070 */
[----:B------:R-:W-:Y:S01]  /*3e20*/  @!P3 IMAD.IADD R15, R15, 0x1, -R21 ;  /* 0x000000010f0fb824 */ /* 0x000fe200078e0a15 */
[----:B------:R-:W-:Y:S01]  /*3e30*/  ISETP.GT.U32.AND P3, PT, R21, R13, PT ;  /* 0x0000000d1500720c */ /* 0x000fe20003f64070 */
[----:B------:R-:W-:-:S04]  /*3e40*/  IMAD.HI.U32 R0, R3, R12, RZ ;  /* 0x0000000c03007227 */ /* 0x000fc800078e00ff */
[----:B------:R-:W-:-:S04]  /*3e50*/  IMAD.HI.U32 R6, R3, R11, RZ ;  /* 0x0000000b03067227 */ /* 0x000fc800078e00ff */
[----:B------:R-:W-:Y:S01]  /*3e60*/  @!P0 IMAD.MOV R8, RZ, RZ, -R8 ;  /* 0x000000ffff088224 */ /* 0x000fe200078e0a08 */
[----:B------:R-:W-:Y:S01]  /*3e70*/  ISETP.GE.AND P0, PT, R2, RZ, PT ;  /* 0x000000ff0200720c */ /* 0x000fe20003f06270 */
[----:B------:R-:W-:Y:S01]  /*3e80*/  IMAD.MOV R0, RZ, RZ, -R0 ;  /* 0x000000ffff007224 */ /* 0x000fe200078e0a00 */
[----:B------:R-:W-:Y:S01]  /*3e90*/  IADD3 R2, R23, 0xe8, RZ ;  /* 0x000000e817027810 */ /* 0x000fe20007ffe0ff */
[----:B------:R-:W-:Y:S02]  /*3ea0*/  @!P5 IMAD.IADD R9, R9, 0x1, -R21 ;  /* 0x000000010909d824 */ /* 0x000fe400078e0a15 */
[----:B------:R-:W-:Y:S01]  /*3eb0*/  IMAD.MOV R6, RZ, RZ, -R6 ;  /* 0x000000ffff067224 */ /* 0x000fe200078e0a06 */
[----:B------:R0:W-:Y:S01]  /*3ec0*/  STL [R1+0x100], R10 ;  /* 0x0001000a01007387 */ /* 0x0001e20000100800 */
[----:B------:R-:W-:Y:S01]  /*3ed0*/  IMAD R12, R21, R0, R12 ;  /* 0x00000000150c7224 */ /* 0x000fe200078e020c */
[----:B------:R-:W-:Y:S01]  /*3ee0*/  IADD3 R17, R23, 0xe4, RZ ;  /* 0x000000e417117810 */ /* 0x000fe20007ffe0ff */
[C---:B------:R-:W-:Y:S01]  /*3ef0*/  IMAD R11, R21.reuse, R6, R11 ;  /* 0x00000006150b7224 */ /* 0x040fe200078e020b */
[----:B------:R-:W-:Y:S01]  /*3f00*/  ISETP.GT.U32.AND P5, PT, R21, R9, PT ;  /* 0x000000091500720c */ /* 0x000fe20003fa4070 */
[----:B------:R-:W-:Y:S01]  /*3f10*/  @!P1 IMAD.IADD R14, R14, 0x1, -R21 ;  /* 0x000000010e0e9824 */ /* 0x000fe200078e0a15 */
[----:B------:R-:W-:-:S02]  /*3f20*/  IADD3 R0, R23, 0xe0, RZ ;  /* 0x000000e017007810 */ /* 0x000fc40007ffe0ff */
[----:B0-----:R-:W-:Y:S01]  /*3f30*/  IABS R10, R2 ;  /* 0x00000002000a7213 */ /* 0x001fe20000000000 */
[----:B------:R-:W-:Y:S01]  /*3f40*/  @!P3 IMAD.IADD R13, R13, 0x1, -R21 ;  /* 0x000000010d0db824 */ /* 0x000fe200078e0a15 */
[----:B------:R-:W-:Y:S02]  /*3f50*/  IABS R18, R17 ;  /* 0x0000001100127213 */ /* 0x000fe40000000000 */
[----:B------:R-:W-:Y:S01]  /*3f60*/  ISETP.GT.U32.AND P1, PT, R21, R12, PT ;  /* 0x0000000c1500720c */ /* 0x000fe20003f24070 */
[----:B------:R-:W-:Y:S01]  /*3f70*/  IMAD.HI.U32 R20, R3, R10, RZ ;  /* 0x0000000a03147227 */ /* 0x000fe200078e00ff */
[----:B------:R-:W-:Y:S02]  /*3f80*/  ISETP.GT.U32.AND P3, PT, R21, R11, PT ;  /* 0x0000000b1500720c */ /* 0x000fe40003f64070 */
[----:B------:R-:W-:Y:S01]  /*3f90*/  IABS R5, R0 ;  /* 0x0000000000057213 */ /* 0x000fe20000000000 */
[----:B------:R-:W-:-:S04]  /*3fa0*/  IMAD.HI.U32 R19, R3, R18, RZ ;  /* 0x0000001203137227 */ /* 0x000fc800078e00ff */
[----:B------:R-:W-:Y:S02]  /*3fb0*/  IMAD.MOV R20, RZ, RZ, -R20 ;  /* 0x000000ffff147224 */ /* 0x000fe400078e0a14 */
[----:B------:R-:W-:Y:S01]  /*3fc0*/  IMAD.HI.U32 R6, R3, R5, RZ ;  /* 0x0000000503067227 */ /* 0x000fe200078e00ff */
[----:B------:R-:W-:-:S03]  /*3fd0*/  IADD3 R7, R23, 0xdc, RZ ;  /* 0x000000dc17077810 */ /* 0x000fc60007ffe0ff */
[----:B------:R-:W-:Y:S02]  /*3fe0*/  IMAD.MOV R19, RZ, RZ, -R19 ;  /* 0x000000ffff137224 */ /* 0x000fe400078e0a13 */
[----:B------:R-:W-:Y:S02]  /*3ff0*/  IMAD R10, R21, R20, R10 ;  /* 0x00000014150a7224 */ /* 0x000fe400078e020a */
[--C-:B------:R-:W-:Y:S02]  /*4000*/  @!P5 IMAD.IADD R9, R9, 0x1, -R21.reuse ;  /* 0x000000010909d824 */ /* 0x100fe400078e0a15 */
[----:B------:R-:W-:Y:S01]  /*4010*/  IMAD.MOV R20, RZ, RZ, -R6 ;  /* 0x000000ffff147224 */ /* 0x000fe200078e0a06 */
[----:B------:R-:W-:Y:S01]  /*4020*/  ISETP.GE.AND P5, PT, R4, RZ, PT ;  /* 0x000000ff0400720c */ /* 0x000fe20003fa6270 */
[C---:B------:R-:W-:Y:S02]  /*4030*/  IMAD R6, R21.reuse, R19, R18 ;  /* 0x0000001315067224 */ /* 0x040fe400078e0212 */
[----:B------:R-:W-:Y:S01]  /*4040*/  @!P1 IMAD.IADD R12, R12, 0x1, -R21 ;  /* 0x000000010c0c9824 */ /* 0x000fe200078e0a15 */
[----:B------:R-:W-:Y:S01]  /*4050*/  ISETP.GT.U32.AND P1, PT, R21, R10, PT ;  /* 0x0000000a1500720c */ /* 0x000fe20003f24070 */
[----:B------:R-:W-:Y:S01]  /*4060*/  IMAD.MOV.U32 R22, RZ, RZ, R9 ;  /* 0x000000ffff167224 */ /* 0x000fe200078e0009 */
[----:B------:R-:W-:Y:S01]  /*4070*/  IABS R4, R7 ;  /* 0x0000000700047213 */ /* 0x000fe20000000000 */
[----:B------:R-:W-:-:S02]  /*4080*/  @!P3 IMAD.IADD R11, R11, 0x1, -R21 ;  /* 0x000000010b0bb824 */ /* 0x000fc400078e0a15 */
[----:B------:R-:W-:Y:S01]  /*4090*/  IMAD.MOV.U32 R19, RZ, RZ, R15 ;  /* 0x000000ffff137224 */ /* 0x000fe200078e000f */
[----:B------:R0:W-:Y:S01]  /*40a0*/  STL [R1+0x104], R8 ;  /* 0x0001040801007387 */ /* 0x0001e20000100800 */
[----:B------:R-:W-:Y:S01]  /*40b0*/  @!P6 IMAD.MOV R22, RZ, RZ, -R22 ;  /* 0x000000ffff16e224 */ /* 0x000fe200078e0a16 */
[C---:B------:R-:W-:Y:S01]  /*40c0*/  ISETP.GT.U32.AND P6, PT, R21.reuse, R13, PT ;  /* 0x0000000d1500720c */ /* 0x040fe20003fc4070 */
[----:B------:R-:W-:Y:S01]  /*40d0*/  @!P4 IMAD.MOV R19, RZ, RZ, -R19 ;  /* 0x000000ffff13c224 */ /* 0x000fe200078e0a13 */
[----:B------:R-:W-:Y:S01]  /*40e0*/  ISETP.GT.U32.AND P4, PT, R21, R11, PT ;  /* 0x0000000b1500720c */ /* 0x000fe20003f84070 */
[----:B------:R-:W-:Y:S02]  /*40f0*/  @!P2 IMAD.MOV R14, RZ, RZ, -R14 ;  /* 0x000000ffff0ea224 */ /* 0x000fe400078e0a0e */
[----:B0-----:R-:W-:Y:S01]  /*4100*/  IMAD.HI.U32 R8, R3, R4, RZ ;  /* 0x0000000403087227 */ /* 0x001fe200078e00ff */
[C---:B------:R-:W-:Y:S02]  /*4110*/  ISETP.GT.U32.AND P3, PT, R21.reuse, R12, PT ;  /* 0x0000000c1500720c */ /* 0x040fe40003f64070 */
[----:B------:R-:W-:Y:S01]  /*4120*/  ISETP.GT.U32.AND P2, PT, R21, R6, PT ;  /* 0x000000061500720c */ /* 0x000fe20003f44070 */
[----:B------:R-:W-:-:S02]  /*4130*/  IMAD.MOV R18, RZ, RZ, -R8 ;  /* 0x000000ffff127224 */ /* 0x000fc400078e0a08 */
[----:B------:R-:W-:Y:S02]  /*4140*/  @!P1 IMAD.IADD R10, R10, 0x1, -R21 ;  /* 0x000000010a0a9824 */ /* 0x000fe400078e0a15 */
[C---:B------:R-:W-:Y:S02]  /*4150*/  IMAD R5, R21.reuse, R20, R5 ;  /* 0x0000001415057224 */ /* 0x040fe400078e0205 */
[----:B------:R-:W-:Y:S01]  /*4160*/  IMAD R4, R21, R18, R4 ;  /* 0x0000001215047224 */ /* 0x000fe200078e0204 */
[----:B------:R-:W-:Y:S01]  /*4170*/  IADD3 R8, R23, 0xd8, RZ ;  /* 0x000000d817087810 */ /* 0x000fe20007ffe0ff */
[--C-:B------:R-:W-:Y:S01]  /*4180*/  @!P6 IMAD.IADD R13, R13, 0x1, -R21.reuse ;  /* 0x000000010d0de824 */ /* 0x100fe200078e0a15 */
[----:B------:R-:W-:Y:S01]  /*4190*/  ISETP.GT.U32.AND P1, PT, R21, R10, PT ;  /* 0x0000000a1500720c */ /* 0x000fe20003f24070 */
[----:B------:R-:W-:Y:S01]  /*41a0*/  @!P4 IMAD.IADD R11, R11, 0x1, -R21 ;  /* 0x000000010b0bc824 */ /* 0x000fe200078e0a15 */
[C---:B------:R-:W-:Y:S02]  /*41b0*/  ISETP.GT.U32.AND P6, PT, R21.reuse, R5, PT ;  /* 0x000000051500720c */ /* 0x040fe40003fc4070 */
[----:B------:R-:W-:-:S02]  /*41c0*/  ISETP.GT.U32.AND P4, PT, R21, R4, PT ;  /* 0x000000041500720c */ /* 0x000fc40003f84070 */
[----:B------:R-:W-:Y:S02]  /*41d0*/  IADD3 R9, R23, 0xd4, RZ ;  /* 0x000000d417097810 */ /* 0x000fe40007ffe0ff */
[----:B------:R-:W-:Y:S01]  /*41e0*/  IABS R18, R8 ;  /* 0x0000000800127213 */ /* 0x000fe20000000000 */
[--C-:B------:R-:W-:Y:S01]  /*41f0*/  @!P3 IMAD.IADD R12, R12, 0x1, -R21.reuse ;  /* 0x000000010c0cb824 */ /* 0x100fe200078e0a15 */
[----:B------:R-:W-:Y:S01]  /*4200*/  IABS R15, R9 ;  /* 0x00000009000f7213 */ /* 0x000fe20000000000 */
[----:B------:R-:W-:Y:S01]  /*4210*/  @!P2 IMAD.IADD R6, R6, 0x1, -R21 ;  /* 0x000000010606a824 */ /* 0x000fe200078e0a15 */
[----:B------:R-:W-:Y:S01]  /*4220*/  ISETP.GE.AND P3, PT, R16, RZ, PT ;  /* 0x000000ff1000720c */ /* 0x000fe20003f66270 */
[----:B------:R-:W-:Y:S01]  /*4230*/  IMAD.MOV.U32 R20, RZ, RZ, R13 ;  /* 0x000000ffff147224 */ /* 0x000fe200078e000d */
[----:B------:R-:W-:Y:S01]  /*4240*/  STL [R1+0xe8], R22 ;  /* 0x0000e81601007387 */ /* 0x000fe20000100800 */
[----:B------:R-:W-:-:S03]  /*4250*/  IMAD.HI.U32 R16, R3, R18, RZ ;  /* 0x0000001203107227 */ /* 0x000fc600078e00ff */
[----:B------:R0:W-:Y:S01]  /*4260*/  STL [R1+0xe4], R19 ;  /* 0x0000e41301007387 */ /* 0x0001e20000100800 */
[----:B------:R-:W-:Y:S01]  /*4270*/  @!P0 IMAD.MOV R20, RZ, RZ, -R20 ;  /* 0x000000ffff148224 */ /* 0x000fe200078e0a14 */
[----:B------:R-:W-:Y:S01]  /*4280*/  ISETP.GT.U32.AND P0, PT, R21, R6, PT ;  /* 0x000000061500720c */ /* 0x000fe20003f04070 */
[----:B------:R-:W-:Y:S01]  /*4290*/  IMAD.MOV R16, RZ, RZ, -R16 ;  /* 0x000000ffff107224 */ /* 0x000fe200078e0a10 */
[----:B------:R1:W-:Y:S01]  /*42a0*/  STL [R1+0xe0], R14 ;  /* 0x0000e00e01007387 */ /* 0x0003e20000100800 */
[--C-:B------:R-:W-:Y:S01]  /*42b0*/  @!P1 IMAD.IADD R10, R10, 0x1, -R21.reuse ;  /* 0x000000010a0a9824 */ /* 0x100fe200078e0a15 */
[----:B------:R-:W-:Y:S01]  /*42c0*/  ISETP.GE.AND P1, PT, R2, RZ, PT ;  /* 0x000000ff0200720c */ /* 0x000fe20003f26270 */
[--C-:B------:R-:W-:Y:S02]  /*42d0*/  @!P6 IMAD.IADD R5, R5, 0x1, -R21.reuse ;  /* 0x000000010505e824 */ /* 0x100fe400078e0a15 */
[----:B------:R-:W-:Y:S02]  /*42e0*/  @!P4 IMAD.IADD R4, R4, 0x1, -R21 ;  /* 0x000000010404c824 */ /* 0x000fe400078e0a15 */
[----:B0-----:R-:W-:-:S02]  /*42f0*/  IMAD.MOV.U32 R19, RZ, RZ, R12 ;  /* 0x000000ffff137224 */ /* 0x001fc400078e000c */
[----:B-1----:R-:W-:Y:S01]  /*4300*/  IMAD.HI.U32 R14, R3, R15, RZ ;  /* 0x0000000f030e7227 */ /* 0x002fe200078e00ff */
[----:B------:R-:W-:-:S03]  /*4310*/  ISETP.GE.AND P6, PT, R0, RZ, PT ;  /* 0x000000ff0000720c */ /* 0x000fc60003fc6270 */
[----:B------:R-:W-:Y:S02]  /*4320*/  IMAD.MOV R14, RZ, RZ, -R14 ;  /* 0x000000ffff0e7224 */ /* 0x000fe400078e0a0e */
[C---:B------:R-:W-:Y:S02]  /*4330*/  IMAD R2, R21.reuse, R16, R18 ;  /* 0x0000001015027224 */ /* 0x040fe400078e0212 */
[----:B------:R-:W-:Y:S01]  /*4340*/  IMAD.MOV.U32 R12, RZ, RZ, R11 ;  /* 0x000000ffff0c7224 */ /* 0x000fe200078e000b */
[C---:B------:R-:W-:Y:S01]  /*4350*/  ISETP.GT.U32.AND P4, PT, R21.reuse, R5, PT ;  /* 0x000000051500720c */ /* 0x040fe20003f84070 */
[----:B------:R-:W-:Y:S01]  /*4360*/  @!P5 IMAD.MOV R19, RZ, RZ, -R19 ;  /* 0x000000ffff13d224 */ /* 0x000fe200078e0a13 */
[C---:B------:R-:W-:Y:S01]  /*4370*/  ISETP.GT.U32.AND P5, PT, R21.reuse, R4, PT ;  /* 0x000000041500720c */ /* 0x040fe20003fa4070 */
[C---:B------:R-:W-:Y:S02]  /*4380*/  IMAD R0, R21.reuse, R14, R15 ;  /* 0x0000000e15007224 */ /* 0x040fe400078e020f */
[----:B------:R-:W-:Y:S01]  /*4390*/  @!P3 IMAD.MOV R12, RZ, RZ, -R12 ;  /* 0x000000ffff0cb224 */ /* 0x000fe200078e0a0c */
[----:B------:R-:W-:Y:S01]  /*43a0*/  ISETP.GT.U32.AND P3, PT, R21, R2, PT ;  /* 0x000000021500720c */ /* 0x000fe20003f64070 */
[----:B------:R-:W-:Y:S01]  /*43b0*/  @!P0 IMAD.IADD R6, R6, 0x1, -R21 ;  /* 0x0000000106068824 */ /* 0x000fe200078e0a15 */
[----:B------:R-:W-:-:S02]  /*43c0*/  IADD3 R13, R23, 0xd0, RZ ;  /* 0x000000d0170d7810 */ /* 0x000fc40007ffe0ff */
[----:B------:R-:W-:Y:S01]  /*43d0*/  ISETP.GT.U32.AND P0, PT, R21, R0, PT ;  /* 0x000000001500720c */ /* 0x000fe20003f04070 */
[----:B------:R-:W-:Y:S01]  /*43e0*/  @!P1 IMAD.MOV R10, RZ, RZ, -R10 ;  /* 0x000000ffff0a9224 */ /* 0x000fe200078e0a0a */
[----:B------:R-:W-:Y:S02]  /*43f0*/  ISETP.GE.AND P1, PT, R7, RZ, PT ;  /* 0x000000ff0700720c */ /* 0x000fe40003f26270 */
[----:B------:R-:W-:Y:S01]  /*4400*/  IABS R7, R13 ;  /* 0x0000000d00077213 */ /* 0x000fe20000000000 */
[----:B------:R-:W-:Y:S01]  /*4410*/  STL [R1+0xb4], R20 ;  /* 0x0000b41401007387 */ /* 0x000fe20000100800 */
[--C-:B------:R-:W-:Y:S02]  /*4420*/  @!P4 IMAD.IADD R5, R5, 0x1, -R21.reuse ;  /* 0x000000010505c824 */ /* 0x100fe400078e0a15 */
[----:B------:R-:W-:Y:S01]  /*4430*/  @!P5 IMAD.IADD R4, R4, 0x1, -R21 ;  /* 0x000000010404d824 */ /* 0x000fe200078e0a15 */
[----:B------:R-:W-:Y:S01]  /*4440*/  STL [R1+0xb0], R19 ;  /* 0x0000b01301007387 */ /* 0x000fe20000100800 */
[----:B------:R-:W-:Y:S01]  /*4450*/  ISETP.GE.AND P5, PT, R9, RZ, PT ;  /* 0x000000ff0900720c */ /* 0x000fe20003fa6270 */
[----:B------:R-:W-:-:S02]  /*4460*/  IMAD.HI.U32 R9, R3, R7, RZ ;  /* 0x0000000703097227 */ /* 0x000fc400078e00ff */
[----:B------:R-:W-:Y:S02]  /*4470*/  STL [R1+0xac], R12 ;  /* 0x0000ac0c01007387 */ /* 0x000fe40000100800 */
[----:B------:R-:W-:Y:S02]  /*4480*/  @!P3 IMAD.IADD R2, R2, 0x1, -R21 ;  /* 0x000000010202b824 */ /* 0x000fe400078e0a15 */
[----:B------:R0:W-:Y:S01]  /*4490*/  STL [R1+0xa8], R10 ;  /* 0x0000a80a01007387 */ /* 0x0001e20000100800 */
[----:B------:R-:W-:Y:S01]  /*44a0*/  ISETP.GE.AND P2, PT, R17, RZ, PT ;  /* 0x000000ff1100720c */ /* 0x000fe20003f46270 */
[----:B------:R-:W-:Y:S01]  /*44b0*/  IMAD.MOV R9, RZ, RZ, -R9 ;  /* 0x000000ffff097224 */ /* 0x000fe200078e0a09 */
[----:B------:R-:W-:Y:S01]  /*44c0*/  IADD3 R11, R23, 0xcc, RZ ;  /* 0x000000cc170b7810 */ /* 0x000fe20007ffe0ff */
[----:B------:R-:W-:Y:S01]  /*44d0*/  @!P0 IMAD.IADD R0, R0, 0x1, -R21 ;  /* 0x0000000100008824 */ /* 0x000fe200078e0a15 */
[----:B------:R-:W-:Y:S01]  /*44e0*/  ISETP.GT.U32.AND P0, PT, R21, R2, PT ;  /* 0x000000021500720c */ /* 0x000fe20003f04070 */
[----:B0-----:R-:W-:Y:S01]  /*44f0*/  IMAD.MOV.U32 R10, RZ, RZ, R5 ;  /* 0x000000ffff0a7224 */ /* 0x001fe200078e0005 */
[----:B------:R-:W-:-:S03]  /*4500*/  IABS R14, R11 ;  /* 0x0000000b000e7213 */ /* 0x000fc60000000000 */
[----:B------:R-:W-:Y:S01]  /*4510*/  @!P6 IMAD.MOV R10, RZ, RZ, -R10 ;  /* 0x000000ffff0ae224 */ /* 0x000fe200078e0a0a */
[----:B------:R-:W-:Y:S01]  /*4520*/  ISETP.GE.AND P6, PT, R11, RZ, PT ;  /* 0x000000ff0b00720c */ /* 0x000fe20003fc6270 */
[C---:B------:R-:W-:Y:S01]  /*4530*/  IMAD R11, R21.reuse, R9, R7 ;  /* 0x00000009150b7224 */ /* 0x040fe200078e0207 */
[----:B------:R-:W-:Y:S01]  /*4540*/  ISETP.GE.AND P4, PT, R8, RZ, PT ;  /* 0x000000ff0800720c */ /* 0x000fe20003f86270 */
[----:B------:R-:W-:Y:S02]  /*4550*/  IMAD.MOV.U32 R12, RZ, RZ, R6 ;  /* 0x000000ffff0c7224 */ /* 0x000fe400078e0006 */
[----:B------:R-:W-:Y:S01]  /*4560*/  @!P1 IMAD.MOV R4, RZ, RZ, -R4 ;  /* 0x000000ffff049224 */ /* 0x000fe200078e0a04 */
[C---:B------:R-:W-:Y:S01]  /*4570*/  ISETP.GT.U32.AND P1, PT, R21.reuse, R11, PT ;  /* 0x0000000b1500720c */ /* 0x040fe20003f24070 */
[----:B------:R-:W-:Y:S01]  /*4580*/  @!P2 IMAD.MOV R12, RZ, RZ, -R12 ;  /* 0x000000ffff0ca224 */ /* 0x000fe200078e0a0c */
[----:B------:R-:W-:Y:S01]  /*4590*/  ISETP.GT.U32.AND P2, PT, R21, R0, PT ;  /* 0x000000001500720c */ /* 0x000fe20003f44070 */
[----:B------:R-:W-:-:S02]  /*45a0*/  @!P0 IMAD.IADD R2, R2, 0x1, -R21 ;  /* 0x0000000102028824 */ /* 0x000fc400078e0a15 */
[----:B------:R-:W-:Y:S01]  /*45b0*/  IMAD.HI.U32 R8, R3, R14, RZ ;  /* 0x0000000e03087227 */ /* 0x000fe200078e00ff */
[----:B------:R0:W-:Y:S03]  /*45c0*/  STL [R1+0xa4], R12 ;  /* 0x0000a40c01007387 */ /* 0x0001e60000100800 */
[----:B------:R-:W-:Y:S02]  /*45d0*/  IMAD.MOV.U32 R7, RZ, RZ, R2 ;  /* 0x000000ffff077224 */ /* 0x000fe400078e0002 */
[----:B------:R-:W-:Y:S01]  /*45e0*/  IMAD.MOV R8, RZ, RZ, -R8 ;  /* 0x000000ffff087224 */ /* 0x000fe200078e0a08 */
[----:B0-----:R-:W-:Y:S01]  /*45f0*/  IADD3 R12, R23, 0xc8, RZ ;  /* 0x000000c8170c7810 */ /* 0x001fe20007ffe0ff */
[----:B------:R-:W-:Y:S02]  /*4600*/  @!P1 IMAD.IADD R11, R11, 0x1, -R21 ;  /* 0x000000010b0b9824 */ /* 0x000fe400078e0a15 */
[----:B------:R-:W-:Y:S01]  /*4610*/  @!P4 IMAD.MOV R7, RZ, RZ, -R7 ;  /* 0x000000ffff07c224 */ /* 0x000fe200078e0a07 */
[----:B------:R-:W-:Y:S01]  /*4620*/  ISETP.GE.AND P0, PT, R12, RZ, PT ;  /* 0x000000ff0c00720c */ /* 0x000fe20003f06270 */
[C---:B------:R-:W-:Y:S01]  /*4630*/  IMAD R14, R21.reuse, R8, R14 ;  /* 0x00000008150e7224 */ /* 0x040fe200078e020e */
[----:B------:R-:W-:Y:S01]  /*4640*/  IABS R12, R12 ;  /* 0x0000000c000c7213 */ /* 0x000fe20000000000 */
[----:B------:R-:W-:Y:S01]  /*4650*/  STL [R1+0xa0], R10 ;  /* 0x0000a00a01007387 */ /* 0x000fe20000100800 */
[----:B------:R-:W-:Y:S01]  /*4660*/  ISETP.GT.U32.AND P4, PT, R21, R11, PT ;  /* 0x0000000b1500720c */ /* 0x000fe20003f84070 */
[----:B------:R-:W-:-:S02]  /*4670*/  @!P2 IMAD.IADD R0, R0, 0x1, -R21 ;  /* 0x000000010000a824 */ /* 0x000fc400078e0a15 */
[----:B------:R-:W-:Y:S01]  /*4680*/  STL [R1+0x98], R4 ;  /* 0x0000980401007387 */ /* 0x000fe20000100800 */
[----:B------:R-:W-:-:S03]  /*4690*/  IADD3 R5, R23, 0xc4, RZ ;  /* 0x000000c417057810 */ /* 0x000fc60007ffe0ff */
[----:B------:R0:W-:Y:S01]  /*46a0*/  STL [R1+0x94], R7 ;  /* 0x0000940701007387 */ /* 0x0001e20000100800 */
[----:B------:R-:W-:Y:S02]  /*46b0*/  ISETP.GT.U32.AND P2, PT, R21, R14, PT ;  /* 0x0000000e1500720c */ /* 0x000fe40003f44070 */
[----:B------:R-:W-:Y:S01]  /*46c0*/  IABS R6, R5 ;  /* 0x0000000500067213 */ /* 0x000fe20000000000 */
[----:B0-----:R-:W-:-:S04]  /*46d0*/  IMAD.HI.U32 R7, R3, R12, RZ ;  /* 0x0000000c03077227 */ /* 0x001fc800078e00ff */
[----:B------:R-:W-:Y:S02]  /*46e0*/  IMAD.MOV R7, RZ, RZ, -R7 ;  /* 0x000000ffff077224 */ /* 0x000fe400078e0a07 */
[----:B------:R-:W-:Y:S02]  /*46f0*/  IMAD.MOV.U32 R2, RZ, RZ, R6 ;  /* 0x000000ffff027224 */ /* 0x000fe400078e0006 */
[----:B------:R-:W-:Y:S01]  /*4700*/  IMAD R12, R21, R7, R12 ;  /* 0x00000007150c7224 */ /* 0x000fe200078e020c */
[----:B------:R-:W-:Y:S01]  /*4710*/  IADD3 R4, R23, 0xc0, RZ ;  /* 0x000000c017047810 */ /* 0x000fe20007ffe0ff */
[----:B------:R-:W-:Y:S02]  /*4720*/  @!P4 IMAD.IADD R11, R11, 0x1, -R21 ;  /* 0x000000010b0bc824 */ /* 0x000fe400078e0a15 */
[----:B------:R-:W-:Y:S01]  /*4730*/  IMAD.HI.U32 R6, R3, R2, RZ ;  /* 0x0000000203067227 */ /* 0x000fe200078e00ff */
[----:B------:R-:W-:-:S03]  /*4740*/  ISETP.GT.U32.AND P4, PT, R21, R12, PT ;  /* 0x0000000c1500720c */ /* 0x000fc60003f84070 */
[----:B------:R-:W-:Y:S01]  /*4750*/  @!P2 IMAD.IADD R14, R14, 0x1, -R21 ;  /* 0x000000010e0ea824 */ /* 0x000fe200078e0a15 */
[----:B------:R-:W-:Y:S01]  /*4760*/  ISETP.GE.AND P3, PT, R13, RZ, PT ;  /* 0x000000ff0d00720c */ /* 0x000fe20003f66270 */
[----:B------:R-:W-:Y:S01]  /*4770*/  @!P5 IMAD.MOV R0, RZ, RZ, -R0 ;  /* 0x000000ffff00d224 */ /* 0x000fe200078e0a00 */
[----:B------:R-:W-:Y:S01]  /*4780*/  IABS R9, R4 ;  /* 0x0000000400097213 */ /* 0x000fe20000000000 */
[----:B------:R-:W-:Y:S01]  /*4790*/  IMAD.MOV R6, RZ, RZ, -R6 ;  /* 0x000000ffff067224 */ /* 0x000fe200078e0a06 */
[----:B------:R-:W-:Y:S02]  /*47a0*/  ISETP.GT.U32.AND P2, PT, R21, R14, PT ;  /* 0x0000000e1500720c */ /* 0x000fe40003f44070 */
[----:B------:R-:W-:Y:S01]  /*47b0*/  ISETP.GE.AND P1, PT, R5, RZ, PT ;  /* 0x000000ff0500720c */ /* 0x000fe20003f26270 */
[----:B------:R0:W-:Y:S01]  /*47c0*/  STL [R1+0xd0], R0 ;  /* 0x0000d00001007387 */ /* 0x0001e20000100800 */
[----:B------:R-:W-:-:S04]  /*47d0*/  IMAD.HI.U32 R5, R3, R9, RZ ;  /* 0x0000000903057227 */ /* 0x000fc800078e00ff */
[----:B------:R-:W-:Y:S02]  /*47e0*/  IMAD.MOV R5, RZ, RZ, -R5 ;  /* 0x000000ffff057224 */ /* 0x000fe400078e0a05 */
[----:B0-----:R-:W-:Y:S01]  /*47f0*/  IMAD R0, R21, R6, R2 ;  /* 0x0000000615007224 */ /* 0x001fe200078e0202 */
[----:B------:R-:W-:Y:S01]  /*4800*/  IADD3 R2, R23, 0xbc, RZ ;  /* 0x000000bc17027810 */ /* 0x000fe20007ffe0ff */
[----:B------:R-:W-:Y:S02]  /*4810*/  IMAD.MOV.U32 R15, RZ, RZ, R11 ;  /* 0x000000ffff0f7224 */ /* 0x000fe400078e000b */
[----:B------:R-:W-:Y:S01]  /*4820*/  @!P4 IMAD.IADD R12, R12, 0x1, -R21 ;  /* 0x000000010c0cc824 */ /* 0x000fe200078e0a15 */
[----:B------:R-:W-:Y:S01]  /*4830*/  IABS R6, R2 ;  /* 0x0000000200067213 */ /* 0x000fe20000000000 */
[C---:B------:R-:W-:Y:S02]  /*4840*/  IMAD R9, R21.reuse, R5, R9 ;  /* 0x0000000515097224 */ /* 0x040fe400078e0209 */
[----:B------:R-:W-:Y:S01]  /*4850*/  @!P3 IMAD.MOV R15, RZ, RZ, -R15 ;  /* 0x000000ffff0fb224 */ /* 0x000fe200078e0a0f */
[C---:B------:R-:W-:Y:S01]  /*4860*/  ISETP.GT.U32.AND P3, PT, R21.reuse, R12, PT ;  /* 0x0000000c1500720c */ /* 0x040fe20003f64070 */
[----:B------:R-:W-:Y:S01]  /*4870*/  @!P2 IMAD.IADD R14, R14, 0x1, -R21 ;  /* 0x000000010e0ea824 */ /* 0x000fe200078e0a15 */
[----:B------:R-:W-:Y:S01]  /*4880*/  ISETP.GT.U32.AND P2, PT, R21, R0, PT ;  /* 0x000000001500720c */ /* 0x000fe20003f44070 */
[----:B------:R-:W-:Y:S01]  /*4890*/  IMAD.HI.U32 R11, R3, R6, RZ ;  /* 0x00000006030b7227 */ /* 0x000fe200078e00ff */
[----:B------:R-:W-:-:S03]  /*48a0*/  ISETP.GT.U32.AND P4, PT, R21, R9, PT ;  /* 0x000000091500720c */ /* 0x000fc60003f84070 */
[----:B------:R-:W-:Y:S02]  /*48b0*/  IMAD.MOV R11, RZ, RZ, -R11 ;  /* 0x000000ffff0b7224 */ /* 0x000fe400078e0a0b */
[----:B------:R-:W-:Y:S01]  /*48c0*/  @!P6 IMAD.MOV R14, RZ, RZ, -R14 ;  /* 0x000000ffff0ee224 */ /* 0x000fe200078e0a0e */
[----:B------:R-:W-:Y:S01]  /*48d0*/  ISETP.GE.AND P6, PT, R2, RZ, PT ;  /* 0x000000ff0200720c */ /* 0x000fe20003fc6270 */
[----:B------:R-:W-:Y:S01]  /*48e0*/  IMAD R2, R21, R11, R6 ;  /* 0x0000000b15027224 */ /* 0x000fe200078e0206 */
[----:B------:R-:W-:Y:S01]  /*48f0*/  IADD3 R7, R23, 0xb4, RZ ;  /* 0x000000b417077810 */ /* 0x000fe20007ffe0ff */
[--C-:B------:R-:W-:Y:S02]  /*4900*/  @!P3 IMAD.IADD R12, R12, 0x1, -R21.reuse ;  /* 0x000000010c0cb824 */ /* 0x100fe400078e0a15 */
[--C-:B------:R-:W-:Y:S01]  /*4910*/  @!P2 IMAD.IADD R0, R0, 0x1, -R21.reuse ;  /* 0x000000010000a824 */ /* 0x100fe200078e0a15 */
[----:B------:R-:W-:Y:S01]  /*4920*/  ISETP.GT.U32.AND P3, PT, R21, R2, PT ;  /* 0x000000021500720c */ /* 0x000fe20003f64070 */
[----:B------:R-:W-:Y:S01]  /*4930*/  @!P4 IMAD.IADD R9, R9, 0x1, -R21 ;  /* 0x000000010909c824 */ /* 0x000fe200078e0a15 */
[----:B------:R-:W-:-:S02]  /*4940*/  ISETP.GE.AND P5, PT, R4, RZ, PT ;  /* 0x000000ff0400720c */ /* 0x000fc40003fa6270 */
[C---:B------:R-:W-:Y:S02]  /*4950*/  IADD3 R10, R23.reuse, 0xb8, RZ ;  /* 0x000000b8170a7810 */ /* 0x040fe40007ffe0ff */
[----:B------:R-:W-:Y:S02]  /*4960*/  IABS R8, R7 ;  /* 0x0000000700087213 */ /* 0x000fe40000000000 */
[----:B------:R-:W-:Y:S02]  /*4970*/  IADD3 R4, R23, 0xb0, RZ ;  /* 0x000000b017047810 */ /* 0x000fe40007ffe0ff */
[----:B------:R-:W-:Y:S01]  /*4980*/  ISETP.GT.U32.AND P2, PT, R21, R0, PT ;  /* 0x000000001500720c */ /* 0x000fe20003f44070 */
[----:B------:R-:W-:Y:S01]  /*4990*/  IMAD.HI.U32 R6, R3, R8, RZ ;  /* 0x0000000803067227 */ /* 0x000fe200078e00ff */
[----:B------:R-:W-:Y:S02]  /*49a0*/  IABS R13, R10 ;  /* 0x0000000a000d7213 */ /* 0x000fe40000000000 */
[----:B------:R-:W-:-:S02]  /*49b0*/  ISETP.GT.U32.AND P4, PT, R21, R9, PT ;  /* 0x000000091500720c */ /* 0x000fc40003f84070 */
[----:B------:R-:W-:Y:S01]  /*49c0*/  IABS R5, R4 ;  /* 0x0000000400057213 */ /* 0x000fe20000000000 */
[----:B------:R0:W-:Y:S01]  /*49d0*/  STL [R1+0xc8], R15 ;  /* 0x0000c80f01007387 */ /* 0x0001e20000100800 */
[----:B------:R-:W-:Y:S02]  /*49e0*/  IMAD.MOV R6, RZ, RZ, -R6 ;  /* 0x000000ffff067224 */ /* 0x000fe400078e0a06 */
[----:B------:R-:W-:Y:S01]  /*49f0*/  @!P3 IMAD.IADD R2, R2, 0x1, -R21 ;  /* 0x000000010202b824 */ /* 0x000fe200078e0a15 */
[----:B------:R1:W-:Y:S01]  /*4a00*/  STL [R1+0x90], R14 ;  /* 0x0000900e01007387 */ /* 0x0003e20000100800 */
[----:B------:R-:W-:-:S04]  /*4a10*/  IMAD.HI.U32 R11, R3, R5, RZ ;  /* 0x00000005030b7227 */ /* 0x000fc800078e00ff */
[----:B0-----:R-:W-:Y:S02]  /*4a20*/  IMAD.MOV.U32 R15, RZ, RZ, R12 ;  /* 0x000000ffff0f7224 */ /* 0x001fe400078e000c */
[----:B-1----:R-:W-:-:S04]  /*4a30*/  IMAD.HI.U32 R14, R3, R13, RZ ;  /* 0x0000000d030e7227 */ /* 0x002fc800078e00ff */
[----:B------:R-:W-:Y:S02]  /*4a40*/  IMAD.MOV R14, RZ, RZ, -R14 ;  /* 0x000000ffff0e7224 */ /* 0x000fe400078e0a0e */
[C---:B------:R-:W-:Y:S02]  /*4a50*/  IMAD R8, R21.reuse, R6, R8 ;  /* 0x0000000615087224 */ /* 0x040fe400078e0208 */
[----:B------:R-:W-:Y:S01]  /*4a60*/  @!P0 IMAD.MOV R15, RZ, RZ, -R15 ;  /* 0x000000ffff0f8224 */ /* 0x000fe200078e0a0f */
[----:B------:R-:W-:Y:S01]  /*4a70*/  ISETP.GT.U32.AND P0, PT, R21, R2, PT ;  /* 0x000000021500720c */ /* 0x000fe20003f04070 */
[----:B------:R-:W-:Y:S01]  /*4a80*/  IMAD.MOV R11, RZ, RZ, -R11 ;  /* 0x000000ffff0b7224 */ /* 0x000fe200078e0a0b */
[----:B------:R-:W-:Y:S01]  /*4a90*/  IADD3 R6, R23, 0xac, RZ ;  /* 0x000000ac17067810 */ /* 0x000fe20007ffe0ff */
[----:B------:R-:W-:Y:S01]  /*4aa0*/  @!P2 IMAD.IADD R0, R0, 0x1, -R21 ;  /* 0x000000010000a824 */ /* 0x000fe200078e0a15 */
[----:B------:R-:W-:Y:S01]  /*4ab0*/  ISETP.GE.AND P2, PT, R10, RZ, PT ;  /* 0x000000ff0a00720c */ /* 0x000fe20003f46270 */
[----:B------:R-:W-:-:S02]  /*4ac0*/  IMAD R10, R21, R14, R13 ;  /* 0x0000000e150a7224 */ /* 0x000fc400078e020d */
[----:B------:R-:W-:Y:S01]  /*4ad0*/  @!P4 IMAD.IADD R9, R9, 0x1, -R21 ;  /* 0x000000010909c824 */ /* 0x000fe200078e0a15 */
[C---:B------:R-:W-:Y:S01]  /*4ae0*/  ISETP.GT.U32.AND P4, PT, R21.reuse, R8, PT ;  /* 0x000000081500720c */ /* 0x040fe20003f84070 */
[C---:B------:R-:W-:Y:S01]  /*4af0*/  IMAD R5, R21.reuse, R11, R5 ;  /* 0x0000000b15057224 */ /* 0x040fe200078e0205 */
[----:B------:R-:W-:Y:S01]  /*4b00*/  IABS R11, R6 ;  /* 0x00000006000b7213 */ /* 0x000fe20000000000 */
[----:B------:R-:W-:Y:S01]  /*4b10*/  IMAD.MOV.U32 R13, RZ, RZ, R0 ;  /* 0x000000ffff0d7224 */ /* 0x000fe200078e0000 */
[----:B------:R-:W-:-:S03]  /*4b20*/  ISETP.GT.U32.AND P3, PT, R21, R10, PT ;  /* 0x0000000a1500720c */ /* 0x000fc60003f64070 */
[----:B------:R-:W-:Y:S02]  /*4b30*/  IMAD.MOV.U32 R0, RZ, RZ, R11 ;  /* 0x000000ffff007224 */ /* 0x000fe400078e000b */
[----:B------:R-:W-:Y:S01]  /*4b40*/  @!P1 IMAD.MOV R13, RZ, RZ, -R13 ;  /* 0x000000ffff0d9224 */ /* 0x000fe200078e0a0d */
[----:B------:R-:W-:Y:S01]  /*4b50*/  ISETP.GE.AND P1, PT, R7, RZ, PT ;  /* 0x000000ff0700720c */ /* 0x000fe20003f26270 */
[----:B------:R-:W-:Y:S01]  /*4b60*/  IMAD.MOV.U32 R12, RZ, RZ, R9 ;  /* 0x000000ffff0c7224 */ /* 0x000fe200078e0009 */
[----:B------:R-:W-:Y:S01]  /*4b70*/  IADD3 R7, R23, 0xa8, RZ ;  /* 0x000000a817077810 */ /* 0x000fe20007ffe0ff */
[----:B------:R-:W-:Y:S02]  /*4b80*/  @!P0 IMAD.IADD R2, R2, 0x1, -R21 ;  /* 0x0000000102028824 */ /* 0x000fe400078e0a15 */
[----:B------:R-:W-:Y:S01]  /*4b90*/  IMAD.HI.U32 R9, R3, R0, RZ ;  /* 0x0000000003097227 */ /* 0x000fe200078e00ff */
[----:B------:R-:W-:-:S03]  /*4ba0*/  IABS R14, R7 ;  /* 0x00000007000e7213 */ /* 0x000fc60000000000 */
[----:B------:R-:W-:Y:S01]  /*4bb0*/  @!P5 IMAD.MOV R12, RZ, RZ, -R12 ;  /* 0x000000ffff0cd224 */ /* 0x000fe200078e0a0c */
[C---:B------:R-:W-:Y:S01]  /*4bc0*/  ISETP.GT.U32.AND P5, PT, R21.reuse, R5, PT ;  /* 0x000000051500720c */ /* 0x040fe20003fa4070 */
[----:B------:R-:W-:Y:S02]  /*4bd0*/  @!P4 IMAD.IADD R8, R8, 0x1, -R21 ;  /* 0x000000010808c824 */ /* 0x000fe400078e0a15 */
[----:B------:R-:W-:Y:S02]  /*4be0*/  IMAD.MOV.U32 R11, RZ, RZ, R2 ;  /* 0x000000ffff0b7224 */ /* 0x000fe400078e0002 */
[----:B------:R-:W-:Y:S02]  /*4bf0*/  IMAD.MOV R9, RZ, RZ, -R9 ;  /* 0x000000ffff097224 */ /* 0x000fe400078e0a09 */
[----:B------:R-:W-:Y:S02]  /*4c00*/  @!P3 IMAD.IADD R10, R10, 0x1, -R21 ;  /* 0x000000010a0ab824 */ /* 0x000fe400078e0a15 */
[----:B------:R-:W-:Y:S01]  /*4c10*/  @!P6 IMAD.MOV R11, RZ, RZ, -R11 ;  /* 0x000000ffff0be224 */ /* 0x000fe200078e0a0b */
[C---:B------:R-:W-:Y:S01]  /*4c20*/  ISETP.GT.U32.AND P6, PT, R21.reuse, R8, PT ;  /* 0x000000081500720c */ /* 0x040fe20003fc4070 */
[----:B------:R-:W-:-:S02]  /*4c30*/  IMAD R0, R21, R9, R0 ;  /* 0x0000000915007224 */ /* 0x000fc400078e0200 */
[----:B------:R-:W-:Y:S01]  /*4c40*/  IMAD.HI.U32 R9, R3, R14, RZ ;  /* 0x0000000e03097227 */ /* 0x000fe200078e00ff */
[----:B------:R-:W-:-:S03]  /*4c50*/  ISETP.GT.U32.AND P4, PT, R21, R10, PT ;  /* 0x0000000a1500720c */ /* 0x000fc60003f84070 */
[----:B------:R-:W-:Y:S02]  /*4c60*/  IMAD.MOV R9, RZ, RZ, -R9 ;  /* 0x000000ffff097224 */ /* 0x000fe400078e0a09 */
[--C-:B------:R-:W-:Y:S02]  /*4c70*/  @!P5 IMAD.IADD R5, R5, 0x1, -R21.reuse ;  /* 0x000000010505d824 */ /* 0x100fe400078e0a15 */
[C---:B------:R-:W-:Y:S02]  /*4c80*/  IMAD R14, R21.reuse, R9, R14 ;  /* 0x00000009150e7224 */ /* 0x040fe400078e020e */
[--C-:B------:R-:W-:Y:S01]  /*4c90*/  @!P6 IMAD.IADD R8, R8, 0x1, -R21.reuse ;  /* 0x000000010808e824 */ /* 0x100fe200078e0a15 */
[C---:B------:R-:W-:Y:S02]  /*4ca0*/  ISETP.GT.U32.AND P5, PT, R21.reuse, R5, PT ;  /* 0x000000051500720c */ /* 0x040fe40003fa4070 */
[C---:B------:R-:W-:Y:S01]  /*4cb0*/  ISETP.GT.U32.AND P6, PT, R21.reuse, R14, PT ;  /* 0x0000000e1500720c */ /* 0x040fe20003fc4070 */
[----:B------:R-:W-:Y:S01]  /*4cc0*/  @!P4 IMAD.IADD R10, R10, 0x1, -R21 ;  /* 0x000000010a0ac824 */ /* 0x000fe200078e0a15 */
[----:B------:R-:W-:Y:S01]  /*4cd0*/  ISETP.GT.U32.AND P4, PT, R21, R0, PT ;  /* 0x000000001500720c */ /* 0x000fe20003f84070 */
[----:B------:R-:W-:Y:S01]  /*4ce0*/  STL [R1+0x84], R15 ;  /* 0x0000840f01007387 */ /* 0x000fe20000100800 */
[----:B------:R-:W-:-:S02]  /*4cf0*/  IADD3 R2, R23, 0xa0, RZ ;  /* 0x000000a017027810 */ /* 0x000fc40007ffe0ff */
[----:B------:R-:W-:Y:S01]  /*4d00*/  ISETP.GE.AND P3, PT, R6, RZ, PT ;  /* 0x000000ff0600720c */ /* 0x000fe20003f66270 */
[----:B------:R-:W-:Y:S01]  /*4d10*/  STL [R1+0x80], R13 ;  /* 0x0000800d01007387 */ /* 0x000fe20000100800 */
[----:B------:R-:W-:-:S03]  /*4d20*/  IADD3 R6, R23, 0x9c, RZ ;  /* 0x0000009c17067810 */ /* 0x000fc60007ffe0ff */
[----:B------:R0:W-:Y:S01]  /*4d30*/  STL [R1+0x7c], R12 ;  /* 0x00007c0c01007387 */ /* 0x0001e20000100800 */
[----:B------:R-:W-:Y:S01]  /*4d40*/  ISETP.GE.AND P0, PT, R4, RZ, PT ;  /* 0x000000ff0400720c */ /* 0x000fe20003f06270 */
[--C-:B------:R-:W-:Y:S01]  /*4d50*/  @!P5 IMAD.IADD R5, R5, 0x1, -R21.reuse ;  /* 0x000000010505d824 */ /* 0x100fe200078e0a15 */
[----:B------:R-:W-:Y:S01]  /*4d60*/  IADD3 R4, R23, 0xa4, RZ ;  /* 0x000000a417047810 */ /* 0x000fe20007ffe0ff */
[----:B------:R1:W-:Y:S01]  /*4d70*/  STL [R1+0x78], R11 ;  /* 0x0000780b01007387 */ /* 0x0003e20000100800 */
[--C-:B------:R-:W-:Y:S01]  /*4d80*/  @!P6 IMAD.IADD R14, R14, 0x1, -R21.reuse ;  /* 0x000000010e0ee824 */ /* 0x100fe200078e0a15 */
[----:B------:R-:W-:Y:S02]  /*4d90*/  ISETP.GE.AND P5, PT, R7, RZ, PT ;  /* 0x000000ff0700720c */ /* 0x000fe40003fa6270 */
[----:B0-----:R-:W-:Y:S01]  /*4da0*/  IABS R12, R2 ;  /* 0x00000002000c7213 */ /* 0x001fe20000000000 */
[----:B------:R-:W-:Y:S01]  /*4db0*/  @!P4 IMAD.IADD R0, R0, 0x1, -R21 ;  /* 0x000000010000c824 */ /* 0x000fe200078e0a15 */
[----:B-1----:R-:W-:-:S03]  /*4dc0*/  IABS R11, R6 ;  /* 0x00000006000b7213 */ /* 0x002fc60000000000 */
[C---:B------:R-:W-:Y:S01]  /*4dd0*/  IMAD.HI.U32 R7, R3.reuse, R12, RZ ;  /* 0x0000000c03077227 */ /* 0x040fe200078e00ff */
[----:B------:R-:W-:Y:S02]  /*4de0*/  IABS R13, R4 ;  /* 0x00000004000d7213 */ /* 0x000fe40000000000 */
[----:B------:R-:W-:Y:S01]  /*4df0*/  ISETP.GE.AND P4, PT, R4, RZ, PT ;  /* 0x000000ff0400720c */ /* 0x000fe20003f86270 */
[----:B------:R-:W-:Y:S01]  /*4e00*/  IMAD.HI.U32 R4, R3, R11, RZ ;  /* 0x0000000b03047227 */ /* 0x000fe200078e00ff */
[----:B------:R-:W-:-:S03]  /*4e10*/  ISETP.GT.U32.AND P6, PT, R21, R14, PT ;  /* 0x0000000e1500720c */ /* 0x000fc60003fc4070 */
[----:B------:R-:W-:Y:S02]  /*4e20*/  IMAD.MOV R7, RZ, RZ, -R7 ;  /* 0x000000ffff077224 */ /* 0x000fe400078e0a07 */
[----:B------:R-:W-:Y:S02]  /*4e30*/  IMAD.MOV.U32 R15, RZ, RZ, R10 ;  /* 0x000000ffff0f7224 */ /* 0x000fe400078e000a */
[----:B------:R-:W-:Y:S02]  /*4e40*/  IMAD.MOV R4, RZ, RZ, -R4 ;  /* 0x000000ffff047224 */ /* 0x000fe400078e0a04 */
[----:B------:R-:W-:Y:S02]  /*4e50*/  IMAD R12, R21, R7, R12 ;  /* 0x00000007150c7224 */ /* 0x000fe400078e020c */
[----:B------:R-:W-:Y:S02]  /*4e60*/  IMAD.MOV.U32 R10, RZ, RZ, R5 ;  /* 0x000000ffff0a7224 */ /* 0x000fe400078e0005 */
[----:B------:R-:W-:-:S04]  /*4e70*/  IMAD.HI.U32 R9, R3, R13, RZ ;  /* 0x0000000d03097227 */ /* 0x000fc800078e00ff */
[----:B------:R-:W-:Y:S01]  /*4e80*/  @!P2 IMAD.MOV R15, RZ, RZ, -R15 ;  /* 0x000000ffff0fa224 */ /* 0x000fe200078e0a0f */
[C---:B------:R-:W-:Y:S01]  /*4e90*/  ISETP.GT.U32.AND P2, PT, R21.reuse, R0, PT ;  /* 0x000000001500720c */ /* 0x040fe20003f44070 */
[C---:B------:R-:W-:Y:S02]  /*4ea0*/  IMAD R11, R21.reuse, R4, R11 ;  /* 0x00000004150b7224 */ /* 0x040fe400078e020b */
[----:B------:R-:W-:Y:S01]  /*4eb0*/  @!P0 IMAD.MOV R10, RZ, RZ, -R10 ;  /* 0x000000ffff0a8224 */ /* 0x000fe200078e0a0a */
[C---:B------:R-:W-:Y:S01]  /*4ec0*/  ISETP.GT.U32.AND P0, PT, R21.reuse, R12, PT ;  /* 0x0000000c1500720c */ /* 0x040fe20003f04070 */
[----:B------:R-:W-:Y:S02]  /*4ed0*/  IMAD.MOV R9, RZ, RZ, -R9 ;  /* 0x000000ffff097224 */ /* 0x000fe400078e0a09 */
[----:B------:R-:W-:Y:S01]  /*4ee0*/  @!P6 IMAD.IADD R14, R14, 0x1, -R21 ;  /* 0x000000010e0ee824 */ /* 0x000fe200078e0a15 */
[C---:B------:R-:W-:Y:S01]  /*4ef0*/  ISETP.GT.U32.AND P6, PT, R21.reuse, R11, PT ;  /* 0x0000000b1500720c */ /* 0x040fe20003fc4070 */
[----:B------:R-:W-:-:S02]  /*4f00*/  IMAD R13, R21, R9, R13 ;  /* 0x00000009150d7224 */ /* 0x000fc400078e020d */
[----:B------:R-:W-:Y:S01]  /*4f10*/  @!P1 IMAD.MOV R8, RZ, RZ, -R8 ;  /* 0x000000ffff089224 */ /* 0x000fe200078e0a08 */
[----:B------:R-:W-:Y:S02]  /*4f20*/  STL [R1+0x74], R15 ;  /* 0x0000740f01007387 */ /* 0x000fe40000100800 */
[----:B------:R-:W-:Y:S02]  /*4f30*/  ISETP.GT.U32.AND P1, PT, R21, R13, PT ;  /* 0x0000000d1500720c */ /* 0x000fe40003f24070 */
[----:B------:R0:W-:Y:S01]  /*4f40*/  STL [R1+0x70], R8 ;  /* 0x0000700801007387 */ /* 0x0001e20000100800 */
[--C-:B------:R-:W-:Y:S01]  /*4f50*/  @!P2 IMAD.IADD R0, R0, 0x1, -R21.reuse ;  /* 0x000000010000a824 */ /* 0x100fe200078e0a15 */
[----:B------:R-:W-:Y:S01]  /*4f60*/  ISETP.GE.AND P2, PT, R2, RZ, PT ;  /* 0x000000ff0200720c */ /* 0x000fe20003f46270 */
[--C-:B------:R-:W-:Y:S01]  /*4f70*/  @!P0 IMAD.IADD R12, R12, 0x1, -R21.reuse ;  /* 0x000000010c0c8824 */ /* 0x100fe200078e0a15 */
[----:B0-----:R-:W-:Y:S01]  /*4f80*/  IADD3 R8, R23, 0x94, RZ ;  /* 0x0000009417087810 */ /* 0x001fe20007ffe0ff */
[----:B------:R-:W-:-:S03]  /*4f90*/  @!P6 IMAD.IADD R11, R11, 0x1, -R21 ;  /* 0x000000010b0be824 */ /* 0x000fc600078e0a15 */
[----:B------:R-:W-:Y:S01]  /*4fa0*/  IABS R2, R8 ;  /* 0x0000000800027213 */ /* 0x000fe20000000000 */
[----:B------:R-:W-:Y:S01]  /*4fb0*/  IMAD.MOV.U32 R9, RZ, RZ, R0 ;  /* 0x000000ffff097224 */ /* 0x000fe200078e0000 */
[----:B------:R-:W-:Y:S02]  /*4fc0*/  ISETP.GT.U32.AND P6, PT, R21, R12, PT ;  /* 0x0000000c1500720c */ /* 0x000fe40003fc4070 */
[----:B------:R-:W-:Y:S01]  /*4fd0*/  IADD3 R5, R23, 0x98, RZ ;  /* 0x0000009817057810 */ /* 0x000fe20007ffe0ff */
[----:B------:R-:W-:-:S03]  /*4fe0*/  IMAD.HI.U32 R0, R3, R2, RZ ;  /* 0x0000000203007227 */ /* 0x000fc600078e00ff */
[----:B------:R-:W-:Y:S01]  /*4ff0*/  IABS R4, R5 ;  /* 0x0000000500047213 */ /* 0x000fe20000000000 */
[----:B------:R-:W-:Y:S02]  /*5000*/  @!P1 IMAD.IADD R13, R13, 0x1, -R21 ;  /* 0x000000010d0d9824 */ /* 0x000fe400078e0a15 */
[----:B------:R-:W-:Y:S02]  /*5010*/  IMAD.MOV R0, RZ, RZ, -R0 ;  /* 0x000000ffff007224 */ /* 0x000fe400078e0a00 */
[----:B------:R-:W-:Y:S01]  /*5020*/  IMAD.HI.U32 R7, R3, R4, RZ ;  /* 0x0000000403077227 */ /* 0x000fe200078e00ff */
[----:B------:R-:W-:-:S03]  /*5030*/  ISETP.GT.U32.AND P0, PT, R21, R13, PT ;  /* 0x0000000d1500720c */ /* 0x000fc60003f04070 */
[C---:B------:R-:W-:Y:S02]  /*5040*/  IMAD R2, R21.reuse, R0, R2 ;  /* 0x0000000015027224 */ /* 0x040fe400078e0202 */
[----:B------:R-:W-:Y:S02]  /*5050*/  @!P6 IMAD.IADD R12, R12, 0x1, -R21 ;  /* 0x000000010c0ce824 */ /* 0x000fe400078e0a15 */
[----:B------:R-:W-:Y:S01]  /*5060*/  IMAD.MOV R7, RZ, RZ, -R7 ;  /* 0x000000ffff077224 */ /* 0x000fe200078e0a07 */
[----:B------:R-:W-:-:S03]  /*5070*/  ISETP.GT.U32.AND P6, PT, R21, R2, PT ;  /* 0x000000021500720c */ /* 0x000fc60003fc4070 */
[----:B------:R-:W-:Y:S02]  /*5080*/  IMAD R4, R21, R7, R4 ;  /* 0x0000000715047224 */ /* 0x000fe400078e0204 */
[----:B------:R-:W-:Y:S01]  /*5090*/  @!P0 IMAD.IADD R13, R13, 0x1, -R21 ;  /* 0x000000010d0d8824 */ /* 0x000fe200078e0a15 */
[----:B------:R-:W-:Y:S02]  /*50a0*/  IADD3 R7, R23, 0x8c, RZ ;  /* 0x0000008c17077810 */ /* 0x000fe40007ffe0ff */
[----:B------:R-:W-:Y:S01]  /*50b0*/  ISETP.GT.U32.AND P0, PT, R21, R4, PT ;  /* 0x000000041500720c */ /* 0x000fe20003f04070 */
[----:B------:R0:W-:Y:S01]  /*50c0*/  STL [R1+0x6c], R10 ;  /* 0x00006c0a01007387 */ /* 0x0001e20000100800 */
[----:B------:R-:W-:Y:S01]  /*50d0*/  @!P3 IMAD.MOV R9, RZ, RZ, -R9 ;  /* 0x000000ffff09b224 */ /* 0x000fe200078e0a09 */
[----:B------:R-:W-:Y:S02]  /*50e0*/  ISETP.GE.AND P1, PT, R6, RZ, PT ;  /* 0x000000ff0600720c */ /* 0x000fe40003f26270 */
[----:B------:R-:W-:Y:S01]  /*50f0*/  @!P6 IMAD.IADD R2, R2, 0x1, -R21 ;  /* 0x000000010202e824 */ /* 0x000fe200078e0a15 */
[----:B------:R-:W-:Y:S01]  /*5100*/  IADD3 R6, R23, 0x90, RZ ;  /* 0x0000009017067810 */ /* 0x000fe20007ffe0ff */
[----:B------:R1:W-:Y:S01]  /*5110*/  STL [R1+0x54], R9 ;  /* 0x0000540901007387 */ /* 0x0003e20000100800 */
[----:B0-----:R-:W-:-:S02]  /*5120*/  IABS R10, R7 ;  /* 0x00000007000a7213 */ /* 0x001fc40000000000 */
[C---:B------:R-:W-:Y:S02]  /*5130*/  ISETP.GT.U32.AND P3, PT, R21.reuse, R11, PT ;  /* 0x0000000b1500720c */ /* 0x040fe40003f64070 */
[----:B------:R-:W-:Y:S01]  /*5140*/  ISETP.GT.U32.AND P6, PT, R21, R2, PT ;  /* 0x000000021500720c */ /* 0x000fe20003fc4070 */
[----:B-1----:R-:W-:Y:S01]  /*5150*/  IMAD.HI.U32 R9, R3, R10, RZ ;  /* 0x0000000a03097227 */ /* 0x002fe200078e00ff */
[----:B------:R-:W-:-:S03]  /*5160*/  IABS R15, R6 ;  /* 0x00000006000f7213 */ /* 0x000fc60000000000 */
[----:B------:R-:W-:Y:S02]  /*5170*/  @!P0 IMAD.IADD R4, R4, 0x1, -R21 ;  /* 0x0000000104048824 */ /* 0x000fe400078e0a15 */
[----:B------:R-:W-:Y:S02]  /*5180*/  IMAD.MOV R9, RZ, RZ, -R9 ;  /* 0x000000ffff097224 */ /* 0x000fe400078e0a09 */
[----:B------:R-:W-:Y:S01]  /*5190*/  IMAD.HI.U32 R16, R3, R15, RZ ;  /* 0x0000000f03107227 */ /* 0x000fe200078e00ff */
[----:B------:R-:W-:-:S03]  /*51a0*/  IADD3 R0, R23, 0x88, RZ ;  /* 0x0000008817007810 */ /* 0x000fc60007ffe0ff */
[----:B------:R-:W-:Y:S01]  /*51b0*/  @!P5 IMAD.MOV R14, RZ, RZ, -R14 ;  /* 0x000000ffff0ed224 */ /* 0x000fe200078e0a0e */
[C---:B------:R-:W-:Y:S01]  /*51c0*/  ISETP.GT.U32.AND P5, PT, R21.reuse, R4, PT ;  /* 0x000000041500720c */ /* 0x040fe20003fa4070 */
[----:B------:R-:W-:Y:S02]  /*51d0*/  IMAD R10, R21, R9, R10 ;  /* 0x00000009150a7224 */ /* 0x000fe400078e020a */
[----:B------:R-:W-:Y:S01]  /*51e0*/  IMAD.MOV R16, RZ, RZ, -R16 ;  /* 0x000000ffff107224 */ /* 0x000fe200078e0a10 */
[----:B------:R-:W-:Y:S01]  /*51f0*/  ISETP.GE.AND P0, PT, R8, RZ, PT ;  /* 0x000000ff0800720c */ /* 0x000fe20003f06270 */
[--C-:B------:R-:W-:Y:S01]  /*5200*/  @!P3 IMAD.IADD R11, R11, 0x1, -R21.reuse ;  /* 0x000000010b0bb824 */ /* 0x100fe200078e0a15 */
[----:B------:R-:W-:Y:S01]  /*5210*/  ISETP.GE.AND P3, PT, R5, RZ, PT ;  /* 0x000000ff0500720c */ /* 0x000fe20003f66270 */
[----:B------:R-:W-:Y:S01]  /*5220*/  @!P6 IMAD.IADD R2, R2, 0x1, -R21 ;  /* 0x000000010202e824 */ /* 0x000fe200078e0a15 */
[C---:B------:R-:W-:Y:S01]  /*5230*/  ISETP.GT.U32.AND P6, PT, R21.reuse, R10, PT ;  /* 0x0000000a1500720c */ /* 0x040fe20003fc4070 */
[----:B------:R-:W-:Y:S01]  /*5240*/  IMAD R8, R21, R16, R15 ;  /* 0x0000001015087224 */ /* 0x000fe200078e020f */
[----:B------:R-:W-:Y:S01]  /*5250*/  IABS R5, R0 ;  /* 0x0000000000057213 */ /* 0x000fe20000000000 */
[----:B------:R-:W-:Y:S01]  /*5260*/  @!P1 IMAD.MOV R11, RZ, RZ, -R11 ;  /* 0x000000ffff0b9224 */ /* 0x000fe200078e0a0b */
[----:B------:R-:W-:Y:S01]  /*5270*/  ISETP.GE.AND P1, PT, R7, RZ, PT ;  /* 0x000000ff0700720c */ /* 0x000fe20003f26270 */
[----:B------:R-:W-:Y:S01]  /*5280*/  @!P4 IMAD.MOV R13, RZ, RZ, -R13 ;  /* 0x000000ffff0dc224 */ /* 0x000fe200078e0a0d */
[----:B------:R-:W-:Y:S01]  /*5290*/  ISETP.GT.U32.AND P4, PT, R21, R8, PT ;  /* 0x000000081500720c */ /* 0x000fe20003f84070 */
[----:B------:R-:W-:Y:S01]  /*52a0*/  IMAD.HI.U32 R7, R3, R5, RZ ;  /* 0x0000000503077227 */ /* 0x000fe200078e00ff */
[----:B------:R-:W-:Y:S03]  /*52b0*/  STL [R1+0x50], R14 ;  /* 0x0000500e01007387 */ /* 0x000fe60000100800 */
[----:B------:R-:W-:Y:S01]  /*52c0*/  @!P2 IMAD.MOV R12, RZ, RZ, -R12 ;  /* 0x000000ffff0ca224 */ /* 0x000fe200078e0a0c */
[----:B------:R-:W-:Y:S01]  /*52d0*/  ISETP.GE.AND P2, PT, R6, RZ, PT ;  /* 0x000000ff0600720c */ /* 0x000fe20003f46270 */
[----:B------:R-:W-:Y:S01]  /*52e0*/  @!P5 IMAD.IADD R4, R4, 0x1, -R21 ;  /* 0x000000010404d824 */ /* 0x000fe200078e0a15 */
[----:B------:R-:W-:Y:S01]  /*52f0*/  ISETP.GE.AND P5, PT, R0, RZ, PT ;  /* 0x000000ff0000720c */ /* 0x000fe20003fa6270 */
[----:B------:R-:W-:Y:S01]  /*5300*/  IMAD.MOV R0, RZ, RZ, -R7 ;  /* 0x000000ffff007224 */ /* 0x000fe200078e0a07 */
[----:B------:R-:W-:Y:S01]  /*5310*/  IADD3 R6, R23, 0x84, RZ ;  /* 0x0000008417067810 */ /* 0x000fe20007ffe0ff */
[----:B------:R-:W-:Y:S01]  /*5320*/  STL [R1+0x4c], R13 ;  /* 0x00004c0d01007387 */ /* 0x000fe20000100800 */
[----:B------:R-:W-:-:S03]  /*5330*/  @!P6 IMAD.IADD R10, R10, 0x1, -R21 ;  /* 0x000000010a0ae824 */ /* 0x000fc600078e0a15 */
[----:B------:R-:W-:Y:S01]  /*5340*/  STL [R1+0x48], R12 ;  /* 0x0000480c01007387 */ /* 0x000fe20000100800 */
[----:B------:R-:W-:Y:S01]  /*5350*/  IABS R7, R6 ;  /* 0x0000000600077213 */ /* 0x000fe20000000000 */
[C---:B------:R-:W-:Y:S02]  /*5360*/  IMAD R0, R21.reuse, R0, R5 ;  /* 0x0000000015007224 */ /* 0x040fe400078e0205 */
[----:B------:R0:W-:Y:S01]  /*5370*/  STL [R1+0x44], R11 ;  /* 0x0000440b01007387 */ /* 0x0001e20000100800 */
[----:B------:R-:W-:Y:S01]  /*5380*/  ISETP.GT.U32.AND P6, PT, R21, R10, PT ;  /* 0x0000000a1500720c */ /* 0x000fe20003fc4070 */
[----:B------:R-:W-:Y:S02]  /*5390*/  @!P4 IMAD.IADD R8, R8, 0x1, -R21 ;  /* 0x000000010808c824 */ /* 0x000fe400078e0a15 */
[----:B0-----:R-:W-:Y:S02]  /*53a0*/  IMAD.MOV.U32 R11, RZ, RZ, R2 ;  /* 0x000000ffff0b7224 */ /* 0x001fe400078e0002 */
[----:B------:R-:W-:-:S04]  /*53b0*/  IMAD.HI.U32 R2, R3, R7, RZ ;  /* 0x0000000703027227 */ /* 0x000fc800078e00ff */
[----:B------:R-:W-:Y:S01]  /*53c0*/  @!P0 IMAD.MOV R11, RZ, RZ, -R11 ;  /* 0x000000ffff0b8224 */ /* 0x000fe200078e0a0b */
[C---:B------:R-:W-:Y:S01]  /*53d0*/  ISETP.GT.U32.AND P0, PT, R21.reuse, R0, PT ;  /* 0x000000001500720c */ /* 0x040fe20003f04070 */
[----:B------:R-:W-:Y:S01]  /*53e0*/  IMAD.MOV.U32 R12, RZ, RZ, R4 ;  /* 0x000000ffff0c7224 */ /* 0x000fe200078e0004 */
[C---:B------:R-:W-:Y:S01]  /*53f0*/  ISETP.GT.U32.AND P4, PT, R21.reuse, R8, PT ;  /* 0x000000081500720c */ /* 0x040fe20003f84070 */
[----:B------:R-:W-:Y:S02]  /*5400*/  IMAD.MOV R2, RZ, RZ, -R2 ;  /* 0x000000ffff027224 */ /* 0x000fe400078e0a02 */
[----:B------:R-:W-:Y:S02]  /*5410*/  @!P3 IMAD.MOV R12, RZ, RZ, -R12 ;  /* 0x000000ffff0cb224 */ /* 0x000fe400078e0a0c */
[----:B------:R-:W-:Y:S01]  /*5420*/  IMAD R7, R21, R2, R7 ;  /* 0x0000000215077224 */ /* 0x000fe200078e0207 */
[----:B------:R-:W-:Y:S01]  /*5430*/  IADD3 R4, R23, 0x80, RZ ;  /* 0x0000008017047810 */ /* 0x000fe20007ffe0ff */
[--C-:B------:R-:W-:Y:S01]  /*5440*/  @!P6 IMAD.IADD R10, R10, 0x1, -R21.reuse ;  /* 0x000000010a0ae824 */ /* 0x100fe200078e0a15 */
[----:B------:R-:W-:Y:S02]  /*5450*/  STL [R1+0x40], R12 ;  /* 0x0000400c01007387 */ /* 0x000fe40000100800 */
[----:B------:R-:W-:Y:S01]  /*5460*/  ISETP.GT.U32.AND P6, PT, R21, R7, PT ;  /* 0x000000071500720c */ /* 0x000fe20003fc4070 */
[--C-:B------:R-:W-:Y:S01]  /*5470*/  @!P0 IMAD.IADD R0, R0, 0x1, -R21.reuse ;  /* 0x0000000100008824 */ /* 0x100fe200078e0a15 */
[----:B------:R0:W-:Y:S01]  /*5480*/  STL [R1+0x3c], R11 ;  /* 0x00003c0b01007387 */ /* 0x0001e20000100800 */
[----:B------:R-:W-:Y:S01]  /*5490*/  IABS R5, R4 ;  /* 0x0000000400057213 */ /* 0x000fe20000000000 */
[----:B------:R-:W-:Y:S01]  /*54a0*/  @!P4 IMAD.IADD R8, R8, 0x1, -R21 ;  /* 0x000000010808c824 */ /* 0x000fe200078e0a15 */
[----:B------:R-:W-:-:S02]  /*54b0*/  ISETP.GE.AND P3, PT, R6, RZ, PT ;  /* 0x000000ff0600720c */ /* 0x000fc40003f66270 */
[----:B------:R-:W-:Y:S02]  /*54c0*/  ISETP.GT.U32.AND P0, PT, R21, R0, PT ;  /* 0x000000001500720c */ /* 0x000fe40003f04070 */
[----:B0-----:R-:W-:Y:S01]  /*54d0*/  IADD3 R11, R23, 0x7c, RZ ;  /* 0x0000007c170b7810 */ /* 0x001fe20007ffe0ff */
[----:B------:R-:W-:-:S03]  /*54e0*/  IMAD.HI.U32 R9, R3, R5, RZ ;  /* 0x0000000503097227 */ /* 0x000fc600078e00ff */
[----:B------:R-:W-:Y:S01]  /*54f0*/  IABS R6, R11 ;  /* 0x0000000b00067213 */ /* 0x000fe20000000000 */
[----:B------:R-:W-:Y:S01]  /*5500*/  IMAD.MOV.U32 R12, RZ, RZ, R8 ;  /* 0x000000ffff0c7224 */ /* 0x000fe200078e0008 */
[----:B------:R-:W-:Y:S01]  /*5510*/  ISETP.GE.AND P4, PT, R4, RZ, PT ;  /* 0x000000ff0400720c */ /* 0x000fe20003f86270 */
[----:B------:R-:W-:Y:S01]  /*5520*/  IMAD.MOV R9, RZ, RZ, -R9 ;  /* 0x000000ffff097224 */ /* 0x000fe200078e0a09 */
[----:B------:R-:W-:Y:S01]  /*5530*/  IADD3 R4, R23, 0x78, RZ ;  /* 0x0000007817047810 */ /* 0x000fe20007ffe0ff */
[----:B------:R-:W-:-:S03]  /*5540*/  IMAD.HI.U32 R8, R3, R6, RZ ;  /* 0x0000000603087227 */ /* 0x000fc600078e00ff */
[----:B------:R-:W-:Y:S01]  /*5550*/  IABS R2, R4 ;  /* 0x0000000400027213 */ /* 0x000fe20000000000 */
[----:B------:R-:W-:Y:S02]  /*5560*/  @!P6 IMAD.IADD R7, R7, 0x1, -R21 ;  /* 0x000000010707e824 */ /* 0x000fe400078e0a15 */
[----:B------:R-:W-:Y:S02]  /*5570*/  IMAD.MOV R8, RZ, RZ, -R8 ;  /* 0x000000ffff087224 */ /* 0x000fe400078e0a08 */
[C---:B------:R-:W-:Y:S02]  /*5580*/  IMAD R5, R21.reuse, R9, R5 ;  /* 0x0000000915057224 */ /* 0x040fe400078e0205 */
[----:B------:R-:W-:Y:S01]  /*5590*/  @!P1 IMAD.MOV R10, RZ, RZ, -R10 ;  /* 0x000000ffff0a9224 */ /* 0x000fe200078e0a0a */
[----:B------:R-:W-:Y:S01]  /*55a0*/  ISETP.GE.AND P1, PT, R4, RZ, PT ;  /* 0x000000ff0400720c */ /* 0x000fe20003f26270 */
[C---:B------:R-:W-:Y:S01]  /*55b0*/  IMAD R4, R21.reuse, R8, R6 ;  /* 0x0000000815047224 */ /* 0x040fe200078e0206 */
[C---:B------:R-:W-:Y:S01]  /*55c0*/  ISETP.GT.U32.AND P6, PT, R21.reuse, R7, PT ;  /* 0x000000071500720c */ /* 0x040fe20003fc4070 */
[----:B------:R-:W-:Y:S01]  /*55d0*/  @!P0 IMAD.IADD R0, R0, 0x1, -R21 ;  /* 0x0000000100008824 */ /* 0x000fe200078e0a15 */
[----:B------:R-:W-:Y:S01]  /*55e0*/  ISETP.GT.U32.AND P0, PT, R21, R5, PT ;  /* 0x000000051500720c */ /* 0x000fe20003f04070 */
[----:B------:R-:W-:-:S04]  /*55f0*/  IMAD.HI.U32 R6, R3, R2, RZ ;  /* 0x0000000203067227 */ /* 0x000fc800078e00ff */
[----:B------:R-:W-:Y:S02]  /*5600*/  IMAD.MOV.U32 R9, RZ, RZ, R0 ;  /* 0x000000ffff097224 */ /* 0x000fe400078e0000 */
[----:B------:R-:W-:-:S04]  /*5610*/  IMAD.MOV R0, RZ, RZ, -R6 ;  /* 0x000000ffff007224 */ /* 0x000fc800078e0a06 */
[----:B------:R-:W-:Y:S02]  /*5620*/  IMAD R2, R21, R0, R2 ;  /* 0x0000000015027224 */ /* 0x000fe400078e0202 */
[--C-:B------:R-:W-:Y:S02]  /*5630*/  @!P6 IMAD.IADD R7, R7, 0x1, -R21.reuse ;  /* 0x000000010707e824 */ /* 0x100fe400078e0a15 */
[----:B------:R-:W-:Y:S01]  /*5640*/  @!P0 IMAD.IADD R5, R5, 0x1, -R21 ;  /* 0x0000000105058824 */ /* 0x000fe200078e0a15 */
[C---:B------:R-:W-:Y:S01]  /*5650*/  ISETP.GT.U32.AND P6, PT, R21.reuse, R2, PT ;  /* 0x000000021500720c */ /* 0x040fe20003fc4070 */
[----:B------:R-:W-:Y:S02]  /*5660*/  @!P2 IMAD.MOV R12, RZ, RZ, -R12 ;  /* 0x000000ffff0ca224 */ /* 0x000fe400078e0a0c */
[----:B------:R-:W-:Y:S01]  /*5670*/  @!P5 IMAD.MOV R9, RZ, RZ, -R9 ;  /* 0x000000ffff09d224 */ /* 0x000fe200078e0a09 */
[----:B------:R-:W-:Y:S02]  /*5680*/  ISETP.GT.U32.AND P5, PT, R21, R4, PT ;  /* 0x000000041500720c */ /* 0x000fe40003fa4070 */
[----:B------:R-:W-:Y:S01]  /*5690*/  IADD3 R6, R23, 0x70, RZ ;  /* 0x0000007017067810 */ /* 0x000fe20007ffe0ff */
[----:B------:R0:W-:Y:S01]  /*56a0*/  STL [R1+0x38], R12 ;  /* 0x0000380c01007387 */ /* 0x0001e20000100800 */
[----:B------:R-:W-:-:S03]  /*56b0*/  ISETP.GT.U32.AND P0, PT, R21, R5, PT ;  /* 0x000000051500720c */ /* 0x000fc60003f04070 */
[----:B------:R-:W-:Y:S01]  /*56c0*/  STL [R1+0x34], R10 ;  /* 0x0000340a01007387 */ /* 0x000fe20000100800 */
[----:B------:R-:W-:-:S03]  /*56d0*/  IADD3 R0, R23, 0x6c, RZ ;  /* 0x0000006c17007810 */ /* 0x000fc60007ffe0ff */
[----:B------:R1:W-:Y:S01]  /*56e0*/  STL [R1+0x30], R9 ;  /* 0x0000300901007387 */ /* 0x0003e20000100800 */
[----:B------:R-:W-:Y:S01]  /*56f0*/  IMAD.MOV.U32 R13, RZ, RZ, R7 ;  /* 0x000000ffff0d7224 */ /* 0x000fe200078e0007 */
[----:B0-----:R-:W-:Y:S01]  /*5700*/  IADD3 R12, R23, 0x74, RZ ;  /* 0x00000074170c7810 */ /* 0x001fe20007ffe0ff */
[----:B------:R-:W-:Y:S01]  /*5710*/  @!P6 IMAD.IADD R2, R2, 0x1, -R21 ;  /* 0x000000010202e824 */ /* 0x000fe200078e0a15 */
[----:B------:R-:W-:Y:S02]  /*5720*/  IABS R8, R0 ;  /* 0x0000000000087213 */ /* 0x000fe40000000000 */
[----:B-1----:R-:W-:Y:S01]  /*5730*/  IABS R9, R6 ;  /* 0x0000000600097213 */ /* 0x002fe20000000000 */
[----:B------:R-:W-:Y:S01]  /*5740*/  @!P3 IMAD.MOV R13, RZ, RZ, -R13 ;  /* 0x000000ffff0db224 */ /* 0x000fe200078e0a0d */
[----:B------:R-:W-:-:S03]  /*5750*/  IABS R10, R12 ;  /* 0x0000000c000a7213 */ /* 0x000fc60000000000 */
[----:B------:R-:W-:Y:S01]  /*5760*/  IMAD.HI.U32 R7, R3, R9, RZ ;  /* 0x0000000903077227 */ /* 0x000fe200078e00ff */
[----:B------:R-:W-:Y:S02]  /*5770*/  ISETP.GE.AND P3, PT, R12, RZ, PT ;  /* 0x000000ff0c00720c */ /* 0x000fe40003f66270 */
[----:B------:R-:W-:Y:S01]  /*5780*/  ISETP.GT.U32.AND P6, PT, R21, R2, PT ;  /* 0x000000021500720c */ /* 0x000fe20003fc4070 */
[----:B------:R-:W-:Y:S02]  /*5790*/  @!P5 IMAD.IADD R4, R4, 0x1, -R21 ;  /* 0x000000010404d824 */ /* 0x000fe400078e0a15 */
[----:B------:R-:W-:-:S04]  /*57a0*/  IMAD.HI.U32 R12, R3, R8, RZ ;  /* 0x00000008030c7227 */ /* 0x000fc800078e00ff */
[----:B------:R-:W-:Y:S02]  /*57b0*/  IMAD.MOV R7, RZ, RZ, -R7 ;  /* 0x000000ffff077224 */ /* 0x000fe400078e0a07 */
[----:B------:R-:W-:Y:S01]  /*57c0*/  @!P0 IMAD.IADD R5, R5, 0x1, -R21 ;  /* 0x0000000105058824 */ /* 0x000fe200078e0a15 */
[----:B------:R-:W-:Y:S01]  /*57d0*/  ISETP.GE.AND P0, PT, R6, RZ, PT ;  /* 0x000000ff0600720c */ /* 0x000fe20003f06270 */
[----:B------:R-:W-:Y:S01]  /*57e0*/  IMAD.MOV R6, RZ, RZ, -R12 ;  /* 0x000000ffff067224 */ /* 0x000fe200078e0a0c */
[----:B------:R-:W-:Y:S01]  /*57f0*/  ISETP.GE.AND P2, PT, R11, RZ, PT ;  /* 0x000000ff0b00720c */ /* 0x000fe20003f46270 */
[C---:B------:R-:W-:Y:S01]  /*5800*/  IMAD R9, R21.reuse, R7, R9 ;  /* 0x0000000715097224 */ /* 0x040fe200078e0209 */
[----:B------:R-:W-:Y:S01]  /*5810*/  ISETP.GT.U32.AND P5, PT, R21, R4, PT ;  /* 0x000000041500720c */ /* 0x000fe20003fa4070 */
[----:B------:R-:W-:Y:S02]  /*5820*/  IMAD.MOV.U32 R14, RZ, RZ, R5 ;  /* 0x000000ffff0e7224 */ /* 0x000fe400078e0005 */
[----:B------:R-:W-:-:S04]  /*5830*/  IMAD.HI.U32 R11, R3, R10, RZ ;  /* 0x0000000a030b7227 */ /* 0x000fc800078e00ff */
[C---:B------:R-:W-:Y:S02]  /*5840*/  IMAD R8, R21.reuse, R6, R8 ;  /* 0x0000000615087224 */ /* 0x040fe400078e0208 */
[----:B------:R-:W-:Y:S01]  /*5850*/  @!P4 IMAD.MOV R14, RZ, RZ, -R14 ;  /* 0x000000ffff0ec224 */ /* 0x000fe200078e0a0e */
[C---:B------:R-:W-:Y:S01]  /*5860*/  ISETP.GT.U32.AND P4, PT, R21.reuse, R9, PT ;  /* 0x000000091500720c */ /* 0x040fe20003f84070 */
[----:B------:R-:W-:Y:S02]  /*5870*/  IMAD.MOV R11, RZ, RZ, -R11 ;  /* 0x000000ffff0b7224 */ /* 0x000fe400078e0a0b */
[--C-:B------:R-:W-:Y:S01]  /*5880*/  @!P6 IMAD.IADD R2, R2, 0x1, -R21.reuse ;  /* 0x000000010202e824 */ /* 0x100fe200078e0a15 */
[C---:B------:R-:W-:Y:S01]  /*5890*/  ISETP.GT.U32.AND P6, PT, R21.reuse, R8, PT ;  /* 0x000000081500720c */ /* 0x040fe20003fc4070 */
[----:B------:R-:W-:Y:S02]  /*58a0*/  IMAD R10, R21, R11, R10 ;  /* 0x0000000b150a7224 */ /* 0x000fe400078e020a */
[----:B------:R-:W-:Y:S01]  /*58b0*/  @!P5 IMAD.IADD R4, R4, 0x1, -R21 ;  /* 0x000000010404d824 */ /* 0x000fe200078e0a15 */
[----:B------:R-:W-:-:S02]  /*58c0*/  IADD3 R7, R23, 0x64, RZ ;  /* 0x0000006417077810 */ /* 0x000fc40007ffe0ff */
[----:B------:R-:W-:Y:S02]  /*58d0*/  ISETP.GT.U32.AND P5, PT, R21, R10, PT ;  /* 0x0000000a1500720c */ /* 0x000fe40003fa4070 */
[----:B------:R-:W-:Y:S01]  /*58e0*/  IABS R28, R7 ;  /* 0x00000007001c7213 */ /* 0x000fe20000000000 */
[--C-:B------:R-:W-:Y:S02]  /*58f0*/  @!P4 IMAD.IADD R9, R9, 0x1, -R21.reuse ;  /* 0x000000010909c824 */ /* 0x100fe400078e0a15 */
[----:B------:R-:W-:Y:S02]  /*5900*/  IMAD.MOV.U32 R5, RZ, RZ, R2 ;  /* 0x000000ffff057224 */ /* 0x000fe400078e0002 */
[--C-:B------:R-:W-:Y:S01]  /*5910*/  @!P6 IMAD.IADD R8, R8, 0x1, -R21.reuse ;  /* 0x000000010808e824 */ /* 0x100fe200078e0a15 */
[----:B------:R-:W-:Y:S01]  /*5920*/  ISETP.GT.U32.AND P6, PT, R21, R9, PT ;  /* 0x000000091500720c */ /* 0x000fe20003fc4070 */
[----:B------:R-:W-:Y:S01]  /*5930*/  IMAD.HI.U32 R2, R3, R28, RZ ;  /* 0x0000001c03027227 */ /* 0x000fe200078e00ff */
[----:B------:R0:W-:Y:S03]  /*5940*/  STL [R1+0x2c], R13 ;  /* 0x00002c0d01007387 */ /* 0x0001e60000100800 */
[----:B------:R-:W-:-:S02]  /*5950*/  @!P5 IMAD.IADD R10, R10, 0x1, -R21 ;  /* 0x000000010a0ad824 */ /* 0x000fc400078e0a15 */
[----:B------:R-:W-:Y:S02]  /*5960*/  IMAD.MOV R2, RZ, RZ, -R2 ;  /* 0x000000ffff027224 */ /* 0x000fe400078e0a02 */
[----:B0-----:R-:W-:Y:S01]  /*5970*/  IMAD.MOV.U32 R13, RZ, RZ, R4 ;  /* 0x000000ffff0d7224 */ /* 0x001fe200078e0004 */
[----:B------:R-:W-:Y:S01]  /*5980*/  IADD3 R4, R23, 0x68, RZ ;  /* 0x0000006817047810 */ /* 0x000fe20007ffe0ff */
[C---:B------:R-:W-:Y:S01]  /*5990*/  IMAD R28, R21.reuse, R2, R28 ;  /* 0x00000002151c7224 */ /* 0x040fe200078e021c */
[C---:B------:R-:W-:Y:S02]  /*59a0*/  ISETP.GT.U32.AND P4, PT, R21.reuse, R10, PT ;  /* 0x0000000a1500720c */ /* 0x040fe40003f84070 */
[----:B------:R-:W-:Y:S01]  /*59b0*/  IABS R29, R4 ;  /* 0x00000004001d7213 */ /* 0x000fe20000000000 */
[----:B------:R-:W-:Y:S01]  /*59c0*/  @!P1 IMAD.MOV R5, RZ, RZ, -R5 ;  /* 0x000000ffff059224 */ /* 0x000fe200078e0a05 */
[----:B------:R-:W-:Y:S01]  /*59d0*/  ISETP.GT.U32.AND P1, PT, R21, R8, PT ;  /* 0x000000081500720c */ /* 0x000fe20003f24070 */
[----:B------:R-:W-:Y:S01]  /*59e0*/  @!P2 IMAD.MOV R13, RZ, RZ, -R13 ;  /* 0x000000ffff0da224 */ /* 0x000fe200078e0a0d */
[----:B------:R-:W-:Y:S01]  /*59f0*/  ISETP.GE.AND P2, PT, R0, RZ, PT ;  /* 0x000000ff0000720c */ /* 0x000fe20003f46270 */
[----:B------:R-:W-:Y:S01]  /*5a00*/  @!P6 IMAD.IADD R9, R9, 0x1, -R21 ;  /* 0x000000010909e824 */ /* 0x000fe200078e0a15 */
[----:B------:R-:W-:Y:S01]  /*5a10*/  ISETP.GT.U32.AND P6, PT, R21, R28, PT ;  /* 0x0000001c1500720c */ /* 0x000fe20003fc4070 */
[----:B------:R-:W-:-:S04]  /*5a20*/  IMAD.HI.U32 R0, R3, R29, RZ ;  /* 0x0000001d03007227 */ /* 0x000fc800078e00ff */
[----:B------:R-:W-:Y:S01]  /*5a30*/  IMAD.MOV R0, RZ, RZ, -R0 ;  /* 0x000000ffff007224 */ /* 0x000fe200078e0a00 */
[----:B------:R-:W-:Y:S01]  /*5a40*/  IADD3 R6, R23, 0x58, RZ ;  /* 0x0000005817067810 */ /* 0x000fe20007ffe0ff */
[----:B------:R-:W-:Y:S02]  /*5a50*/  @!P4 IMAD.IADD R10, R10, 0x1, -R21 ;  /* 0x000000010a0ac824 */ /* 0x000fe400078e0a15 */
[----:B------:R-:W-:Y:S01]  /*5a60*/  IMAD R29, R21, R0, R29 ;  /* 0x00000000151d7224 */ /* 0x000fe200078e021d */
[----:B------:R-:W-:Y:S01]  /*5a70*/  IADD3 R0, R23, 0x5c, RZ ;  /* 0x0000005c17007810 */ /* 0x000fe20007ffe0ff */
[----:B------:R-:W-:Y:S01]  /*5a80*/  STL [R1+0x28], R14 ;  /* 0x0000280e01007387 */ /* 0x000fe20000100800 */
[--C-:B------:R-:W-:Y:S01]  /*5a90*/  @!P1 IMAD.IADD R8, R8, 0x1, -R21.reuse ;  /* 0x0000000108089824 */ /* 0x100fe200078e0a15 */
[----:B------:R-:W-:Y:S01]  /*5aa0*/  ISETP.GE.AND P5, PT, R4, RZ, PT ;  /* 0x000000ff0400720c */ /* 0x000fe20003fa6270 */
[----:B------:R-:W-:Y:S01]  /*5ab0*/  IMAD.MOV.U32 R11, RZ, RZ, R10 ;  /* 0x000000ffff0b7224 */ /* 0x000fe200078e000a */
[----:B------:R-:W-:Y:S01]  /*5ac0*/  STL [R1+0x24], R13 ;  /* 0x0000240d01007387 */ /* 0x000fe20000100800 */
[----:B------:R-:W-:Y:S01]  /*5ad0*/  ISETP.GE.AND P1, PT, R7, RZ, PT ;  /* 0x000000ff0700720c */ /* 0x000fe20003f26270 */
[----:B------:R-:W-:Y:S01]  /*5ae0*/  @!P6 IMAD.IADD R28, R28, 0x1, -R21 ;  /* 0x000000011c1ce824 */ /* 0x000fe200078e0a15 */
[----:B------:R-:W-:Y:S01]  /*5af0*/  IADD3 R4, R23, 0x60, RZ ;  /* 0x0000006017047810 */ /* 0x000fe20007ffe0ff */
[----:B------:R0:W-:Y:S01]  /*5b00*/  STL [R1+0xc], R5 ;  /* 0x00000c0501007387 */ /* 0x0001e20000100800 */
[----:B------:R-:W-:-:S02]  /*5b10*/  ISETP.GT.U32.AND P4, PT, R21, R29, PT ;  /* 0x0000001d1500720c */ /* 0x000fc40003f84070 */
[----:B------:R-:W-:Y:S01]  /*5b20*/  IABS R7, R6 ;  /* 0x0000000600077213 */ /* 0x000fe20000000000 */
[----:B------:R-:W-:Y:S01]  /*5b30*/  @!P3 IMAD.MOV R11, RZ, RZ, -R11 ;  /* 0x000000ffff0bb224 */ /* 0x000fe200078e0a0b */
[----:B------:R-:W-:Y:S02]  /*5b40*/  IABS R27, R4 ;  /* 0x00000004001b7213 */ /* 0x000fe40000000000 */
[----:B------:R-:W-:Y:S02]  /*5b50*/  ISETP.GE.AND P3, PT, R4, RZ, PT ;  /* 0x000000ff0400720c */ /* 0x000fe40003f66270 */
[----:B0-----:R-:W-:Y:S01]  /*5b60*/  IABS R5, R0 ;  /* 0x0000000000057213 */ /* 0x001fe20000000000 */
[----:B------:R-:W-:Y:S01]  /*5b70*/  IMAD.MOV.U32 R4, RZ, RZ, R7 ;  /* 0x000000ffff047224 */ /* 0x000fe200078e0007 */
[----:B------:R-:W-:-:S03]  /*5b80*/  ISETP.GT.U32.AND P6, PT, R21, R28, PT ;  /* 0x0000001c1500720c */ /* 0x000fc60003fc4070 */
[----:B------:R-:W-:-:S04]  /*5b90*/  IMAD.HI.U32 R7, R3, R5, RZ ;  /* 0x0000000503077227 */ /* 0x000fc800078e00ff */
[----:B------:R-:W-:Y:S02]  /*5ba0*/  IMAD.MOV R7, RZ, RZ, -R7 ;  /* 0x000000ffff077224 */ /* 0x000fe400078e0a07 */
[----:B------:R-:W-:Y:S01]  /*5bb0*/  @!P2 IMAD.MOV R8, RZ, RZ, -R8 ;  /* 0x000000ffff08a224 */ /* 0x000fe200078e0a08 */
[----:B------:R-:W-:Y:S01]  /*5bc0*/  ISETP.GE.AND P2, PT, R0, RZ, PT ;  /* 0x000000ff0000720c */ /* 0x000fe20003f46270 */
[----:B------:R-:W-:Y:S02]  /*5bd0*/  @!P4 IMAD.IADD R29, R29, 0x1, -R21 ;  /* 0x000000011d1dc824 */ /* 0x000fe400078e0a15 */
[----:B------:R-:W-:-:S04]  /*5be0*/  IMAD.HI.U32 R2, R3, R27, RZ ;  /* 0x0000001b03027227 */ /* 0x000fc800078e00ff */
[C---:B------:R-:W-:Y:S01]  /*5bf0*/  IMAD R0, R21.reuse, R7, R5 ;  /* 0x0000000715007224 */ /* 0x040fe200078e0205 */
[C---:B------:R-:W-:Y:S01]  /*5c00*/  ISETP.GT.U32.AND P4, PT, R21.reuse, R29, PT ;  /* 0x0000001d1500720c */ /* 0x040fe20003f84070 */
[----:B------:R-:W-:Y:S02]  /*5c10*/  IMAD.MOV R2, RZ, RZ, -R2 ;  /* 0x000000ffff027224 */ /* 0x000fe400078e0a02 */
[----:B------:R-:W-:Y:S01]  /*5c20*/  @!P6 IMAD.IADD R28, R28, 0x1, -R21 ;  /* 0x000000011c1ce824 */ /* 0x000fe200078e0a15 */
[C---:B------:R-:W-:Y:S01]  /*5c30*/  ISETP.GT.U32.AND P6, PT, R21.reuse, R0, PT ;  /* 0x000000001500720c */ /* 0x040fe20003fc4070 */
[----:B------:R-:W-:Y:S02]  /*5c40*/  IMAD R27, R21, R2, R27 ;  /* 0x00000002151b7224 */ /* 0x000fe400078e021b */
[----:B------:R-:W-:-:S04]  /*5c50*/  IMAD.HI.U32 R2, R3, R4, RZ ;  /* 0x0000000403027227 */ /* 0x000fc800078e00ff */
[----:B------:R-:W-:Y:S02]  /*5c60*/  IMAD.MOV R2, RZ, RZ, -R2 ;  /* 0x000000ffff027224 */ /* 0x000fe400078e0a02 */
[----:B------:R-:W-:Y:S02]  /*5c70*/  @!P0 IMAD.MOV R9, RZ, RZ, -R9 ;  /* 0x000000ffff098224 */ /* 0x000fe400078e0a09 */
[--C-:B------:R-:W-:Y:S02]  /*5c80*/  @!P4 IMAD.IADD R29, R29, 0x1, -R21.reuse ;  /* 0x000000011d1dc824 */ /* 0x100fe400078e0a15 */
[C---:B------:R-:W-:Y:S01]  /*5c90*/  IMAD R4, R21.reuse, R2, R4 ;  /* 0x0000000215047224 */ /* 0x040fe200078e0204 */
[----:B------:R-:W-:Y:S01]  /*5ca0*/  ISETP.GT.U32.AND P0, PT, R21, R27, PT ;  /* 0x0000001b1500720c */ /* 0x000fe20003f04070 */
[----:B------:R-:W-:Y:S01]  /*5cb0*/  @!P6 IMAD.IADD R0, R0, 0x1, -R21 ;  /* 0x000000010000e824 */ /* 0x000fe200078e0a15 */
[----:B------:R-:W-:Y:S01]  /*5cc0*/  IADD3 R2, R23, 0x50, RZ ;  /* 0x0000005017027810 */ /* 0x000fe20007ffe0ff */
[----:B------:R-:W-:Y:S01]  /*5cd0*/  STL [R1+0x8], R11 ;  /* 0x0000080b01007387 */ /* 0x000fe20000100800 */
[----:B------:R-:W-:Y:S01]  /*5ce0*/  @!P5 IMAD.MOV R29, RZ, RZ, -R29 ;  /* 0x000000ffff1dd224 */ /* 0x000fe200078e0a1d */
[----:B------:R-:W-:Y:S01]  /*5cf0*/  ISETP.GT.U32.AND P5, PT, R21, R4, PT ;  /* 0x000000041500720c */ /* 0x000fe20003fa4070 */
[----:B------:R-:W-:Y:S01]  /*5d00*/  @!P1 IMAD.MOV R28, RZ, RZ, -R28 ;  /* 0x000000ffff1c9224 */ /* 0x000fe200078e0a1c */
[----:B------:R-:W-:Y:S01]  /*5d10*/  STL [R1+0x4], R9 ;  /* 0x0000040901007387 */ /* 0x000fe20000100800 */
[----:B------:R-:W-:-:S02]  /*5d20*/  IADD3 R7, R23, 0x54, RZ ;  /* 0x0000005417077810 */ /* 0x000fc40007ffe0ff */
[----:B------:R-:W-:Y:S01]  /*5d30*/  ISETP.GT.U32.AND P1, PT, R21, R0, PT ;  /* 0x000000001500720c */ /* 0x000fe20003f24070 */
[----:B------:R0:W-:Y:S01]  /*5d40*/  STL [R1], R8 ;  /* 0x0000000801007387 */ /* 0x0001e20000100800 */
[----:B------:R-:W-:Y:S02]  /*5d50*/  ISETP.GE.AND P4, PT, R6, RZ, PT ;  /* 0x000000ff0600720c */ /* 0x000fe40003f86270 */
[----:B------:R-:W-:Y:S02]  /*5d60*/  IABS R6, R7 ;  /* 0x0000000700067213 */ /* 0x000fe40000000000 */
[----:B------:R-:W-:Y:S02]  /*5d70*/  ISETP.GE.AND P6, PT, R7, RZ, PT ;  /* 0x000000ff0700720c */ /* 0x000fe40003fc6270 */
[----:B0-----:R-:W-:Y:S01]  /*5d80*/  IABS R8, R2 ;  /* 0x0000000200087213 */ /* 0x001fe20000000000 */
[----:B------:R-:W-:-:S04]  /*5d90*/  @!P0 IMAD.IADD R27, R27, 0x1, -R21 ;  /* 0x000000011b1b8824 */ /* 0x000fc800078e0a15 */
[----:B------:R-:W-:-:S04]  /*5da0*/  IMAD.HI.U32 R7, R3, R8, RZ ;  /* 0x0000000803077227 */ /* 0x000fc800078e00ff */
[----:B------:R-:W-:Y:S02]  /*5db0*/  IMAD.MOV R7, RZ, RZ, -R7 ;  /* 0x000000ffff077224 */ /* 0x000fe400078e0a07 */
[--C-:B------:R-:W-:Y:S01]  /*5dc0*/  @!P5 IMAD.IADD R4, R4, 0x1, -R21.reuse ;  /* 0x000000010404d824 */ /* 0x100fe200078e0a15 */
[C---:B------:R-:W-:Y:S01]  /*5dd0*/  ISETP.GT.U32.AND P0, PT, R21.reuse, R27, PT ;  /* 0x0000001b1500720c */ /* 0x040fe20003f04070 */
[----:B------:R-:W-:Y:S02]  /*5de0*/  @!P1 IMAD.IADD R0, R0, 0x1, -R21 ;  /* 0x0000000100009824 */ /* 0x000fe400078e0a15 */
[C---:B------:R-:W-:Y:S01]  /*5df0*/  IMAD R8, R21.reuse, R7, R8 ;  /* 0x0000000715087224 */ /* 0x040fe200078e0208 */
[----:B------:R-:W-:Y:S01]  /*5e00*/  ISETP.GT.U32.AND P5, PT, R21, R4, PT ;  /* 0x000000041500720c */ /* 0x000fe20003fa4070 */
[----:B------:R-:W-:Y:S02]  /*5e10*/  @!P2 IMAD.MOV R0, RZ, RZ, -R0 ;  /* 0x000000ffff00a224 */ /* 0x000fe400078e0a00 */
[----:B------:R-:W-:Y:S01]  /*5e20*/  IMAD.HI.U32 R10, R3, R6, RZ ;  /* 0x00000006030a7227 */ /* 0x000fe200078e00ff */
[----:B------:R-:W-:-:S02]  /*5e30*/  ISETP.GT.U32.AND P2, PT, R21, R8, PT ;  /* 0x000000081500720c */ /* 0x000fc40003f44070 */
[C---:B------:R-:W-:Y:S01]  /*5e40*/  IADD3 R5, R23.reuse, 0x4c, RZ ;  /* 0x0000004c17057810 */ /* 0x040fe20007ffe0ff */
[----:B------:R-:W-:Y:S01]  /*5e50*/  IMAD.MOV R10, RZ, RZ, -R10 ;  /* 0x000000ffff0a7224 */ /* 0x000fe200078e0a0a */
[----:B------:R-:W-:Y:S01]  /*5e60*/  IADD3 R11, R23, 0x48, RZ ;  /* 0x00000048170b7810 */ /* 0x000fe20007ffe0ff */
[--C-:B------:R-:W-:Y:S01]  /*5e70*/  @!P0 IMAD.IADD R27, R27, 0x1, -R21.reuse ;  /* 0x000000011b1b8824 */ /* 0x100fe200078e0a15 */
[----:B------:R-:W-:Y:S01]  /*5e80*/  IABS R9, R5 ;  /* 0x0000000500097213 */ /* 0x000fe20000000000 */
[----:B------:R-:W-:Y:S02]  /*5e90*/  IMAD R6, R21, R10, R6 ;  /* 0x0000000a15067224 */ /* 0x000fe400078e0206 */
[----:B------:R-:W-:Y:S01]  /*5ea0*/  @!P5 IMAD.IADD R4, R4, 0x1, -R21 ;  /* 0x000000010404d824 */ /* 0x000fe200078e0a15 */
[----:B------:R-:W-:Y:S01]  /*5eb0*/  ISETP.GE.AND P5, PT, R11, RZ, PT ;  /* 0x000000ff0b00720c */ /* 0x000fe20003fa6270 */
[----:B------:R-:W-:Y:S01]  /*5ec0*/  @!P3 IMAD.MOV R27, RZ, RZ, -R27 ;  /* 0x000000ffff1bb224 */ /* 0x000fe200078e0a1b */
[----:B------:R-:W-:Y:S01]  /*5ed0*/  ISETP.GE.AND P0, PT, R2, RZ, PT ;  /* 0x000000ff0200720c */ /* 0x000fe20003f06270 */
[----:B------:R-:W-:Y:S01]  /*5ee0*/  @!P2 IMAD.IADD R8, R8, 0x1, -R21 ;  /* 0x000000010808a824 */ /* 0x000fe200078e0a15 */
[----:B------:R-:W-:Y:S01]  /*5ef0*/  ISETP.GT.U32.AND P3, PT, R21, R6, PT ;  /* 0x000000061500720c */ /* 0x000fe20003f64070 */
[----:B------:R-:W-:Y:S01]  /*5f00*/  IMAD.HI.U32 R2, R3, R9, RZ ;  /* 0x0000000903027227 */ /* 0x000fe200078e00ff */
[----:B------:R-:W-:-:S02]  /*5f10*/  IABS R11, R11 ;  /* 0x0000000b000b7213 */ /* 0x000fc40000000000 */
[----:B------:R-:W-:Y:S01]  /*5f20*/  ISETP.GT.U32.AND P2, PT, R21, R8, PT ;  /* 0x000000081500720c */ /* 0x000fe20003f44070 */
[----:B------:R-:W-:Y:S02]  /*5f30*/  IMAD.MOV R2, RZ, RZ, -R2 ;  /* 0x000000ffff027224 */ /* 0x000fe400078e0a02 */
[----:B------:R-:W-:-:S04]  /*5f40*/  IMAD.HI.U32 R13, R3, R11, RZ ;  /* 0x0000000b030d7227 */ /* 0x000fc800078e00ff */
[C---:B------:R-:W-:Y:S02]  /*5f50*/  IMAD R9, R21.reuse, R2, R9 ;  /* 0x0000000215097224 */ /* 0x040fe400078e0209 */
[----:B------:R-:W-:Y:S02]  /*5f60*/  IMAD.MOV R13, RZ, RZ, -R13 ;  /* 0x000000ffff0d7224 */ /* 0x000fe400078e0a0d */
[----:B------:R-:W-:Y:S02]  /*5f70*/  @!P3 IMAD.IADD R6, R6, 0x1, -R21 ;  /* 0x000000010606b824 */ /* 0x000fe400078e0a15 */
[----:B------:R-:W-:Y:S01]  /*5f80*/  @!P4 IMAD.MOV R4, RZ, RZ, -R4 ;  /* 0x000000ffff04c224 */ /* 0x000fe200078e0a04 */
[C---:B------:R-:W-:Y:S01]  /*5f90*/  ISETP.GT.U32.AND P4, PT, R21.reuse, R9, PT ;  /* 0x000000091500720c */ /* 0x040fe20003f84070 */
[C---:B------:R-:W-:Y:S01]  /*5fa0*/  IMAD R11, R21.reuse, R13, R11 ;  /* 0x0000000d150b7224 */ /* 0x040fe200078e020b */
[----:B------:R-:W-:Y:S01]  /*5fb0*/  ISETP.GT.U32.AND P3, PT, R21, R6, PT ;  /* 0x000000061500720c */ /* 0x000fe20003f64070 */
[----:B------:R-:W-:-:S03]  /*5fc0*/  @!P2 IMAD.IADD R8, R8, 0x1, -R21 ;  /* 0x000000010808a824 */ /* 0x000fc600078e0a15 */
[----:B------:R-:W-:Y:S02]  /*5fd0*/  ISETP.GT.U32.AND P2, PT, R21, R11, PT ;  /* 0x0000000b1500720c */ /* 0x000fe40003f44070 */
[C---:B------:R-:W-:Y:S02]  /*5fe0*/  IADD3 R2, R23.reuse, 0x44, RZ ;  /* 0x0000004417027810 */ /* 0x040fe40007ffe0ff */
[----:B------:R-:W-:Y:S02]  /*5ff0*/  IADD3 R7, R23, 0x40, RZ ;  /* 0x0000004017077810 */ /* 0x000fe40007ffe0ff */
[----:B------:R-:W-:Y:S01]  /*6000*/  IABS R12, R2 ;  /* 0x00000002000c7213 */ /* 0x000fe20000000000 */
[--C-:B------:R-:W-:Y:S01]  /*6010*/  @!P4 IMAD.IADD R9, R9, 0x1, -R21.reuse ;  /* 0x000000010909c824 */ /* 0x100fe200078e0a15 */
[----:B------:R-:W-:Y:S01]  /*6020*/  IABS R14, R7 ;  /* 0x00000007000e7213 */ /* 0x000fe20000000000 */
[----:B------:R-:W-:Y:S02]  /*6030*/  @!P3 IMAD.IADD R6, R6, 0x1, -R21 ;  /* 0x000000010606b824 */ /* 0x000fe400078e0a15 */
[----:B------:R-:W-:-:S04]  /*6040*/  IMAD.HI.U32 R10, R3, R12, RZ ;  /* 0x0000000c030a7227 */ /* 0x000fc800078e00ff */
[----:B------:R-:W-:Y:S01]  /*6050*/  @!P2 IMAD.IADD R11, R11, 0x1, -R21 ;  /* 0x000000010b0ba824 */ /* 0x000fe200078e0a15 */
[----:B------:R-:W-:Y:S01]  /*6060*/  ISETP.GT.U32.AND P2, PT, R21, R9, PT ;  /* 0x000000091500720c */ /* 0x000fe20003f44070 */
[----:B------:R-:W-:Y:S01]  /*6070*/  @!P6 IMAD.MOV R6, RZ, RZ, -R6 ;  /* 0x000000ffff06e224 */ /* 0x000fe200078e0a06 */
[----:B------:R-:W-:Y:S01]  /*6080*/  ISETP.GE.AND P1, PT, R5, RZ, PT ;  /* 0x000000ff0500720c */ /* 0x000fe20003f26270 */
[----:B------:R-:W-:Y:S01]  /*6090*/  IMAD.HI.U32 R5, R3, R14, RZ ;  /* 0x0000000e03057227 */ /* 0x000fe200078e00ff */
[----:B------:R-:W-:Y:S02]  /*60a0*/  ISETP.GT.U32.AND P6, PT, R21, R11, PT ;  /* 0x0000000b1500720c */ /* 0x000fe40003fc4070 */
[C---:B------:R-:W-:Y:S01]  /*60b0*/  IADD3 R24, R23.reuse, 0x3c, RZ ;  /* 0x0000003c17187810 */ /* 0x040fe20007ffe0ff */
[----:B------:R-:W-:Y:S01]  /*60c0*/  IMAD.MOV R10, RZ, RZ, -R10 ;  /* 0x000000ffff0a7224 */ /* 0x000fe200078e0a0a */
[----:B------:R-:W-:Y:S01]  /*60d0*/  IADD3 R25, R23, 0x38, RZ ;  /* 0x0000003817197810 */ /* 0x000fe20007ffe0ff */
[----:B------:R-:W-:Y:S01]  /*60e0*/  IMAD.MOV R5, RZ, RZ, -R5 ;  /* 0x000000ffff057224 */ /* 0x000fe200078e0a05 */
[----:B------:R-:W-:Y:S01]  /*60f0*/  IABS R15, R24 ;  /* 0x00000018000f7213 */ /* 0x000fe20000000000 */
[C---:B------:R-:W-:Y:S01]  /*6100*/  IMAD R12, R21.reuse, R10, R12 ;  /* 0x0000000a150c7224 */ /* 0x040fe200078e020c */
[----:B------:R-:W-:Y:S01]  /*6110*/  STL [R1+0x6c0], R29 ;  /* 0x0006c01d01007387 */ /* 0x000fe20000100800 */
[----:B------:R-:W-:Y:S01]  /*6120*/  IMAD R14, R21, R5, R14 ;  /* 0x00000005150e7224 */ /* 0x000fe200078e020e */
[----:B------:R-:W-:Y:S01]  /*6130*/  ISETP.GE.AND P3, PT, R2, RZ, PT ;  /* 0x000000ff0200720c */ /* 0x000fe20003f66270 */
[--C-:B------:R-:W-:Y:S01]  /*6140*/  @!P2 IMAD.IADD R9, R9, 0x1, -R21.reuse ;  /* 0x000000010909a824 */ /* 0x100fe200078e0a15 */
[----:B------:R-:W-:Y:S01]  /*6150*/  STL [R1+0x6c4], R28 ;  /* 0x0006c41c01007387 */ /* 0x000fe20000100800 */
[----:B------:R-:W-:Y:S01]  /*6160*/  IABS R16, R25 ;  /* 0x0000001900107213 */ /* 0x000fe20000000000 */
[----:B------:R-:W-:Y:S01]  /*6170*/  IMAD.HI.U32 R2, R3, R15, RZ ;  /* 0x0000000f03027227 */ /* 0x000fe200078e00ff */
[----:B------:R-:W-:Y:S01]  /*6180*/  ISETP.GT.U32.AND P2, PT, R21, R12, PT ;  /* 0x0000000c1500720c */ /* 0x000fe20003f44070 */
[----:B------:R-:W-:Y:S01]  /*6190*/  STL [R1+0x6c8], R27 ;  /* 0x0006c81b01007387 */ /* 0x000fe20000100800 */
[----:B------:R-:W-:Y:S01]  /*61a0*/  ISETP.GE.AND P4, PT, R7, RZ, PT ;  /* 0x000000ff0700720c */ /* 0x000fe20003f86270 */
[----:B------:R-:W-:-:S02]  /*61b0*/  @!P6 IMAD.IADD R11, R11, 0x1, -R21 ;  /* 0x000000010b0be824 */ /* 0x000fc400078e0a15 */
[----:B------:R0:W-:Y:S01]  /*61c0*/  STL [R1+0x6cc], R0 ;  /* 0x0006cc0001007387 */ /* 0x0001e20000100800 */
[----:B------:R-:W-:Y:S01]  /*61d0*/  ISETP.GT.U32.AND P6, PT, R21, R14, PT ;  /* 0x0000000e1500720c */ /* 0x000fe20003fc4070 */
[----:B------:R-:W-:Y:S02]  /*61e0*/  IMAD.MOV R2, RZ, RZ, -R2 ;  /* 0x000000ffff027224 */ /* 0x000fe400078e0a02 */
[----:B------:R-:W-:Y:S01]  /*61f0*/  IMAD.HI.U32 R7, R3, R16, RZ ;  /* 0x0000001003077227 */ /* 0x000fe200078e00ff */
[C---:B------:R-:W-:Y:S02]  /*6200*/  IADD3 R26, R23.reuse, 0x30, RZ ;  /* 0x00000030171a7810 */ /* 0x040fe40007ffe0ff */
[----:B0-----:R-:W-:Y:S01]  /*6210*/  IADD3 R0, R23, 0x34, RZ ;  /* 0x0000003417007810 */ /* 0x001fe20007ffe0ff */
[----:B------:R-:W-:-:S03]  /*6220*/  IMAD R15, R21, R2, R15 ;  /* 0x00000002150f7224 */ /* 0x000fc600078e020f */
[----:B------:R-:W-:Y:S01]  /*6230*/  IABS R17, R0 ;  /* 0x0000000000117213 */ /* 0x000fe20000000000 */
[----:B------:R-:W-:Y:S01]  /*6240*/  IMAD.MOV R7, RZ, RZ, -R7 ;  /* 0x000000ffff077224 */ /* 0x000fe200078e0a07 */
[----:B------:R-:W-:Y:S01]  /*6250*/  IABS R19, R26 ;  /* 0x0000001a00137213 */ /* 0x000fe20000000000 */
[----:B------:R-:W-:Y:S02]  /*6260*/  @!P2 IMAD.IADD R12, R12, 0x1, -R21 ;  /* 0x000000010c0ca824 */ /* 0x000fe400078e0a15 */
[----:B------:R-:W-:Y:S01]  /*6270*/  IMAD.HI.U32 R5, R3, R17, RZ ;  /* 0x0000001103057227 */ /* 0x000fe200078e00ff */
[----:B------:R-:W-:-:S03]  /*6280*/  ISETP.GT.U32.AND P2, PT, R21, R15, PT ;  /* 0x0000000f1500720c */ /* 0x000fc60003f44070 */
[----:B------:R-:W-:Y:S01]  /*6290*/  IMAD R16, R21, R7, R16 ;  /* 0x0000000715107224 */ /* 0x000fe200078e0210 */
[----:B------:R-:W-:Y:S01]  /*62a0*/  IADD3 R22, R23, 0x28, RZ ;  /* 0x0000002817167810 */ /* 0x000fe20007ffe0ff */
[----:B------:R-:W-:Y:S02]  /*62b0*/  IMAD.MOV R5, RZ, RZ, -R5 ;  /* 0x000000ffff057224 */ /* 0x000fe400078e0a05 */
[----:B------:R-:W-:Y:S01]  /*62c0*/  IMAD.HI.U32 R2, R3, R19, RZ ;  /* 0x0000001303027227 */ /* 0x000fe200078e00ff */
[----:B------:R-:W-:-:S03]  /*62d0*/  IADD3 R18, R23, 0x2c, RZ ;  /* 0x0000002c17127810 */ /* 0x000fc60007ffe0ff */
[----:B------:R-:W-:Y:S01]  /*62e0*/  @!P6 IMAD.IADD R14, R14, 0x1, -R21 ;  /* 0x000000010e0ee824 */ /* 0x000fe200078e0a15 */
[C---:B------:R-:W-:Y:S01]  /*62f0*/  ISETP.GT.U32.AND P6, PT, R21.reuse, R16, PT ;  /* 0x000000101500720c */ /* 0x040fe20003fc4070 */
[----:B------:R-:W-:Y:S01]  /*6300*/  IMAD R17, R21, R5, R17 ;  /* 0x0000000515117224 */ /* 0x000fe200078e0211 */
[----:B------:R-:W-:Y:S01]  /*6310*/  IABS R5, R22 ;  /* 0x0000001600057213 */ /* 0x000fe20000000000 */
[----:B------:R-:W-:Y:S01]  /*6320*/  IMAD.MOV R2, RZ, RZ, -R2 ;  /* 0x000000ffff027224 */ /* 0x000fe200078e0a02 */
[----:B------:R-:W-:-:S03]  /*6330*/  IABS R20, R18 ;  /* 0x0000001200147213 */ /* 0x000fc60000000000 */
[----:B------:R-:W-:Y:S02]  /*6340*/  IMAD R19, R21, R2, R19 ;  /* 0x0000000215137224 */ /* 0x000fe400078e0213 */
[----:B------:R-:W-:Y:S01]  /*6350*/  IMAD.MOV.U32 R2, RZ, RZ, R5 ;  /* 0x000000ffff027224 */ /* 0x000fe200078e0005 */
[----:B------:R-:W-:Y:S01]  /*6360*/  IADD3 R27, R23, 0x24, RZ ;  /* 0x00000024171b7810 */ /* 0x000fe20007ffe0ff */
[----:B------:R-:W-:Y:S01]  /*6370*/  IMAD.HI.U32 R7, R3, R20, RZ ;  /* 0x0000001403077227 */ /* 0x000fe200078e00ff */
[----:B------:R-:W-:-:S03]  /*6380*/  IADD3 R28, R23, 0x20, RZ ;  /* 0x00000020171c7810 */ /* 0x000fc60007ffe0ff */
[----:B------:R-:W-:Y:S02]  /*6390*/  @!P2 IMAD.IADD R15, R15, 0x1, -R21 ;  /* 0x000000010f0fa824 */ /* 0x000fe400078e0a15 */
[----:B------:R-:W-:Y:S01]  /*63a0*/  IMAD.HI.U32 R10, R3, R2, RZ ;  /* 0x00000002030a7227 */ /* 0x000fe200078e00ff */
[----:B------:R-:W-:Y:S01]  /*63b0*/  ISETP.GT.U32.AND P2, PT, R21, R17, PT ;  /* 0x000000111500720c */ /* 0x000fe20003f44070 */
[----:B------:R-:W-:Y:S01]  /*63c0*/  STL [R1+0x6d0], R4 ;  /* 0x0006d00401007387 */ /* 0x000fe20000100800 */
[----:B------:R-:W-:Y:S01]  /*63d0*/  IADD3 R29, R23, 0x1c, RZ ;  /* 0x0000001c171d7810 */ /* 0x000fe20007ffe0ff */
[----:B------:R-:W-:Y:S01]  /*63e0*/  IMAD.MOV R5, RZ, RZ, -R7 ;  /* 0x000000ffff057224 */ /* 0x000fe200078e0a07 */
[----:B------:R-:W-:Y:S01]  /*63f0*/  IABS R7, R27 ;  /* 0x0000001b00077213 */ /* 0x000fe20000000000 */
[----:B------:R-:W-:Y:S02]  /*6400*/  @!P6 IMAD.IADD R16, R16, 0x1, -R21 ;  /* 0x000000011010e824 */ /* 0x000fe400078e0a15 */
[----:B------:R-:W-:Y:S01]  /*6410*/  @!P5 IMAD.MOV R11, RZ, RZ, -R11 ;  /* 0x000000ffff0bd224 */ /* 0x000fe200078e0a0b */
[C---:B------:R-:W-:Y:S01]  /*6420*/  ISETP.GT.U32.AND P5, PT, R21.reuse, R15, PT ;  /* 0x0000000f1500720c */ /* 0x040fe20003fa4070 */
[----:B------:R-:W-:Y:S01]  /*6430*/  IMAD.MOV R10, RZ, RZ, -R10 ;  /* 0x000000ffff0a7224 */ /* 0x000fe200078e0a0a */
[----:B------:R-:W-:Y:S01]  /*6440*/  IABS R13, R28 ;  /* 0x0000001c000d7213 */ /* 0x000fe20000000000 */
[----:B------:R-:W-:Y:S01]  /*6450*/  STL [R1+0x6d4], R6 ;  /* 0x0006d40601007387 */ /* 0x000fe20000100800 */
[----:B------:R-:W-:Y:S01]  /*6460*/  @!P1 IMAD.MOV R9, RZ, RZ, -R9 ;  /* 0x000000ffff099224 */ /* 0x000fe200078e0a09 */
[C---:B------:R-:W-:Y:S01]  /*6470*/  ISETP.GT.U32.AND P1, PT, R21.reuse, R14, PT ;  /* 0x0000000e1500720c */ /* 0x040fe20003f24070 */
[C---:B------:R-:W-:Y:S01]  /*6480*/  IMAD R20, R21.reuse, R5, R20 ;  /* 0x0000000515147224 */ /* 0x040fe200078e0214 */
[----:B------:R0:W-:Y:S01]  /*6490*/  STL [R1+0xbc], R18 ;  /* 0x0000bc1201007387 */ /* 0x0001e20000100800 */
[----:B------:R-:W-:Y:S01]  /*64a0*/  ISETP.GT.U32.AND P6, PT, R21, R16, PT ;  /* 0x000000101500720c */ /* 0x000fe20003fc4070 */
[----:B------:R-:W-:-:S04]  /*64b0*/  IMAD.HI.U32 R5, R3, R7, RZ ;  /* 0x0000000703057227 */ /* 0x000fc800078e00ff */
[----:B------:R-:W-:Y:S02]  /*64c0*/  IMAD R2, R21, R10, R2 ;  /* 0x0000000a15027224 */ /* 0x000fe400078e0202 */
[----:B------:R-:W-:Y:S01]  /*64d0*/  IMAD.MOV.U32 R10, RZ, RZ, R13 ;  /* 0x000000ffff0a7224 */ /* 0x000fe200078e000d */
[----:B0-----:R-:W-:Y:S01]  /*64e0*/  IABS R18, R29 ;  /* 0x0000001d00127213 */ /* 0x001fe20000000000 */
[----:B------:R-:W-:Y:S01]  /*64f0*/  @!P0 IMAD.MOV R8, RZ, RZ, -R8 ;  /* 0x000000ffff088224 */ /* 0x000fe200078e0a08 */
[----:B------:R-:W-:Y:S01]  /*6500*/  STL [R1+0x754], R22 ;  /* 0x0007541601007387 */ /* 0x000fe20000100800 */
[----:B------:R-:W-:Y:S02]  /*6510*/  IMAD.MOV R5, RZ, RZ, -R5 ;  /* 0x000000ffff057224 */ /* 0x000fe400078e0a05 */
[----:B------:R-:W-:Y:S01]  /*6520*/  IMAD.MOV.U32 R13, RZ, RZ, R18 ;  /* 0x000000ffff0d7224 */ /* 0x000fe200078e0012 */
[----:B------:R-:W-:Y:S01]  /*6530*/  STL [R1+0x758], R27 ;  /* 0x0007581b01007387 */ /* 0x000fe20000100800 */
[----:B------:R-:W-:-:S03]  /*6540*/  IMAD.HI.U32 R18, R3, R10, RZ ;  /* 0x0000000a03127227 */ /* 0x000fc600078e00ff */
[----:B------:R-:W-:Y:S01]  /*6550*/  STL [R1+0x6d8], R8 ;  /* 0x0006d80801007387 */ /* 0x000fe20000100800 */
[--C-:B------:R-:W-:Y:S02]  /*6560*/  @!P2 IMAD.IADD R17, R17, 0x1, -R21.reuse ;  /* 0x000000011111a824 */ /* 0x100fe400078e0a15 */
[----:B------:R-:W-:Y:S01]  /*6570*/  @!P5 IMAD.IADD R15, R15, 0x1, -R21 ;  /* 0x000000010f0fd824 */ /* 0x000fe200078e0a15 */
[----:B------:R-:W-:Y:S01]  /*6580*/  STL [R1+0x6dc], R9 ;  /* 0x0006dc0901007387 */ /* 0x000fe20000100800 */
[C---:B------:R-:W-:Y:S01]  /*6590*/  IMAD R7, R21.reuse, R5, R7 ;  /* 0x0000000515077224 */ /* 0x040fe200078e0207 */
[C---:B------:R-:W-:Y:S01]  /*65a0*/  ISETP.GT.U32.AND P5, PT, R21.reuse, R2, PT ;  /* 0x000000021500720c */ /* 0x040fe20003fa4070 */
[----:B------:R-:W-:Y:S01]  /*65b0*/  IMAD.MOV R5, RZ, RZ, -R18 ;  /* 0x000000ffff057224 */ /* 0x000fe200078e0a12 */
[----:B------:R0:W-:Y:S01]  /*65c0*/  STL [R1+0x6e0], R11 ;  /* 0x0006e00b01007387 */ /* 0x0001e20000100800 */
[C---:B------:R-:W-:Y:S01]  /*65d0*/  ISETP.GT.U32.AND P2, PT, R21.reuse, R17, PT ;  /* 0x000000111500720c */ /* 0x040fe20003f44070 */
[--C-:B------:R-:W-:Y:S01]  /*65e0*/  @!P1 IMAD.IADD R14, R14, 0x1, -R21.reuse ;  /* 0x000000010e0e9824 */ /* 0x100fe200078e0a15 */
[C---:B------:R-:W-:Y:S01]  /*65f0*/  ISETP.GT.U32.AND P1, PT, R21.reuse, R20, PT ;  /* 0x000000141500720c */ /* 0x040fe20003f24070 */
[----:B------:R-:W-:Y:S01]  /*6600*/  @!P6 IMAD.IADD R16, R16, 0x1, -R21 ;  /* 0x000000011010e824 */ /* 0x000fe200078e0a15 */
[----:B------:R-:W-:Y:S01]  /*6610*/  ISETP.GE.AND P6, PT, R24, RZ, PT ;  /* 0x000000ff1800720c */ /* 0x000fe20003fc6270 */
[----:B------:R-:W-:Y:S01]  /*6620*/  IMAD R10, R21, R5, R10 ;  /* 0x00000005150a7224 */ /* 0x000fe200078e020a */
[----:B0-----:R-:W-:Y:S01]  /*6630*/  IADD3 R11, R23, 0x18, RZ ;  /* 0x00000018170b7810 */ /* 0x001fe20007ffe0ff */
[----:B------:R-:W-:-:S03]  /*6640*/  IMAD.HI.U32 R24, R3, R13, RZ ;  /* 0x0000000d03187227 */ /* 0x000fc600078e00ff */
[----:B------:R-:W-:Y:S01]  /*6650*/  IABS R5, R11 ;  /* 0x0000000b00057213 */ /* 0x000fe20000000000 */
[----:B------:R-:W-:Y:S01]  /*6660*/  IMAD.MOV R18, RZ, RZ, -R24 ;  /* 0x000000ffff127224 */ /* 0x000fe200078e0a18 */
[----:B------:R-:W-:Y:S02]  /*6670*/  ISETP.GT.U32.AND P0, PT, R21, R12, PT ;  /* 0x0000000c1500720c */ /* 0x000fe40003f04070 */
[----:B------:R-:W-:Y:S01]  /*6680*/  IADD3 R9, R23, 0x14, RZ ;  /* 0x0000001417097810 */ /* 0x000fe20007ffe0ff */
[----:B------:R-:W-:Y:S01]  /*6690*/  IMAD.HI.U32 R24, R3, R5, RZ ;  /* 0x0000000503187227 */ /* 0x000fe200078e00ff */
[----:B------:R-:W-:-:S03]  /*66a0*/  IADD3 R8, R23, 0x10, RZ ;  /* 0x0000001017087810 */ /* 0x000fc60007ffe0ff */
[----:B------:R-:W-:Y:S01]  /*66b0*/  @!P5 IMAD.IADD R2, R2, 0x1, -R21 ;  /* 0x000000010202d824 */ /* 0x000fe200078e0a15 */
[----:B------:R-:W-:Y:S01]  /*66c0*/  ISETP.GE.AND P5, PT, R26, RZ, PT ;  /* 0x000000ff1a00720c */ /* 0x000fe20003fa6270 */
[----:B------:R-:W-:Y:S01]  /*66d0*/  IMAD R13, R21, R18, R13 ;  /* 0x00000012150d7224 */ /* 0x000fe200078e020d */
[----:B------:R-:W-:Y:S01]  /*66e0*/  IABS R18, R9 ;  /* 0x0000000900127213 */ /* 0x000fe20000000000 */
[----:B------:R-:W-:Y:S01]  /*66f0*/  IMAD.MOV R24, RZ, RZ, -R24 ;  /* 0x000000ffff187224 */ /* 0x000fe200078e0a18 */
[----:B------:R-:W-:Y:S01]  /*6700*/  IABS R26, R8 ;  /* 0x00000008001a7213 */ /* 0x000fe20000000000 */
[--C-:B------:R-:W-:Y:S01]  /*6710*/  @!P2 IMAD.IADD R17, R17, 0x1, -R21.reuse ;  /* 0x000000011111a824 */ /* 0x100fe200078e0a15 */
[----:B------:R-:W-:Y:S01]  /*6720*/  ISETP.GE.AND P2, PT, R25, RZ, PT ;  /* 0x000000ff1900720c */ /* 0x000fe20003f46270 */
[----:B------:R-:W-:Y:S01]  /*6730*/  @!P1 IMAD.IADD R20, R20, 0x1, -R21 ;  /* 0x0000000114149824 */ /* 0x000fe200078e0a15 */
[----:B------:R-:W-:Y:S01]  /*6740*/  ISETP.GE.AND P1, PT, R0, RZ, PT ;  /* 0x000000ff0000720c */ /* 0x000fe20003f26270 */
[----:B------:R-:W-:Y:S01]  /*6750*/  IMAD R5, R21, R24, R5 ;  /* 0x0000001815057224 */ /* 0x000fe200078e0205 */
[----:B------:R-:W-:Y:S01]  /*6760*/  IADD3 R4, R23, 0x8, RZ ;  /* 0x0000000817047810 */ /* 0x000fe20007ffe0ff */
[----:B------:R-:W-:-:S04]  /*6770*/  IMAD.HI.U32 R24, R3, R18, RZ ;  /* 0x0000001203187227 */ /* 0x000fc800078e00ff */
[----:B------:R-:W-:Y:S01]  /*6780*/  IMAD.HI.U32 R27, R3, R26, RZ ;  /* 0x0000001a031b7227 */ /* 0x000fe200078e00ff */
[----:B------:R-:W-:-:S03]  /*6790*/  IABS R22, R4 ;  /* 0x0000000400167213 */ /* 0x000fc60000000000 */
[----:B------:R-:W-:Y:S02]  /*67a0*/  @!P0 IMAD.IADD R12, R12, 0x1, -R21 ;  /* 0x000000010c0c8824 */ /* 0x000fe400078e0a15 */
[----:B------:R-:W-:Y:S02]  /*67b0*/  IMAD.MOV R24, RZ, RZ, -R24 ;  /* 0x000000ffff187224 */ /* 0x000fe400078e0a18 */
[----:B------:R-:W-:Y:S02]  /*67c0*/  IMAD.MOV R27, RZ, RZ, -R27 ;  /* 0x000000ffff1b7224 */ /* 0x000fe400078e0a1b */
[----:B------:R-:W-:Y:S02]  /*67d0*/  @!P3 IMAD.MOV R12, RZ, RZ, -R12 ;  /* 0x000000ffff0cb224 */ /* 0x000fe400078e0a0c */
[----:B------:R-:W-:Y:S02]  /*67e0*/  IMAD R18, R21, R24, R18 ;  /* 0x0000001815127224 */ /* 0x000fe400078e0212 */
[----:B------:R-:W-:-:S04]  /*67f0*/  IMAD.HI.U32 R24, R3, R22, RZ ;  /* 0x0000001603187227 */ /* 0x000fc800078e00ff */
[----:B------:R-:W-:Y:S02]  /*6800*/  @!P4 IMAD.MOV R14, RZ, RZ, -R14 ;  /* 0x000000ffff0ec224 */ /* 0x000fe400078e0a0e */
[----:B------:R-:W-:Y:S02]  /*6810*/  IMAD R26, R21, R27, R26 ;  /* 0x0000001b151a7224 */ /* 0x000fe400078e021a */
[----:B------:R-:W-:Y:S01]  /*6820*/  @!P6 IMAD.MOV R15, RZ, RZ, -R15 ;  /* 0x000000ffff0fe224 */ /* 0x000fe200078e0a0f */
[----:B------:R-:W2:Y:S01]  /*6830*/  LDL.LU R27, [R1+0x758] ;  /* 0x00075800011b7983 */ /* 0x000ea20000300800 */
[----:B------:R-:W-:Y:S02]  /*6840*/  @!P2 IMAD.MOV R16, RZ, RZ, -R16 ;  /* 0x000000ffff10a224 */ /* 0x000fe400078e0a10 */
[----:B------:R-:W-:Y:S01]  /*6850*/  @!P1 IMAD.MOV R17, RZ, RZ, -R17 ;  /* 0x000000ffff119224 */ /* 0x000fe200078e0a11 */
[----:B------:R0:W-:Y:S01]  /*6860*/  STL [R1+0x6e4], R12 ;  /* 0x0006e40c01007387 */ /* 0x0001e20000100800 */
[----:B------:R-:W-:-:S04]  /*6870*/  IMAD.MOV R24, RZ, RZ, -R24 ;  /* 0x000000ffff187224 */ /* 0x000fc800078e0a18 */
[C---:B------:R-:W-:Y:S01]  /*6880*/  IMAD R24, R21.reuse, R24, R22 ;  /* 0x0000001815187224 */ /* 0x040fe200078e0216 */
[----:B0-----:R-:W3:Y:S04]  /*6890*/  LDL.LU R12, [R1+0xbc] ;  /* 0x0000bc00010c7983 */ /* 0x001ee80000300800 */
[----:B------:R-:W-:Y:S04]  /*68a0*/  STL [R1+0x6e8], R14 ;  /* 0x0006e80e01007387 */ /* 0x000fe80000100800 */
[----:B------:R-:W-:Y:S04]  /*68b0*/  STL [R1+0x6ec], R15 ;  /* 0x0006ec0f01007387 */ /* 0x000fe80000100800 */
[----:B------:R-:W-:Y:S04]  /*68c0*/  STL [R1+0x6f0], R16 ;  /* 0x0006f01001007387 */ /* 0x000fe80000100800 */
[----:B------:R-:W-:Y:S04]  /*68d0*/  STL [R1+0x6f4], R17 ;  /* 0x0006f41101007387 */ /* 0x000fe80000100800 */
[----:B------:R-:W4:Y:S01]  /*68e0*/  LDL.LU R22, [R1+0x754] ;  /* 0x0007540001167983 */ /* 0x000f220000300800 */
[----:B------:R-:W-:-:S13]  /*68f0*/  ISETP.GT.U32.AND P0, PT, R21, R19, PT ;  /* 0x000000131500720c */ /* 0x000fda0003f04070 */
[----:B------:R-:W-:Y:S01]  /*6900*/  @!P0 IMAD.IADD R19, R19, 0x1, -R21 ;  /* 0x0000000113138824 */ /* 0x000fe200078e0a15 */
[----:B------:R-:W-:-:S13]  /*6910*/  ISETP.GT.U32.AND P0, PT, R21, R7, PT ;  /* 0x000000071500720c */ /* 0x000fda0003f04070 */
[----:B------:R-:W-:Y:S01]  /*6920*/  @!P0 IMAD.IADD R7, R7, 0x1, -R21 ;  /* 0x0000000107078824 */ /* 0x000fe200078e0a15 */
[----:B------:R-:W-:Y:S02]  /*6930*/  ISETP.GT.U32.AND P0, PT, R21, R10, PT ;  /* 0x0000000a1500720c */ /* 0x000fe40003f04070 */
[----:B------:R-:W-:-:S11]  /*6940*/  IADD3 R6, R23, 0xc, RZ ;  /* 0x0000000c17067810 */ /* 0x000fd60007ffe0ff */
[----:B------:R-:W-:Y:S01]  /*6950*/  @!P0 IMAD.IADD R10, R10, 0x1, -R21 ;  /* 0x000000010a0a8824 */ /* 0x000fe200078e0a15 */
[C---:B------:R-:W-:Y:S02]  /*6960*/  ISETP.GT.U32.AND P0, PT, R21.reuse, R13, PT ;  /* 0x0000000d1500720c */ /* 0x040fe40003f04070 */
[----:B------:R-:W-:Y:S02]  /*6970*/  IABS R25, R6 ;  /* 0x0000000600197213 */ /* 0x000fe40000000000 */
[C---:B------:R-:W-:Y:S02]  /*6980*/  ISETP.GT.U32.AND P2, PT, R21.reuse, R7, PT ;  /* 0x000000071500720c */ /* 0x040fe40003f44070 */
[----:B------:R-:W-:Y:S01]  /*6990*/  ISETP.GT.U32.AND P3, PT, R21, R20, PT ;  /* 0x000000141500720c */ /* 0x000fe20003f64070 */
[----:B------:R-:W-:-:S06]  /*69a0*/  IMAD.HI.U32 R0, R3, R25, RZ ;  /* 0x0000001903007227 */ /* 0x000fcc00078e00ff */
[----:B------:R-:W-:Y:S01]  /*69b0*/  @!P0 IMAD.IADD R13, R13, 0x1, -R21 ;  /* 0x000000010d0d8824 */ /* 0x000fe200078e0a15 */
[C---:B------:R-:W-:Y:S01]  /*69c0*/  ISETP.GT.U32.AND P0, PT, R21.reuse, R19, PT ;  /* 0x000000131500720c */ /* 0x040fe20003f04070 */
[----:B------:R-:W-:Y:S01]  /*69d0*/  IMAD.MOV R0, RZ, RZ, -R0 ;  /* 0x000000ffff007224 */ /* 0x000fe200078e0a00 */
[----:B------:R-:W-:-:S03]  /*69e0*/  ISETP.GT.U32.AND P4, PT, R21, R2, PT ;  /* 0x000000021500720c */ /* 0x000fc60003f84070 */
[C---:B------:R-:W-:Y:S01]  /*69f0*/  IMAD R25, R21.reuse, R0, R25 ;  /* 0x0000000015197224 */ /* 0x040fe200078e0219 */
[----:B------:R-:W-:Y:S01]  /*6a00*/  ISETP.GT.U32.AND P1, PT, R21, R13, PT ;  /* 0x0000000d1500720c */ /* 0x000fe20003f24070 */
[----:B------:R-:W-:-:S06]  /*6a10*/  @!P2 IMAD.IADD R7, R7, 0x1, -R21 ;  /* 0x000000010707a824 */ /* 0x000fcc00078e0a15 */
[--C-:B------:R-:W-:Y:S01]  /*6a20*/  @!P0 IMAD.IADD R19, R19, 0x1, -R21.reuse ;  /* 0x0000000113138824 */ /* 0x100fe200078e0a15 */
[C---:B------:R-:W-:Y:S01]  /*6a30*/  ISETP.GT.U32.AND P0, PT, R21.reuse, R5, PT ;  /* 0x000000051500720c */ /* 0x040fe20003f04070 */
[--C-:B------:R-:W-:Y:S01]  /*6a40*/  @!P3 IMAD.IADD R20, R20, 0x1, -R21.reuse ;  /* 0x000000011414b824 */ /* 0x100fe200078e0a15 */
[C---:B------:R-:W-:Y:S02]  /*6a50*/  ISETP.GT.U32.AND P2, PT, R21.reuse, R25, PT ;  /* 0x000000191500720c */ /* 0x040fe40003f44070 */
[C---:B------:R-:W-:Y:S01]  /*6a60*/  ISETP.GT.U32.AND P3, PT, R21.reuse, R18, PT ;  /* 0x000000121500720c */ /* 0x040fe20003f64070 */
[--C-:B------:R-:W-:Y:S01]  /*6a70*/  @!P4 IMAD.IADD R2, R2, 0x1, -R21.reuse ;  /* 0x000000010202c824 */ /* 0x100fe200078e0a15 */
[C---:B------:R-:W-:Y:S02]  /*6a80*/  ISETP.GT.U32.AND P6, PT, R21.reuse, R10, PT ;  /* 0x0000000a1500720c */ /* 0x040fe40003fc4070 */
[----:B------:R-:W-:Y:S01]  /*6a90*/  ISETP.GT.U32.AND P4, PT, R21, R26, PT ;  /* 0x0000001a1500720c */ /* 0x000fe20003f84070 */
[----:B------:R-:W-:Y:S01]  /*6aa0*/  @!P1 IMAD.IADD R13, R13, 0x1, -R21 ;  /* 0x000000010d0d9824 */ /* 0x000fe200078e0a15 */
[----:B------:R-:W-:-:S03]  /*6ab0*/  ISETP.GT.U32.AND P1, PT, R21, R24, PT ;  /* 0x000000181500720c */ /* 0x000fc60003f24070 */
[--C-:B------:R-:W-:Y:S02]  /*6ac0*/  @!P0 IMAD.IADD R5, R5, 0x1, -R21.reuse ;  /* 0x0000000105058824 */ /* 0x100fe400078e0a15 */
[--C-:B------:R-:W-:Y:S01]  /*6ad0*/  @!P2 IMAD.IADD R25, R25, 0x1, -R21.reuse ;  /* 0x000000011919a824 */ /* 0x100fe200078e0a15 */
[----:B------:R-:W-:Y:S01]  /*6ae0*/  ISETP.GE.AND P2, PT, R29, RZ, PT ;  /* 0x000000ff1d00720c */ /* 0x000fe20003f46270 */
[--C-:B------:R-:W-:Y:S01]  /*6af0*/  @!P3 IMAD.IADD R18, R18, 0x1, -R21.reuse ;  /* 0x000000011212b824 */ /* 0x100fe200078e0a15 */
[----:B------:R-:W0:Y:S01]  /*6b00*/  S2R R29, SR_TID.X ;  /* 0x00000000001d7919 */ /* 0x000e220000002100 */
[--C-:B------:R-:W-:Y:S02]  /*6b10*/  @!P6 IMAD.IADD R10, R10, 0x1, -R21.reuse ;  /* 0x000000010a0ae824 */ /* 0x100fe400078e0a15 */
[--C-:B------:R-:W-:Y:S02]  /*6b20*/  @!P4 IMAD.IADD R26, R26, 0x1, -R21.reuse ;  /* 0x000000011a1ac824 */ /* 0x100fe400078e0a15 */
[----:B------:R-:W-:Y:S01]  /*6b30*/  @!P1 IMAD.IADD R24, R24, 0x1, -R21 ;  /* 0x0000000118189824 */ /* 0x000fe200078e0a15 */
[----:B------:R-:W-:Y:S01]  /*6b40*/  IADD3 R0, R23, 0x4, RZ ;  /* 0x0000000417007810 */ /* 0x000fe20007ffe0ff */
[----:B------:R-:W-:-:S03]  /*6b50*/  @!P5 IMAD.MOV R19, RZ, RZ, -R19 ;  /* 0x000000ffff13d224 */ /* 0x000fc600078e0a13 */
[----:B------:R-:W-:Y:S02]  /*6b60*/  IABS R23, R0 ;  /* 0x0000000000177213 */ /* 0x000fe40000000000 */
[----:B------:R-:W-:-:S03]  /*6b70*/  ISETP.GT.U32.AND P5, PT, R21, R18, PT ;  /* 0x000000121500720c */ /* 0x000fc60003fa4070 */
[----:B------:R-:W-:Y:S01]  /*6b80*/  IMAD.HI.U32 R3, R3, R23, RZ ;  /* 0x0000001703037227 */ /* 0x000fe200078e00ff */
[----:B------:R-:W-:-:S03]  /*6b90*/  ISETP.GT.U32.AND P1, PT, R21, R5, PT ;  /* 0x000000051500720c */ /* 0x000fc60003f24070 */
[----:B------:R-:W-:Y:S01]  /*6ba0*/  IMAD.MOV R3, RZ, RZ, -R3 ;  /* 0x000000ffff037224 */ /* 0x000fe200078e0a03 */
[----:B------:R-:W-:-:S03]  /*6bb0*/  ISETP.GE.AND P4, PT, R28, RZ, PT ;  /* 0x000000ff1c00720c */ /* 0x000fc60003f86270 */
[----:B------:R-:W-:Y:S01]  /*6bc0*/  IMAD R23, R21, R3, R23 ;  /* 0x0000000315177224 */ /* 0x000fe200078e0217 */
[C---:B0-----:R-:W-:Y:S01]  /*6bd0*/  LOP3.LUT R3, R29.reuse, 0x7, RZ, 0xc0, !PT ;  /* 0x000000071d037812 */ /* 0x041fe200078ec0ff */
[--C-:B------:R-:W-:Y:S01]  /*6be0*/  @!P5 IMAD.IADD R18, R18, 0x1, -R21.reuse ;  /* 0x000000011212d824 */ /* 0x100fe200078e0a15 */
[----:B------:R-:W-:Y:S01]  /*6bf0*/  ISETP.GE.AND P5, PT, R8, RZ, PT ;  /* 0x000000ff0800720c */ /* 0x000fe20003fa6270 */
[----:B------:R-:W-:Y:S02]  /*6c00*/  IMAD.SHL.U32 R8, R29, 0x2, RZ ;  /* 0x000000021d087824 */ /* 0x000fe400078e00ff */
[----:B------:R-:W-:Y:S01]  /*6c10*/  @!P1 IMAD.IADD R5, R5, 0x1, -R21 ;  /* 0x0000000105059824 */ /* 0x000fe200078e0a15 */
[----:B------:R-:W-:Y:S01]  /*6c20*/  ISETP.GE.AND P1, PT, R9, RZ, PT ;  /* 0x000000ff0900720c */ /* 0x000fe20003f26270 */
[----:B------:R-:W-:Y:S02]  /*6c30*/  @!P2 IMAD.MOV R13, RZ, RZ, -R13 ;  /* 0x000000ffff0da224 */ /* 0x000fe400078e0a0d */
[----:B------:R-:W-:Y:S01]  /*6c40*/  @!P4 IMAD.MOV R10, RZ, RZ, -R10 ;  /* 0x000000ffff0ac224 */ /* 0x000fe200078e0a0a */
[----:B--2---:R-:W-:-:S02]  /*6c50*/  ISETP.GE.AND P3, PT, R27, RZ, PT ;  /* 0x000000ff1b00720c */ /* 0x004fc40003f66270 */
[----:B---3--:R-:W-:-:S11]  /*6c60*/  ISETP.GE.AND P6, PT, R12, RZ, PT ;  /* 0x000000ff0c00720c */ /* 0x008fd60003fc6270 */
[----:B------:R-:W-:Y:S01]  /*6c70*/  @!P3 IMAD.MOV R7, RZ, RZ, -R7 ;  /* 0x000000ffff07b224 */ /* 0x000fe200078e0a07 */
[----:B----4-:R-:W-:Y:S02]  /*6c80*/  ISETP.GE.AND P0, PT, R22, RZ, PT ;  /* 0x000000ff1600720c */ /* 0x010fe40003f06270 */
[C---:B------:R-:W-:Y:S01]  /*6c90*/  ISETP.GT.U32.AND P3, PT, R21.reuse, R24, PT ;  /* 0x000000181500720c */ /* 0x040fe20003f64070 */
[----:B------:R-:W-:Y:S01]  /*6ca0*/  @!P6 IMAD.MOV R20, RZ, RZ, -R20 ;  /* 0x000000ffff14e224 */ /* 0x000fe200078e0a14 */
[----:B------:R-:W2:Y:S09]  /*6cb0*/  LDL.LU R22, [R1+0x750] ;  /* 0x0007500001167983 */ /* 0x000eb20000300800 */
[----:B------:R-:W-:Y:S01]  /*6cc0*/  @!P0 IMAD.MOV R2, RZ, RZ, -R2 ;  /* 0x000000ffff028224 */ /* 0x000fe200078e0a02 */
[----:B------:R-:W-:-:S02]  /*6cd0*/  ISETP.GT.U32.AND P0, PT, R21, R26, PT ;  /* 0x0000001a1500720c */ /* 0x000fc40003f04070 */
[----:B------:R-:W-:Y:S01]  /*6ce0*/  ISETP.GT.U32.AND P6, PT, R21, R25, PT ;  /* 0x000000191500720c */ /* 0x000fe20003fc4070 */
[----:B------:R-:W-:Y:S01]  /*6cf0*/  @!P3 IMAD.IADD R24, R24, 0x1, -R21 ;  /* 0x000000011818b824 */ /* 0x000fe200078e0a15 */
[----:B------:R-:W-:-:S09]  /*6d00*/  ISETP.GE.AND P3, PT, R0, RZ, PT ;  /* 0x000000ff0000720c */ /* 0x000fd20003f66270 */
[--C-:B------:R-:W-:Y:S01]  /*6d10*/  @!P0 IMAD.IADD R26, R26, 0x1, -R21.reuse ;  /* 0x000000011a1a8824 */ /* 0x100fe200078e0a15 */
[----:B------:R-:W-:Y:S01]  /*6d20*/  ISETP.GE.AND P0, PT, R6, RZ, PT ;  /* 0x000000ff0600720c */ /* 0x000fe20003f06270 */
[----:B------:R-:W-:Y:S01]  /*6d30*/  IMAD.SHL.U32 R6, R29, 0x40, RZ ;  /* 0x000000401d067824 */ /* 0x000fe200078e00ff */
[----:B------:R-:W-:Y:S01]  /*6d40*/  STL [R1+0x6f8], R19 ;  /* 0x0006f81301007387 */ /* 0x000fe20000100800 */
[----:B------:R-:W-:-:S03]  /*6d50*/  @!P6 IMAD.IADD R25, R25, 0x1, -R21 ;  /* 0x000000011919e824 */ /* 0x000fc600078e0a15 */
[----:B------:R-:W-:Y:S01]  /*6d60*/  LOP3.LUT R0, R6, 0x7800, RZ, 0xc0, !PT ;  /* 0x0000780006007812 */ /* 0x000fe200078ec0ff */
[----:B------:R-:W-:Y:S01]  /*6d70*/  STL [R1+0x6fc], R20 ;  /* 0x0006fc1401007387 */ /* 0x000fe20000100800 */
[----:B------:R-:W-:Y:S02]  /*6d80*/  ISETP.GE.AND P6, PT, R4, RZ, PT ;  /* 0x000000ff0400720c */ /* 0x000fe40003fc6270 */
[C---:B------:R-:W-:Y:S01]  /*6d90*/  LOP3.LUT R4, R29.reuse, 0x1c0, RZ, 0xc0, !PT ;  /* 0x000001c01d047812 */ /* 0x040fe200078ec0ff */
[----:B------:R0:W-:Y:S01]  /*6da0*/  STL [R1+0x700], R2 ;  /* 0x0007000201007387 */ /* 0x0001e20000100800 */
[----:B------:R-:W-:Y:S01]  /*6db0*/  LOP3.LUT R29, R29, 0x180, RZ, 0xc0, !PT ;  /* 0x000001801d1d7812 */ /* 0x000fe200078ec0ff */
[C---:B------:R-:W-:Y:S02]  /*6dc0*/  IMAD R0, R3.reuse, 0x100, R0 ;  /* 0x0000010003007824 */ /* 0x040fe400078e0200 */
[----:B------:R1:W-:Y:S01]  /*6dd0*/  STL [R1+0x704], R7 ;  /* 0x0007040701007387 */ /* 0x0003e20000100800 */
[----:B------:R-:W-:Y:S01]  /*6de0*/  SHF.R.U32.HI R9, RZ, 0x3, R29 ;  /* 0x00000003ff097819 */ /* 0x000fe2000001161d */
[----:B0-----:R-:W-:-:S02]  /*6df0*/  IMAD R2, R3, 0x90, RZ ;  /* 0x0000009003027824 */ /* 0x001fc400078e02ff */
[----:B------:R-:W-:Y:S01]  /*6e00*/  IMAD.SHL.U32 R3, R3, 0x10, RZ ;  /* 0x0000001003037824 */ /* 0x000fe200078e00ff */
[----:B-1----:R-:W-:Y:S02]  /*6e10*/  SHF.R.U32.HI R7, RZ, 0x2, R4 ;  /* 0x00000002ff077819 */ /* 0x002fe40000011604 */
[--C-:B------:R-:W-:Y:S02]  /*6e20*/  LOP3.LUT R4, R2, 0x10, R8.reuse, 0x78, !PT ;  /* 0x0000001002047812 */ /* 0x100fe400078e7808 */
[--C-:B------:R-:W-:Y:S02]  /*6e30*/  LOP3.LUT R2, R3, 0x30, R8.reuse, 0x78, !PT ;  /* 0x0000003003027812 */ /* 0x100fe400078e7808 */
[----:B------:R-:W-:Y:S01]  /*6e40*/  LOP3.LUT R3, R9, 0x3fe, R8, 0x78, !PT ;  /* 0x000003fe09037812 */ /* 0x000fe200078e7808 */
[----:B------:R-:W-:Y:S02]  /*6e50*/  STL [R1+0x708], R10 ;  /* 0x0007080a01007387 */ /* 0x000fe40000100800 */
[----:B------:R-:W-:-:S02]  /*6e60*/  IMAD.IADD R0, R0, 0x1, R2 ;  /* 0x0000000100007824 */ /* 0x000fc400078e0202 */
[----:B------:R-:W-:Y:S01]  /*6e70*/  STL [R1+0x70c], R13 ;  /* 0x00070c0d01007387 */ /* 0x000fe20000100800 */
[----:B------:R-:W-:-:S03]  /*6e80*/  LOP3.LUT R7, R7, 0x3fe, R8, 0x78, !PT ;  /* 0x000003fe07077812 */ /* 0x000fc600078e7808 */
[----:B------:R0:W-:Y:S04]  /*6e90*/  STL [R1+0x5dc], R3 ;  /* 0x0005dc0301007387 */ /* 0x0001e80000100800 */
[----:B------:R-:W3:Y:S04]  /*6ea0*/  LDL.LU R9, [R1+0xf4] ;  /* 0x0000f40001097983 */ /* 0x000ee80000300800 */
[----:B------:R-:W4:Y:S01]  /*6eb0*/  LDL.LU R8, [R1+0xf0] ;  /* 0x0000f00001087983 */ /* 0x000f220000300800 */
[----:B0-----:R-:W-:-:S03]  /*6ec0*/  LOP3.LUT R3, R4, 0x400, R6, 0xf8, !PT ;  /* 0x0000040004037812 */ /* 0x001fc600078ef806 */
[----:B------:R0:W-:Y:S04]  /*6ed0*/  STL [R1+0x130], R0 ;  /* 0x0001300001007387 */ /* 0x0001e80000100800 */
[----:B------:R-:W4:Y:S04]  /*6ee0*/  LDL.LU R6, [R1+0xec] ;  /* 0x0000ec0001067983 */ /* 0x000f280000300800 */
[----:B------:R-:W4:Y:S04]  /*6ef0*/  LDL.LU R4, [R1+0xdc] ;  /* 0x0000dc0001047983 */ /* 0x000f280000300800 */
[----:B0-----:R-:W4:Y:S04]  /*6f00*/  LDL.LU R0, [R1+0x18c] ;  /* 0x00018c0001007983 */ /* 0x001f280000300800 */
[----:B------:R-:W4:Y:S01]  /*6f10*/  LDL.LU R27, [R1+0x19c] ;  /* 0x00019c00011b7983 */ /* 0x000f220000300800 */
[----:B------:R-:W-:-:S02]  /*6f20*/  ISETP.GT.U32.AND P4, PT, R21, R23, PT ;  /* 0x000000171500720c */ /* 0x000fc40003f84070 */
[----:B------:R-:W-:Y:S01]  /*6f30*/  ISETP.GE.AND P2, PT, R11, RZ, PT ;  /* 0x000000ff0b00720c */ /* 0x000fe20003f46270 */
[----:B------:R-:W-:Y:S01]  /*6f40*/  @!P1 IMAD.MOV R18, RZ, RZ, -R18 ;  /* 0x000000ffff129224 */ /* 0x000fe200078e0a12 */
[----:B------:R-:W4:Y:S01]  /*6f50*/  LDL.LU R28, [R1+0x1a0] ;  /* 0x0001a000011c7983 */ /* 0x000f220000300800 */
[----:B------:R-:W-:Y:S02]  /*6f60*/  @!P5 IMAD.MOV R26, RZ, RZ, -R26 ;  /* 0x000000ffff1ad224 */ /* 0x000fe400078e0a1a */
[----:B------:R-:W-:Y:S01]  /*6f70*/  @!P0 IMAD.MOV R25, RZ, RZ, -R25 ;  /* 0x000000ffff198224 */ /* 0x000fe200078e0a19 */
[----:B------:R-:W4:Y:S05]  /*6f80*/  LDL.LU R29, [R1+0x1ac] ;  /* 0x0001ac00011d7983 */ /* 0x000f2a0000300800 */
[----:B------:R-:W-:-:S05]  /*6f90*/  @!P4 IMAD.IADD R23, R23, 0x1, -R21 ;  /* 0x000000011717c824 */ /* 0x000fca00078e0a15 */
[----:B------:R-:W-:Y:S01]  /*6fa0*/  ISETP.GT.U32.AND P4, PT, R21, R23, PT ;  /* 0x000000171500720c */ /* 0x000fe20003f84070 */
[----:B------:R-:W-:Y:S02]  /*6fb0*/  @!P2 IMAD.MOV R5, RZ, RZ, -R5 ;  /* 0x000000ffff05a224 */ /* 0x000fe400078e0a05 */
[----:B------:R-:W-:-:S03]  /*6fc0*/  @!P6 IMAD.MOV R24, RZ, RZ, -R24 ;  /* 0x000000ffff18e224 */ /* 0x000fc600078e0a18 */
[----:B------:R4:W-:Y:S07]  /*6fd0*/  STL [R1+0x710], R5 ;  /* 0x0007100501007387 */ /* 0x0009ee0000100800 */
[----:B------:R-:W-:Y:S01]  /*6fe0*/  @!P4 IMAD.IADD R23, R23, 0x1, -R21 ;  /* 0x000000011717c824 */ /* 0x000fe200078e0a15 */
[----:B------:R-:W-:Y:S02]  /*6ff0*/  ISETP.NE.AND P4, PT, RZ, c[0x0][0x17c], PT ;  /* 0x00005f00ff007a0c */ /* 0x000fe40003f85270 */
[----:B------:R-:W-:Y:S01]  /*7000*/  LOP3.LUT R21, RZ, c[0x0][0x17c], RZ, 0x33, !PT ;  /* 0x00005f00ff157a12 */ /* 0x000fe200078e33ff */
[----:B------:R-:W-:Y:S01]  /*7010*/  @!P3 IMAD.MOV R23, RZ, RZ, -R23 ;  /* 0x000000ffff17b224 */ /* 0x000fe200078e0a17 */
[----:B------:R-:W-:Y:S04]  /*7020*/  STL [R1+0x714], R18 ;  /* 0x0007141201007387 */ /* 0x000fe80000100800 */
[----:B------:R-:W-:Y:S04]  /*7030*/  STL [R1+0x718], R26 ;  /* 0x0007181a01007387 */ /* 0x000fe80000100800 */
[----:B------:R-:W-:Y:S04]  /*7040*/  STL [R1+0x71c], R25 ;  /* 0x00071c1901007387 */ /* 0x000fe80000100800 */
[----:B------:R-:W-:Y:S04]  /*7050*/  STL [R1+0x720], R24 ;  /* 0x0007201801007387 */ /* 0x000fe80000100800 */
[----:B------:R-:W-:Y:S01]  /*7060*/  STL [R1+0x724], R23 ;  /* 0x0007241701007387 */ /* 0x000fe20000100800 */
[----:B--2---:R-:W-:-:S05]  /*7070*/  SEL R3, R21, R22, !P4 ;  /* 0x0000001615037207 */ /* 0x004fca0006000000 */
[----:B------:R0:W-:Y:S01]  /*7080*/  STL [R1+0x728], R3 ;  /* 0x0007280301007387 */ /* 0x0001e20000100800 */
[C---:B---3--:R-:W-:Y:S02]  /*7090*/  SEL R2, R21.reuse, R9, !P4 ;  /* 0x0000000915027207 */ /* 0x048fe40006000000 */
[----:B----4-:R-:W-:-:S03]  /*70a0*/  SEL R5, R21, R8, !P4 ;  /* 0x0000000815057207 */ /* 0x010fc60006000000 */
[----:B------:R1:W-:Y:S01]  /*70b0*/  STL [R1+0x254], R2 ;  /* 0x0002540201007387 */ /* 0x0003e20000100800 */
[----:B0-----:R-:W-:-:S03]  /*70c0*/  SEL R3, R21, R6, !P4 ;  /* 0x0000000615037207 */ /* 0x001fc60006000000 */
[----:B------:R-:W-:Y:S01]  /*70d0*/  STL [R1+0x250], R5 ;  /* 0x0002500501007387 */ /* 0x000fe20000100800 */
[----:B-1----:R-:W-:-:S03]  /*70e0*/  SEL R2, R21, R4, !P4 ;  /* 0x0000000415027207 */ /* 0x002fc60006000000 */
[----:B------:R0:W-:Y:S01]  /*70f0*/  STL [R1+0x24c], R3 ;  /* 0x00024c0301007387 */ /* 0x0001e20000100800 */
[----:B------:R-:W-:-:S03]  /*7100*/  SEL R0, R21, R0, !P4 ;  /* 0x0000000015007207 */ /* 0x000fc60006000000 */
[----:B------:R-:W-:Y:S01]  /*7110*/  STL [R1+0x248], R2 ;  /* 0x0002480201007387 */ /* 0x000fe20000100800 */
[----:B0-----:R-:W-:-:S03]  /*7120*/  SEL R3, R21, R27, !P4 ;  /* 0x0000001b15037207 */ /* 0x001fc60006000000 */
[----:B------:R-:W-:Y:S04]  /*7130*/  STL [R1+0x25c], R0 ;  /* 0x00025c0001007387 */ /* 0x000fe80000100800 */
[----:B------:R0:W-:Y:S04]  /*7140*/  STL [R1+0x260], R3 ;  /* 0x0002600301007387 */ /* 0x0001e80000100800 */
[----:B0-----:R-:W2:Y:S01]  /*7150*/  LDL.LU R3, [R1+0x1d8] ;  /* 0x0001d80001037983 */ /* 0x001ea20000300800 */
[C---:B------:R-:W-:Y:S02]  /*7160*/  SEL R2, R21.reuse, R28, !P4 ;  /* 0x0000001c15027207 */ /* 0x040fe40006000000 */
[----:B------:R-:W-:-:S03]  /*7170*/  SEL R0, R21, R29, !P4 ;  /* 0x0000001d15007207 */ /* 0x000fc60006000000 */
[----:B------:R-:W-:Y:S04]  /*7180*/  STL [R1+0x264], R2 ;  /* 0x0002640201007387 */ /* 0x000fe80000100800 */
[----:B--2---:R0:W-:Y:S04]  /*7190*/  STL [R1+0x744], R3 ;  /* 0x0007440301007387 */ /* 0x0041e80000100800 */
[----:B------:R-:W-:Y:S04]  /*71a0*/  STL [R1+0x26c], R0 ;  /* 0x00026c0001007387 */ /* 0x000fe80000100800 */
[----:B0-----:R-:W2:Y:S04]  /*71b0*/  LDL.LU R3, [R1+0x1b4] ;  /* 0x0001b40001037983 */ /* 0x001ea80000300800 */
[----:B--2---:R0:W-:Y:S04]  /*71c0*/  STL [R1+0x748], R3 ;  /* 0x0007480301007387 */ /* 0x0041e80000100800 */
[----:B0-----:R-:W2:Y:S04]  /*71d0*/  LDL.LU R3, [R1+0x1dc] ;  /* 0x0001dc0001037983 */ /* 0x001ea80000300800 */
[----:B--2---:R0:W-:Y:S04]  /*71e0*/  STL [R1+0x74c], R3 ;  /* 0x00074c0301007387 */ /* 0x0041e80000100800 */
[----:B0-----:R-:W2:Y:S04]  /*71f0*/  LDL.LU R3, [R1+0x1b0] ;  /* 0x0001b00001037983 */ /* 0x001ea80000300800 */
[----:B------:R-:W3:Y:S04]  /*7200*/  LDL.LU R22, [R1+0x1b8] ;  /* 0x0001b80001167983 */ /* 0x000ee80000300800 */
[----:B------:R-:W4:Y:S04]  /*7210*/  LDL.LU R23, [R1+0x1d0] ;  /* 0x0001d00001177983 */ /* 0x000f280000300800 */
[----:B------:R-:W3:Y:S04]  /*7220*/  LDL.LU R24, [R1+0x1d4] ;  /* 0x0001d40001187983 */ /* 0x000ee80000300800 */
        /* <DEDUP_REMOVED lines=23> */
[----:B------:R-:W3:Y:S01]  /*73a0*/  LDL.LU R29, [R1+0x168] ;  /* 0x00016800011d7983 */ /* 0x000ee20000300800 */
[----:B--2---:R-:W-:-:S05]  /*73b0*/  SEL R3, R21, R3, !P4 ;  /* 0x0000000315037207 */ /* 0x004fca0006000000 */
[----:B------:R0:W-:Y:S04]  /*73c0*/  STL [R1+0x270], R3 ;  /* 0x0002700301007387 */ /* 0x0001e80000100800 */
[----:B0-----:R-:W2:Y:S02]  /*73d0*/  LDL.LU R3, [R1+0x74c] ;  /* 0x00074c0001037983 */ /* 0x001ea40000300800 */
[----:B--2---:R-:W-:-:S05]  /*73e0*/  SEL R3, R21, R3, !P4 ;  /* 0x0000000315037207 */ /* 0x004fca0006000000 */
[----:B------:R0:W-:Y:S04]  /*73f0*/  STL [R1+0x274], R3 ;  /* 0x0002740301007387 */ /* 0x0001e80000100800 */
[----:B0-----:R-:W2:Y:S02]  /*7400*/  LDL.LU R3, [R1+0x748] ;  /* 0x0007480001037983 */ /* 0x001ea40000300800 */
[----:B--2---:R-:W-:-:S05]  /*7410*/  SEL R3, R21, R3, !P4 ;  /* 0x0000000315037207 */ /* 0x004fca0006000000 */
[----:B------:R0:W-:Y:S04]  /*7420*/  STL [R1+0x2ac], R3 ;  /* 0x0002ac0301007387 */ /* 0x0001e80000100800 */
[----:B0-----:R-:W2:Y:S01]  /*7430*/  LDL.LU R3, [R1+0x744] ;  /* 0x0007440001037983 */ /* 0x001ea20000300800 */
[C---:B---3--:R-:W-:Y:S02]  /*7440*/  SEL R18, R21.reuse, R18, !P4 ;  /* 0x0000001215127207 */ /* 0x048fe40006000000 */
[C---:B------:R-:W-:Y:S02]  /*7450*/  SEL R13, R21.reuse, R13, !P4 ;  /* 0x0000000d150d7207 */ /* 0x040fe40006000000 */
[C---:B------:R-:W-:Y:S02]  /*7460*/  SEL R2, R21.reuse, R2, !P4 ;  /* 0x0000000215027207 */ /* 0x040fe40006000000 */
[----:B------:R-:W-:-:S02]  /*7470*/  SEL R0, R21, R0, !P4 ;  /* 0x0000000015007207 */ /* 0x000fc40006000000 */
[----:B--2---:R-:W-:-:S05]  /*7480*/  SEL R3, R21, R3, !P4 ;  /* 0x0000000315037207 */ /* 0x004fca0006000000 */
[----:B------:R0:W-:Y:S02]  /*7490*/  STL [R1+0x2b0], R3 ;  /* 0x0002b00301007387 */ /* 0x0001e40000100800 */
[C---:B0-----:R-:W-:Y:S02]  /*74a0*/  SEL R3, R21.reuse, R22, !P4 ;  /* 0x0000001615037207 */ /* 0x041fe40006000000 */
[C---:B----4-:R-:W-:Y:S02]  /*74b0*/  SEL R22, R21.reuse, R23, !P4 ;  /* 0x0000001715167207 */ /* 0x050fe40006000000 */
[C---:B------:R-:W-:Y:S01]  /*74c0*/  SEL R23, R21.reuse, R24, !P4 ;  /* 0x0000001815177207 */ /* 0x040fe20006000000 */
[----:B------:R0:W-:Y:S04]  /*74d0*/  STL [R1+0x2a8], R3 ;  /* 0x0002a80301007387 */ /* 0x0001e80000100800 */
[----:B------:R1:W-:Y:S01]  /*74e0*/  STL [R1+0x2a4], R22 ;  /* 0x0002a41601007387 */ /* 0x0003e20000100800 */
[----:B0-----:R-:W-:-:S03]  /*74f0*/  SEL R3, R21, R25, !P4 ;  /* 0x0000001915037207 */ /* 0x001fc60006000000 */
[----:B------:R-:W-:Y:S01]  /*7500*/  STL [R1+0x2a0], R23 ;  /* 0x0002a01701007387 */ /* 0x000fe20000100800 */
[----:B-1----:R-:W-:-:S03]  /*7510*/  SEL R22, R21, R26, !P4 ;  /* 0x0000001a15167207 */ /* 0x002fc60006000000 */
[----:B------:R0:W-:Y:S04]  /*7520*/  STL [R1+0x29c], R3 ;  /* 0x00029c0301007387 */ /* 0x0001e80000100800 */
[----:B------:R-:W-:Y:S01]  /*7530*/  STL [R1+0x298], R22 ;  /* 0x0002981601007387 */ /* 0x000fe20000100800 */
[----:B0-----:R-:W-:-:S03]  /*7540*/  SEL R3, R21, R5, !P4 ;  /* 0x0000000515037207 */ /* 0x001fc60006000000 */
[----:B------:R-:W-:Y:S01]  /*7550*/  STL [R1+0x294], R18 ;  /* 0x0002941201007387 */ /* 0x000fe20000100800 */
[----:B------:R-:W-:-:S03]  /*7560*/  SEL R5, R21, R10, !P4 ;  /* 0x0000000a15057207 */ /* 0x000fc60006000000 */
[----:B------:R0:W-:Y:S04]  /*7570*/  STL [R1+0x290], R3 ;  /* 0x0002900301007387 */ /* 0x0001e80000100800 */
[----:B------:R-:W-:Y:S01]  /*7580*/  STL [R1+0x28c], R13 ;  /* 0x00028c0d01007387 */ /* 0x000fe20000100800 */
[----:B0-----:R-:W-:-:S03]  /*7590*/  SEL R3, R21, R7, !P4 ;  /* 0x0000000715037207 */ /* 0x001fc60006000000 */
[----:B------:R0:W-:Y:S04]  /*75a0*/  STL [R1+0x288], R5 ;  /* 0x0002880501007387 */ /* 0x0001e80000100800 */
[----:B------:R1:W-:Y:S01]  /*75b0*/  STL [R1+0x284], R3 ;  /* 0x0002840301007387 */ /* 0x0003e20000100800 */
[----:B0-----:R-:W-:-:S03]  /*75c0*/  SEL R5, R21, R20, !P4 ;  /* 0x0000001415057207 */ /* 0x001fc60006000000 */
[----:B------:R0:W-:Y:S01]  /*75d0*/  STL [R1+0x280], R2 ;  /* 0x0002800201007387 */ /* 0x0001e20000100800 */
[----:B-1----:R-:W-:-:S03]  /*75e0*/  SEL R3, R21, R19, !P4 ;  /* 0x0000001315037207 */ /* 0x002fc60006000000 */
[----:B------:R1:W-:Y:S04]  /*75f0*/  STL [R1+0x27c], R5 ;  /* 0x00027c0501007387 */ /* 0x0003e80000100800 */
[----:B------:R2:W-:Y:S01]  /*7600*/  STL [R1+0x278], R3 ;  /* 0x0002780301007387 */ /* 0x0005e20000100800 */
[C---:B0-----:R-:W-:Y:S02]  /*7610*/  SEL R2, R21.reuse, R17, !P4 ;  /* 0x0000001115027207 */ /* 0x041fe40006000000 */
[----:B-1----:R-:W-:-:S03]  /*7620*/  SEL R5, R21, R16, !P4 ;  /* 0x0000001015057207 */ /* 0x002fc60006000000 */
[----:B------:R0:W-:Y:S01]  /*7630*/  STL [R1+0x268], R2 ;  /* 0x0002680201007387 */ /* 0x0001e20000100800 */
[----:B--2---:R-:W-:-:S03]  /*7640*/  SEL R3, R21, R15, !P4 ;  /* 0x0000000f15037207 */ /* 0x004fc60006000000 */
        /* <DEDUP_REMOVED lines=12> */
[----:B------:R-:W-:Y:S04]  /*7710*/  STL [R1+0x22c], R5 ;  /* 0x00022c0501007387 */ /* 0x000fe80000100800 */
[----:B------:R1:W-:Y:S01]  /*7720*/  STL [R1+0x228], R3 ;  /* 0x0002280301007387 */ /* 0x0003e20000100800 */
[----:B0-----:R-:W-:-:S05]  /*7730*/  SEL R2, R21, R4, !P4 ;  /* 0x0000000415027207 */ /* 0x001fca0006000000 */
[----:B------:R-:W-:Y:S01]  /*7740*/  STL [R1+0x224], R2 ;  /* 0x0002240201007387 */ /* 0x000fe20000100800 */
[----:B-1----:R-:W-:-:S03]  /*7750*/  SEL R3, R21, R27, !P4 ;  /* 0x0000001b15037207 */ /* 0x002fc60006000000 */
        /* <DEDUP_REMOVED lines=138> */
[----:B------:R-:W3:Y:S01]  /*8000*/  LDL.LU R22, [R1] ;  /* 0x0000000001167983 */ /* 0x000ee20000300800 */
        /* <DEDUP_REMOVED lines=10> */
[C---:B----4-:R-:W-:Y:S02]  /*80b0*/  SEL R24, R21.reuse, R24, !P4 ;  /* 0x0000001815187207 */ /* 0x050fe40006000000 */
[C---:B------:R-:W-:Y:S02]  /*80c0*/  SEL R25, R21.reuse, R25, !P4 ;  /* 0x0000001915197207 */ /* 0x040fe40006000000 */
[----:B------:R-:W-:-:S02]  /*80d0*/  SEL R26, R21, R26, !P4 ;  /* 0x0000001a151a7207 */ /* 0x000fc40006000000 */
[C---:B------:R-:W-:Y:S02]  /*80e0*/  SEL R18, R21.reuse, R18, !P4 ;  /* 0x0000001215127207 */ /* 0x040fe40006000000 */
[C---:B------:R-:W-:Y:S02]  /*80f0*/  SEL R5, R21.reuse, R5, !P4 ;  /* 0x0000000515057207 */ /* 0x040fe40006000000 */
[C---:B------:R-:W-:Y:S02]  /*8100*/  SEL R13, R21.reuse, R13, !P4 ;  /* 0x0000000d150d7207 */ /* 0x040fe40006000000 */
[C---:B------:R-:W-:Y:S02]  /*8110*/  SEL R10, R21.reuse, R10, !P4 ;  /* 0x0000000a150a7207 */ /* 0x040fe40006000000 */
        /* <DEDUP_REMOVED lines=18> */
[----:B--2---:R-:W-:-:S05]  /*8240*/  SEL R3, R21, R3, !P4 ;  /* 0x0000000315037207 */ /* 0x004fca0006000000 */
[----:B------:R0:W-:Y:S04]  /*8250*/  STL [R1+0x188], R3 ;  /* 0x0001880301007387 */ /* 0x0001e80000100800 */
[----:B0-----:R-:W2:Y:S04]  /*8260*/  LDL.LU R3, [R1+0x728] ;  /* 0x0007280001037983 */ /* 0x001ea80000300800 */
[----:B------:R0:W-:Y:S04]  /*8270*/  STL [R1+0x184], R23 ;  /* 0x0001841701007387 */ /* 0x0001e80000100800 */
[----:B0-----:R-:W3:Y:S04]  /*8280*/  LDL.LU R23, [R1+0x724] ;  /* 0x0007240001177983 */ /* 0x001ee80000300800 */
[----:B------:R0:W-:Y:S04]  /*8290*/  STL [R1+0x180], R24 ;  /* 0x0001801801007387 */ /* 0x0001e80000100800 */
[----:B0-----:R-:W4:Y:S04]  /*82a0*/  LDL.LU R24, [R1+0x720] ;  /* 0x0007200001187983 */ /* 0x001f280000300800 */
[----:B------:R0:W-:Y:S04]  /*82b0*/  STL [R1+0x17c], R25 ;  /* 0x00017c1901007387 */ /* 0x0001e80000100800 */
[----:B0-----:R-:W2:Y:S04]  /*82c0*/  LDL.LU R25, [R1+0x71c] ;  /* 0x00071c0001197983 */ /* 0x001ea80000300800 */
[----:B------:R0:W-:Y:S04]  /*82d0*/  STL [R1+0x178], R26 ;  /* 0x0001781a01007387 */ /* 0x0001e80000100800 */
[----:B0-----:R-:W2:Y:S04]  /*82e0*/  LDL.LU R26, [R1+0x718] ;  /* 0x00071800011a7983 */ /* 0x001ea80000300800 */
[----:B------:R0:W-:Y:S04]  /*82f0*/  STL [R1+0x174], R18 ;  /* 0x0001741201007387 */ /* 0x0001e80000100800 */
[----:B0-----:R-:W2:Y:S04]  /*8300*/  LDL.LU R18, [R1+0x714] ;  /* 0x0007140001127983 */ /* 0x001ea80000300800 */
[----:B------:R0:W-:Y:S04]  /*8310*/  STL [R1+0x170], R5 ;  /* 0x0001700501007387 */ /* 0x0001e80000100800 */
[----:B0-----:R-:W3:Y:S04]  /*8320*/  LDL.LU R5, [R1+0x710] ;  /* 0x0007100001057983 */ /* 0x001ee80000300800 */
        /* <DEDUP_REMOVED lines=39> */
[----:B0-----:R-:W3:Y:S01]  /*85a0*/  LDL.LU R29, [R1+0x6c0] ;  /* 0x0006c000011d7983 */ /* 0x001ee20000300800 */
[----:B------:R-:W-:-:S05]  /*85b0*/  SEL R22, R21, R22, !P4 ;  /* 0x0000001615167207 */ /* 0x000fca0006000000 */
[----:B------:R0:W-:Y:S01]  /*85c0*/  STL [R1+0x8], R22 ;  /* 0x0000081601007387 */ /* 0x0001e20000100800 */
[C---:B--2---:R-:W-:Y:S02]  /*85d0*/  SEL R18, R21.reuse, R18, !P4 ;  /* 0x0000001215127207 */ /* 0x044fe40006000000 */
[C---:B------:R-:W-:Y:S02]  /*85e0*/  SEL R26, R21.reuse, R26, !P4 ;  /* 0x0000001a151a7207 */ /* 0x040fe40006000000 */
[C---:B------:R-:W-:Y:S02]  /*85f0*/  SEL R25, R21.reuse, R25, !P4 ;  /* 0x0000001915197207 */ /* 0x040fe40006000000 */
[C---:B----4-:R-:W-:Y:S02]  /*8600*/  SEL R24, R21.reuse, R24, !P4 ;  /* 0x0000001815187207 */ /* 0x050fe40006000000 */
[C---:B---3--:R-:W-:Y:S02]  /*8610*/  SEL R5, R21.reuse, R5, !P4 ;  /* 0x0000000515057207 */ /* 0x048fe40006000000 */
[----:B------:R-:W-:-:S02]  /*8620*/  SEL R13, R21, R13, !P4 ;  /* 0x0000000d150d7207 */ /* 0x000fc40006000000 */
[C---:B------:R-:W-:Y:S02]  /*8630*/  SEL R10, R21.reuse, R10, !P4 ;  /* 0x0000000a150a7207 */ /* 0x040fe40006000000 */
[C---:B0-----:R-:W-:Y:S02]  /*8640*/  SEL R22, R21.reuse, R28, !P4 ;  /* 0x0000001c15167207 */ /* 0x041fe40006000000 */
[C---:B------:R-:W-:Y:S02]  /*8650*/  SEL R28, R21.reuse, R0, !P4 ;  /* 0x00000000151c7207 */ /* 0x040fe40006000000 */
[----:B------:R-:W-:-:S05]  /*8660*/  SEL R29, R21, R29, !P4 ;  /* 0x0000001d151d7207 */ /* 0x000fca0006000000 */
[----:B------:R0:W-:Y:S02]  /*8670*/  STL [R1+0x4], R29 ;  /* 0x0000041d01007387 */ /* 0x0001e40000100800 */
[----:B0-----:R-:W-:-:S05]  /*8680*/  SEL R29, R21, R27, !P4 ;  /* 0x0000001b151d7207 */ /* 0x001fca0006000000 */
[----:B------:R-:W-:Y:S04]  /*8690*/  STL [R1+0x644], R29 ;  /* 0x0006441d01007387 */ /* 0x000fe80000100800 */
[----:B------:R-:W-:Y:S04]  /*86a0*/  STL [R1], R22 ;  /* 0x0000001601007387 */ /* 0x000fe80000100800 */
[----:B------:R0:W-:Y:S04]  /*86b0*/  STL [R1+0x648], R28 ;  /* 0x0006481c01007387 */ /* 0x0001e80000100800 */
[----:B0-----:R-:W2:Y:S01]  /*86c0*/  LDL R28, [R1+0x598] ;  /* 0x00059800011c7983 */ /* 0x001ea20000100800 */
[----:B------:R-:W-:-:S02]  /*86d0*/  SEL R27, R21, R4, !P4 ;  /* 0x00000004151b7207 */ /* 0x000fc40006000000 */
[C---:B------:R-:W-:Y:S02]  /*86e0*/  SEL R22, R21.reuse, R6, !P4 ;  /* 0x0000000615167207 */ /* 0x040fe40006000000 */
[C---:B------:R-:W-:Y:S02]  /*86f0*/  SEL R8, R21.reuse, R8, !P4 ;  /* 0x0000000815087207 */ /* 0x040fe40006000000 */
[C---:B------:R-:W-:Y:S01]  /*8700*/  SEL R9, R21.reuse, R9, !P4 ;  /* 0x0000000915097207 */ /* 0x040fe20006000000 */
[----:B------:R-:W-:Y:S01]  /*8710*/  STL [R1+0x64c], R27 ;  /* 0x00064c1b01007387 */ /* 0x000fe20000100800 */
[C---:B------:R-:W-:Y:S02]  /*8720*/  SEL R11, R21.reuse, R11, !P4 ;  /* 0x0000000b150b7207 */ /* 0x040fe40006000000 */
[C---:B------:R-:W-:Y:S01]  /*8730*/  SEL R12, R21.reuse, R12, !P4 ;  /* 0x0000000c150c7207 */ /* 0x040fe20006000000 */
[----:B------:R-:W-:Y:S01]  /*8740*/  STL [R1+0x650], R22 ;  /* 0x0006501601007387 */ /* 0x000fe20000100800 */
[----:B------:R-:W-:-:S02]  /*8750*/  SEL R14, R21, R14, !P4 ;  /* 0x0000000e150e7207 */ /* 0x000fc40006000000 */
[C---:B------:R-:W-:Y:S01]  /*8760*/  SEL R15, R21.reuse, R15, !P4 ;  /* 0x0000000f150f7207 */ /* 0x040fe20006000000 */
[----:B------:R-:W-:Y:S01]  /*8770*/  STL [R1+0x654], R8 ;  /* 0x0006540801007387 */ /* 0x000fe20000100800 */
[C---:B------:R-:W-:Y:S02]  /*8780*/  SEL R16, R21.reuse, R16, !P4 ;  /* 0x0000001015107207 */ /* 0x040fe40006000000 */
[C---:B------:R-:W-:Y:S01]  /*8790*/  SEL R17, R21.reuse, R17, !P4 ;  /* 0x0000001115117207 */ /* 0x040fe20006000000 */
[----:B------:R-:W-:Y:S01]  /*87a0*/  STL [R1+0x658], R9 ;  /* 0x0006580901007387 */ /* 0x000fe20000100800 */
[----:B------:R-:W-:-:S03]  /*87b0*/  SEL R19, R21, R19, !P4 ;  /* 0x0000001315137207 */ /* 0x000fc60006000000 */
[----:B------:R-:W-:Y:S01]  /*87c0*/  STL [R1+0x65c], R11 ;  /* 0x00065c0b01007387 */ /* 0x000fe20000100800 */
[----:B------:R-:W-:-:S03]  /*87d0*/  SEL R20, R21, R20, !P4 ;  /* 0x0000001415147207 */ /* 0x000fc60006000000 */
[----:B------:R-:W-:Y:S01]  /*87e0*/  STL [R1+0x660], R12 ;  /* 0x0006600c01007387 */ /* 0x000fe20000100800 */
[----:B------:R-:W-:-:S03]  /*87f0*/  SEL R6, R21, R2, !P4 ;  /* 0x0000000215067207 */ /* 0x000fc60006000000 */
[----:B------:R-:W-:Y:S01]  /*8800*/  STL [R1+0x664], R14 ;  /* 0x0006640e01007387 */ /* 0x000fe20000100800 */
[----:B------:R-:W-:-:S03]  /*8810*/  SEL R7, R21, R7, !P4 ;  /* 0x0000000715077207 */ /* 0x000fc60006000000 */
[----:B------:R0:W-:Y:S04]  /*8820*/  STL [R1+0x668], R15 ;  /* 0x0006680f01007387 */ /* 0x0001e80000100800 */
[----:B------:R-:W-:Y:S04]  /*8830*/  STL [R1+0x66c], R16 ;  /* 0x00066c1001007387 */ /* 0x000fe80000100800 */
[----:B------:R-:W-:Y:S04]  /*8840*/  STL [R1+0x670], R17 ;  /* 0x0006701101007387 */ /* 0x000fe80000100800 */
[----:B------:R-:W-:Y:S04]  /*8850*/  STL [R1+0x674], R19 ;  /* 0x0006741301007387 */ /* 0x000fe80000100800 */
[----:B------:R-:W-:Y:S04]  /*8860*/  STL [R1+0x678], R20 ;  /* 0x0006781401007387 */ /* 0x000fe80000100800 */
[----:B------:R-:W-:Y:S01]  /*8870*/  STL [R1+0x67c], R6 ;  /* 0x00067c0601007387 */ /* 0x000fe20000100800 */
[----:B------:R-:W-:-:S03]  /*8880*/  SEL R21, R21, R23, !P4 ;  /* 0x0000001715157207 */ /* 0x000fc60006000000 */
[----:B------:R-:W-:Y:S04]  /*8890*/  STL [R1+0x680], R7 ;  /* 0x0006800701007387 */ /* 0x000fe80000100800 */
[----:B------:R-:W-:Y:S04]  /*88a0*/  STL [R1+0x684], R10 ;  /* 0x0006840a01007387 */ /* 0x000fe80000100800 */
[----:B------:R-:W-:Y:S04]  /*88b0*/  STL [R1+0x688], R13 ;  /* 0x0006880d01007387 */ /* 0x000fe80000100800 */
[----:B------:R1:W-:Y:S04]  /*88c0*/  STL [R1+0x68c], R5 ;  /* 0x00068c0501007387 */ /* 0x0003e80000100800 */
[----:B------:R-:W-:Y:S04]  /*88d0*/  STL [R1+0x690], R18 ;  /* 0x0006901201007387 */ /* 0x000fe80000100800 */
[----:B------:R-:W-:Y:S04]  /*88e0*/  STL [R1+0x694], R26 ;  /* 0x0006941a01007387 */ /* 0x000fe80000100800 */
[----:B------:R-:W-:Y:S04]  /*88f0*/  STL [R1+0x698], R25 ;  /* 0x0006981901007387 */ /* 0x000fe80000100800 */
[----:B------:R-:W-:Y:S04]  /*8900*/  STL [R1+0x69c], R24 ;  /* 0x00069c1801007387 */ /* 0x000fe80000100800 */
[----:B------:R-:W-:Y:S04]  /*8910*/  STL [R1+0x6a0], R21 ;  /* 0x0006a01501007387 */ /* 0x000fe80000100800 */
[----:B------:R-:W-:Y:S04]  /*8920*/  STL [R1+0x110], RZ ;  /* 0x000110ff01007387 */ /* 0x000fe80000100800 */
        /* <DEDUP_REMOVED lines=22> */
[----:B------:R-:W3:Y:S04]  /*8a90*/  S2R R0, SR_TID.X ;  /* 0x0000000000007919 */ /* 0x000ee80000002100 */
        /* <DEDUP_REMOVED lines=20> */
[----:B------:R-:W-:Y:S01]  /*8be0*/  STL [R1+0x7c], RZ ;  /* 0x00007cff01007387 */ /* 0x000fe20000100800 */
[----:B---3--:R-:W-:-:S03]  /*8bf0*/  SHF.R.U32.HI R29, RZ, 0x6, R0 ;  /* 0x00000006ff1d7819 */ /* 0x008fc60000011600 */
[----:B------:R-:W-:Y:S04]  /*8c00*/  STL [R1+0x60], RZ ;  /* 0x000060ff01007387 */ /* 0x000fe80000100800 */
[----:B------:R-:W-:Y:S01]  /*8c10*/  STL [R1+0x64], RZ ;  /* 0x000064ff01007387 */ /* 0x000fe20000100800 */
[----:B------:R-:W-:-:S03]  /*8c20*/  LOP3.LUT R0, R0, 0x7f, RZ, 0xc0, !PT ;  /* 0x0000007f00007812 */ /* 0x000fc600078ec0ff */
[----:B------:R-:W-:Y:S04]  /*8c30*/  STL [R1+0x68], RZ ;  /* 0x000068ff01007387 */ /* 0x000fe80000100800 */
[----:B------:R-:W-:Y:S01]  /*8c40*/  STL [R1+0x6c], RZ ;  /* 0x00006cff01007387 */ /* 0x000fe20000100800 */
[----:B------:R-:W-:-:S03]  /*8c50*/  SGXT.U32 R29, R29, 0x3 ;  /* 0x000000031d1d781a */ /* 0x000fc60000000000 */
[----:B------:R-:W-:Y:S04]  /*8c60*/  STL [R1+0x50], RZ ;  /* 0x000050ff01007387 */ /* 0x000fe80000100800 */
[----:B------:R-:W-:Y:S04]  /*8c70*/  STL [R1+0x54], RZ ;  /* 0x000054ff01007387 */ /* 0x000fe80000100800 */
[----:B------:R-:W-:Y:S01]  /*8c80*/  STL [R1+0x58], RZ ;  /* 0x000058ff01007387 */ /* 0x000fe20000100800 */
[----:B------:R-:W-:-:S03]  /*8c90*/  IMAD R2, R0, c[0x0][0x18c], RZ ;  /* 0x0000630000027a24 */ /* 0x000fc600078e02ff */
[----:B------:R-:W-:Y:S01]  /*8ca0*/  STL [R1+0x5c], RZ ;  /* 0x00005cff01007387 */ /* 0x000fe20000100800 */
[----:B------:R-:W-:-:S03]  /*8cb0*/  LOP3.LUT R0, R29, 0x8, RZ, 0xfc, !PT ;  /* 0x000000081d007812 */ /* 0x000fc600078efcff */
[----:B0-----:R-:W3:Y:S01]  /*8cc0*/  LDL.LU R15, [R1+0x254] ;  /* 0x00025400010f7983 */ /* 0x001ee20000300800 */
[----:B-1----:R-:W-:-:S03]  /*8cd0*/  LOP3.LUT R5, R29, 0x10, RZ, 0xfc, !PT ;  /* 0x000000101d057812 */ /* 0x002fc600078efcff */
[----:B------:R-:W4:Y:S01]  /*8ce0*/  LDL.LU R14, [R1+0x250] ;  /* 0x00025000010e7983 */ /* 0x000f220000300800 */
[----:B------:R-:W-:-:S03]  /*8cf0*/  LOP3.LUT R4, R29, 0x18, RZ, 0xfc, !PT ;  /* 0x000000181d047812 */ /* 0x000fc600078efcff */
[----:B------:R-:W4:Y:S01]  /*8d00*/  LDL.LU R12, [R1+0x24c] ;  /* 0x00024c00010c7983 */ /* 0x000f220000300800 */
[----:B------:R-:W-:-:S03]  /*8d10*/  LOP3.LUT R0, R29, 0x20, RZ, 0xfc, !PT ;  /* 0x000000201d007812 */ /* 0x000fc600078efcff */
[----:B------:R-:W4:Y:S01]  /*8d20*/  LDL.LU R11, [R1+0x248] ;  /* 0x00024800010b7983 */ /* 0x000f220000300800 */
[C---:B------:R-:W-:Y:S02]  /*8d30*/  LOP3.LUT R5, R29.reuse, 0x28, RZ, 0xfc, !PT ;  /* 0x000000281d057812 */ /* 0x040fe400078efcff */
[C---:B------:R-:W-:Y:S01]  /*8d40*/  LOP3.LUT R4, R29.reuse, 0x30, RZ, 0xfc, !PT ;  /* 0x000000301d047812 */ /* 0x040fe200078efcff */
[----:B------:R-:W4:Y:S01]  /*8d50*/  LDL.LU R9, [R1+0x25c] ;  /* 0x00025c0001097983 */ /* 0x000f220000300800 */
[C---:B------:R-:W-:Y:S02]  /*8d60*/  LOP3.LUT R0, R29.reuse, 0x38, RZ, 0xfc, !PT ;  /* 0x000000381d007812 */ /* 0x040fe400078efcff */
[C---:B------:R-:W-:Y:S01]  /*8d70*/  LOP3.LUT R5, R29.reuse, 0x40, RZ, 0xfc, !PT ;  /* 0x000000401d057812 */ /* 0x040fe200078efcff */
[----:B------:R-:W4:Y:S01]  /*8d80*/  LDL.LU R8, [R1+0x260] ;  /* 0x0002600001087983 */ /* 0x000f220000300800 */
[C---:B------:R-:W-:Y:S02]  /*8d90*/  LOP3.LUT R4, R29.reuse, 0x48, RZ, 0xfc, !PT ;  /* 0x000000481d047812 */ /* 0x040fe400078efcff */
[----:B------:R-:W-:Y:S01]  /*8da0*/  LOP3.LUT R0, R29, 0x50, RZ, 0xfc, !PT ;  /* 0x000000501d007812 */ /* 0x000fe200078efcff */
[----:B------:R-:W4:Y:S01]  /*8db0*/  LDL.LU R22, [R1+0x264] ;  /* 0x0002640001167983 */ /* 0x000f220000300800 */
[----:B--2---:R-:W-:-:S02]  /*8dc0*/  ISETP.GE.AND P1, PT, R28, RZ, PT ;  /* 0x000000ff1c00720c */ /* 0x004fc40003f26270 */
[C---:B------:R-:W-:Y:S01]  /*8dd0*/  LOP3.LUT R5, R29.reuse, 0x58, RZ, 0xfc, !PT ;  /* 0x000000581d057812 */ /* 0x040fe200078efcff */
[----:B------:R-:W2:Y:S01]  /*8de0*/  LDL.LU R27, [R1+0x26c] ;  /* 0x00026c00011b7983 */ /* 0x000ea20000300800 */
[C---:B------:R-:W-:Y:S02]  /*8df0*/  LOP3.LUT R4, R29.reuse, 0x60, RZ, 0xfc, !PT ;  /* 0x000000601d047812 */ /* 0x040fe400078efcff */
[C---:B------:R-:W-:Y:S01]  /*8e00*/  LOP3.LUT R0, R29.reuse, 0x68, RZ, 0xfc, !PT ;  /* 0x000000681d007812 */ /* 0x040fe200078efcff */
[C---:B------:R-:W-:Y:S01]  /*8e10*/  IMAD R0, R29.reuse, c[0x0][0x188], RZ ;  /* 0x000062001d007a24 */ /* 0x040fe200078e02ff */
[C---:B------:R-:W-:Y:S01]  /*8e20*/  LOP3.LUT R5, R29.reuse, 0x70, RZ, 0xfc, !PT ;  /* 0x000000701d057812 */ /* 0x040fe200078efcff */
[----:B------:R-:W2:Y:S01]  /*8e30*/  LDL.LU R28, [R1+0x270] ;  /* 0x00027000011c7983 */ /* 0x000ea20000300800 */
[----:B------:R-:W-:-:S03]  /*8e40*/  LOP3.LUT R4, R29, 0x78, RZ, 0xfc, !PT ;  /* 0x000000781d047812 */ /* 0x000fc600078efcff */
[----:B------:R-:W2:Y:S04]  /*8e50*/  LDL.LU R29, [R1+0x274] ;  /* 0x00027400011d7983 */ /* 0x000ea80000300800 */
[----:B------:R-:W-:Y:S04]  /*8e60*/  STL [R1+0x40], RZ ;  /* 0x000040ff01007387 */ /* 0x000fe80000100800 */
[----:B------:R-:W-:Y:S04]  /*8e70*/  STL [R1+0x44], RZ ;  /* 0x000044ff01007387 */ /* 0x000fe80000100800 */
[----:B------:R-:W-:Y:S04]  /*8e80*/  STL [R1+0x48], RZ ;  /* 0x000048ff01007387 */ /* 0x000fe80000100800 */
[----:B------:R-:W-:Y:S04]  /*8e90*/  STL [R1+0x4c], RZ ;  /* 0x00004cff01007387 */ /* 0x000fe80000100800 */
[----:B------:R-:W-:Y:S04]  /*8ea0*/  STL [R1+0x30], RZ ;  /* 0x000030ff01007387 */ /* 0x000fe80000100800 */
[----:B------:R-:W-:Y:S04]  /*8eb0*/  STL [R1+0x34], RZ ;  /* 0x000034ff01007387 */ /* 0x000fe80000100800 */
[----:B------:R-:W-:Y:S04]  /*8ec0*/  STL [R1+0x38], RZ ;  /* 0x000038ff01007387 */ /* 0x000fe80000100800 */
[----:B------:R-:W2:Y:S01]  /*8ed0*/  LDL.LU R4, [R1+0x10] ;  /* 0x0000100001047983 */ /* 0x000ea20000300800 */
[----:B------:R-:W-:Y:S01]  /*8ee0*/  IMAD.MOV.U32 R17, RZ, RZ, c[0x0][0x180] ;  /* 0x00006000ff117624 */ /* 0x000fe200078e00ff */
[----:B------:R-:W-:-:S02]  /*8ef0*/  ISETP.NE.AND P0, PT, RZ, c[0x0][0x178], PT ;  /* 0x00005e00ff007a0c */ /* 0x000fc40003f05270 */
[----:B------:R-:W-:Y:S02]  /*8f00*/  SHF.R.S32.HI R0, RZ, 0x1f, R2 ;  /* 0x0000001fff007819 */ /* 0x000fe40000011402 */
[----:B------:R-:W-:Y:S02]  /*8f10*/  IADD3 R17, R17, 0x7f, RZ ;  /* 0x0000007f11117810 */ /* 0x000fe40007ffe0ff */
[C---:B------:R-:W-:Y:S02]  /*8f20*/  SHF.L.U64.HI R0, R2.reuse, 0x1, R0 ;  /* 0x0000000102007819 */ /* 0x040fe40000010200 */
[----:B------:R-:W-:Y:S01]  /*8f30*/  SHF.R.S32.HI R16, RZ, 0x1f, R17 ;  /* 0x0000001fff107819 */ /* 0x000fe20000011411 */
[----:B------:R-:W-:Y:S01]  /*8f40*/  STL [R1+0x3c], RZ ;  /* 0x00003cff01007387 */ /* 0x000fe20000100800 */
[----:B------:R-:W-:Y:S02]  /*8f50*/  IMAD.SHL.U32 R2, R2, 0x2, RZ ;  /* 0x0000000202027824 */ /* 0x000fe400078e00ff */
[----:B------:R-:W-:Y:S01]  /*8f60*/  LEA.HI R16, R16, R17, RZ, 0x7 ;  /* 0x0000001110107211 */ /* 0x000fe200078f38ff */
[----:B------:R0:W-:Y:S01]  /*8f70*/  STL [R1+0x5e0], R0 ;  /* 0x0005e00001007387 */ /* 0x0001e20000100800 */
[----:B------:R-:W-:-:S03]  /*8f80*/  IMAD R3, R3, c[0x0][0x190], RZ ;  /* 0x0000640003037a24 */ /* 0x000fc600078e02ff */
[----:B------:R4:W-:Y:S01]  /*8f90*/  STL [R1+0x5e4], R2 ;  /* 0x0005e40201007387 */ /* 0x0009e20000100800 */
[----:B0-----:R-:W-:Y:S01]  /*8fa0*/  SHF.R.S32.HI R0, RZ, 0x7, R16 ;  /* 0x00000007ff007819 */ /* 0x001fe20000011410 */
[----:B---3--:R-:W-:Y:S02]  /*8fb0*/  IMAD R23, R15, c[0x0][0x190], RZ ;  /* 0x000064000f177a24 */ /* 0x008fe400078e02ff */
[----:B----4-:R-:W-:Y:S02]  /*8fc0*/  IMAD R2, R12, c[0x0][0x190], RZ ;  /* 0x000064000c027a24 */ /* 0x010fe400078e02ff */
[----:B--2---:R-:W-:Y:S01]  /*8fd0*/  @!P1 IMAD.MOV R4, RZ, RZ, -R4 ;  /* 0x000000ffff049224 */ /* 0x004fe200078e0a04 */
[----:B------:R-:W-:-:S05]  /*8fe0*/  @!P0 LOP3.LUT R4, RZ, c[0x0][0x178], RZ, 0x33, !PT ;  /* 0x00005e00ff048a12 */ /* 0x000fca00078e33ff */
[----:B------:R-:W-:Y:S04]  /*8ff0*/  STL [R1+0x6a4], R4 ;  /* 0x0006a40401007387 */ /* 0x000fe80000100800 */
[----:B------:R-:W-:Y:S04]  /*9000*/  STL [R1+0x140], R0 ;  /* 0x0001400001007387 */ /* 0x000fe80000100800 */
[----:B------:R0:W-:Y:S04]  /*9010*/  STL [R1+0x5e8], R3 ;  /* 0x0005e80301007387 */ /* 0x0001e80000100800 */
[----:B------:R-:W-:Y:S01]  /*9020*/  STL [R1+0x6a8], R23 ;  /* 0x0006a81701007387 */ /* 0x000fe20000100800 */
[----:B0-----:R-:W-:-:S02]  /*9030*/  IMAD R3, R14, c[0x0][0x190], RZ ;  /* 0x000064000e037a24 */ /* 0x001fc400078e02ff */
[----:B------:R-:W-:-:S03]  /*9040*/  IMAD R0, R11, c[0x0][0x190], RZ ;  /* 0x000064000b007a24 */ /* 0x000fc600078e02ff */
[----:B------:R0:W-:Y:S04]  /*9050*/  STL [R1+0x10], R3 ;  /* 0x0000100301007387 */ /* 0x0001e80000100800 */
[----:B------:R1:W-:Y:S01]  /*9060*/  STL [R1+0x24], R2 ;  /* 0x0000240201007387 */ /* 0x0003e20000100800 */
[----:B0-----:R-:W-:-:S03]  /*9070*/  IMAD R3, R9, c[0x0][0x190], RZ ;  /* 0x0000640009037a24 */ /* 0x001fc600078e02ff */
[----:B------:R0:W-:Y:S01]  /*9080*/  STL [R1+0x28], R0 ;  /* 0x0000280001007387 */ /* 0x0001e20000100800 */
[----:B-1----:R-:W-:-:S03]  /*9090*/  IMAD R2, R8, c[0x0][0x190], RZ ;  /* 0x0000640008027a24 */ /* 0x002fc600078e02ff */
[----:B------:R1:W-:Y:S01]  /*90a0*/  STL [R1+0x248], R3 ;  /* 0x0002480301007387 */ /* 0x0003e20000100800 */
[----:B0-----:R-:W-:-:S03]  /*90b0*/  IMAD R0, R22, c[0x0][0x190], RZ ;  /* 0x0000640016007a24 */ /* 0x001fc600078e02ff */
[----:B------:R0:W-:Y:S01]  /*90c0*/  STL [R1+0x24c], R2 ;  /* 0x00024c0201007387 */ /* 0x0001e20000100800 */
[----:B-1----:R-:W-:-:S03]  /*90d0*/  IMAD R3, R27, c[0x0][0x190], RZ ;  /* 0x000064001b037a24 */ /* 0x002fc600078e02ff */
[----:B------:R1:W-:Y:S04]  /*90e0*/  STL [R1+0x254], R0 ;  /* 0x0002540001007387 */ /* 0x0003e80000100800 */
[----:B------:R-:W-:Y:S04]  /*90f0*/  STL [R1+0x25c], R3 ;  /* 0x00025c0301007387 */ /* 0x000fe80000100800 */
[----:B------:R-:W2:Y:S01]  /*9100*/  LDL.LU R23, [R1+0x2a8] ;  /* 0x0002a80001177983 */ /* 0x000ea20000300800 */
[----:B0-----:R-:W-:Y:S02]  /*9110*/  IMAD R2, R28, c[0x0][0x190], RZ ;  /* 0x000064001c027a24 */ /* 0x001fe400078e02ff */
[----:B-1----:R-:W-:-:S03]  /*9120*/  IMAD R0, R29, c[0x0][0x190], RZ ;  /* 0x000064001d007a24 */ /* 0x002fc600078e02ff */
[----:B------:R-:W-:Y:S04]  /*9130*/  STL [R1+0x264], R2 ;  /* 0x0002640201007387 */ /* 0x000fe80000100800 */
[----:B--2---:R0:W-:Y:S04]  /*9140*/  STL [R1+0x6b8], R23 ;  /* 0x0006b81701007387 */ /* 0x0041e80000100800 */
[----:B------:R-:W-:Y:S04]  /*9150*/  STL [R1+0x26c], R0 ;  /* 0x00026c0001007387 */ /* 0x000fe80000100800 */
        /* <DEDUP_REMOVED lines=31> */
[----:B--2---:R-:W-:-:S05]  /*9350*/  IMAD R23, R23, c[0x0][0x190], RZ ;  /* 0x0000640017177a24 */ /* 0x004fca00078e02ff */
[----:B------:R0:W-:Y:S04]  /*9360*/  STL [R1+0x274], R23 ;  /* 0x0002741701007387 */ /* 0x0001e80000100800 */
[----:B0-----:R-:W2:Y:S02]  /*9370*/  LDL.LU R23, [R1+0x6bc] ;  /* 0x0006bc0001177983 */ /* 0x001ea40000300800 */
[----:B--2---:R-:W-:-:S05]  /*9380*/  IMAD R23, R23, c[0x0][0x190], RZ ;  /* 0x0000640017177a24 */ /* 0x004fca00078e02ff */
[----:B------:R0:W-:Y:S04]  /*9390*/  STL [R1+0x2ac], R23 ;  /* 0x0002ac1701007387 */ /* 0x0001e80000100800 */
[----:B0-----:R-:W2:Y:S01]  /*93a0*/  LDL.LU R23, [R1+0x6b8] ;  /* 0x0006b80001177983 */ /* 0x001ea20000300800 */
[----:B---3--:R-:W-:Y:S02]  /*93b0*/  IMAD R2, R2, c[0x0][0x190], RZ ;  /* 0x0000640002027a24 */ /* 0x008fe400078e02ff */
[----:B------:R-:W-:Y:S02]  /*93c0*/  IMAD R0, R0, c[0x0][0x190], RZ ;  /* 0x0000640000007a24 */ /* 0x000fe400078e02ff */
[----:B--2---:R-:W-:-:S05]  /*93d0*/  IMAD R23, R23, c[0x0][0x190], RZ ;  /* 0x0000640017177a24 */ /* 0x004fca00078e02ff */
[----:B------:R0:W-:Y:S02]  /*93e0*/  STL [R1+0x2a8], R23 ;  /* 0x0002a81701007387 */ /* 0x0001e40000100800 */
[----:B0-----:R-:W-:Y:S02]  /*93f0*/  IMAD R23, R3, c[0x0][0x190], RZ ;  /* 0x0000640003177a24 */ /* 0x001fe400078e02ff */
[----:B----4-:R-:W-:-:S03]  /*9400*/  IMAD R3, R4, c[0x0][0x190], RZ ;  /* 0x0000640004037a24 */ /* 0x010fc600078e02ff */
[----:B------:R-:W-:Y:S04]  /*9410*/  STL [R1+0x2a4], R23 ;  /* 0x0002a41701007387 */ /* 0x000fe80000100800 */
        /* <DEDUP_REMOVED lines=10> */
[----:B------:R2:W-:Y:S01]  /*94c0*/  STL [R1+0x2b4], R3 ;  /* 0x0002b40301007387 */ /* 0x0005e20000100800 */
[----:B0-----:R-:W-:Y:S02]  /*94d0*/  IMAD R2, R18, c[0x0][0x190], RZ ;  /* 0x0000640012027a24 */ /* 0x001fe400078e02ff */
[----:B-1----:R-:W-:-:S03]  /*94e0*/  IMAD R0, R5, c[0x0][0x190], RZ ;  /* 0x0000640005007a24 */ /* 0x002fc600078e02ff */
[----:B------:R0:W-:Y:S01]  /*94f0*/  STL [R1+0x2b8], R2 ;  /* 0x0002b80201007387 */ /* 0x0001e20000100800 */
[----:B--2---:R-:W-:-:S03]  /*9500*/  IMAD R3, R13, c[0x0][0x190], RZ ;  /* 0x000064000d037a24 */ /* 0x004fc600078e02ff */
        /* <DEDUP_REMOVED lines=75> */
[----:B----4-:R-:W-:Y:S02]  /*99c0*/  IMAD R4, R4, c[0x0][0x190], RZ ;  /* 0x0000640004047a24 */ /* 0x010fe400078e02ff */
[----:B--2---:R-:W-:-:S05]  /*99d0*/  IMAD R23, R23, c[0x0][0x190], RZ ;  /* 0x0000640017177a24 */ /* 0x004fca00078e02ff */
[----:B------:R3:W-:Y:S02]  /*99e0*/  STL [R1+0x200], R23 ;  /* 0x0002001701007387 */ /* 0x0007e40000100800 */
[----:B---3--:R-:W-:Y:S02]  /*99f0*/  IMAD R23, R3, c[0x0][0x190], RZ ;  /* 0x0000640003177a24 */ /* 0x008fe400078e02ff */
[----:B------:R-:W-:Y:S02]  /*9a00*/  IMAD R3, R2, c[0x0][0x190], RZ ;  /* 0x0000640002037a24 */ /* 0x000fe400078e02ff */
[----:B------:R-:W-:Y:S01]  /*9a10*/  IMAD R2, R0, c[0x0][0x190], RZ ;  /* 0x0000640000027a24 */ /* 0x000fe200078e02ff */
[----:B------:R-:W-:Y:S01]  /*9a20*/  STL [R1+0x1fc], R23 ;  /* 0x0001fc1701007387 */ /* 0x000fe20000100800 */
[----:B------:R-:W-:-:S03]  /*9a30*/  IMAD R0, R21, c[0x0][0x190], RZ ;  /* 0x0000640015007a24 */ /* 0x000fc600078e02ff */
        /* <DEDUP_REMOVED lines=44> */
[----:B------:R-:W-:Y:S01]  /*9d00*/  STL [R1+0x360], R2 ;  /* 0x0003600201007387 */ /* 0x000fe20000100800 */
[----:B--2---:R-:W-:-:S03]  /*9d10*/  IMAD R3, R28, c[0x0][0x190], RZ ;  /* 0x000064001c037a24 */ /* 0x004fc600078e02ff */
[----:B------:R0:W-:Y:S04]  /*9d20*/  STL [R1+0x364], R0 ;  /* 0x0003640001007387 */ /* 0x0001e80000100800 */
[----:B0-----:R-:W2:Y:S04]  /*9d30*/  LDL.LU R0, [R1+0x18c] ;  /* 0x00018c0001007983 */ /* 0x001ea80000300800 */
[----:B------:R-:W-:Y:S04]  /*9d40*/  STL [R1+0x368], R3 ;  /* 0x0003680301007387 */ /* 0x000fe80000100800 */
[----:B------:R-:W3:Y:S01]  /*9d50*/  LDL.LU R23, [R1+0x184] ;  /* 0x0001840001177983 */ /* 0x000ee20000300800 */
[----:B------:R-:W-:-:S05]  /*9d60*/  IMAD R2, R29, c[0x0][0x190], RZ ;  /* 0x000064001d027a24 */ /* 0x000fca00078e02ff */
[----:B------:R-:W-:Y:S04]  /*9d70*/  STL [R1+0x36c], R2 ;  /* 0x00036c0201007387 */ /* 0x000fe80000100800 */
[----:B---3--:R0:W-:Y:S04]  /*9d80*/  STL [R1+0x6ac], R23 ;  /* 0x0006ac1701007387 */ /* 0x0081e80000100800 */
[----:B0-----:R-:W3:Y:S04]  /*9d90*/  LDL.LU R23, [R1+0x188] ;  /* 0x0001880001177983 */ /* 0x001ee80000300800 */
[----:B------:R-:W4:Y:S04]  /*9da0*/  LDL.LU R4, [R1+0x180] ;  /* 0x0001800001047983 */ /* 0x000f280000300800 */
        /* <DEDUP_REMOVED lines=17> */
[----:B------:R-:W4:Y:S01]  /*9ec0*/  LDL.LU R11, [R1+0x120] ;  /* 0x00012000010b7983 */ /* 0x000f220000300800 */
[----:B--2---:R-:W-:-:S03]  /*9ed0*/  IMAD R0, R0, c[0x0][0x190], RZ ;  /* 0x0000640000007a24 */ /* 0x004fc600078e02ff */
[----:B------:R-:W2:Y:S04]  /*9ee0*/  LDL.LU R9, [R1+0x2c] ;  /* 0x00002c0001097983 */ /* 0x000ea80000300800 */
[----:B------:R-:W2:Y:S04]  /*9ef0*/  LDL.LU R8, [R1+0x20] ;  /* 0x0000200001087983 */ /* 0x000ea80000300800 */
[----:B------:R-:W2:Y:S04]  /*9f00*/  LDL.LU R22, [R1+0x1c] ;  /* 0x00001c0001167983 */ /* 0x000ea80000300800 */
[----:B------:R-:W2:Y:S04]  /*9f10*/  LDL.LU R27, [R1+0x18] ;  /* 0x00001800011b7983 */ /* 0x000ea80000300800 */
[----:B------:R-:W2:Y:S04]  /*9f20*/  LDL.LU R28, [R1+0x14] ;  /* 0x00001400011c7983 */ /* 0x000ea80000300800 */
[----:B------:R-:W2:Y:S04]  /*9f30*/  LDL.LU R29, [R1+0xc] ;  /* 0x00000c00011d7983 */ /* 0x000ea80000300800 */
[----:B------:R-:W2:Y:S04]  /*9f40*/  LDL.LU R3, [R1+0x8] ;  /* 0x0000080001037983 */ /* 0x000ea80000300800 */
[----:B------:R-:W2:Y:S04]  /*9f50*/  LDL.LU R2, [R1+0x4] ;  /* 0x0000040001027983 */ /* 0x000ea80000300800 */
[----:B------:R0:W-:Y:S04]  /*9f60*/  STL [R1+0x370], R0 ;  /* 0x0003700001007387 */ /* 0x0001e80000100800 */
[----:B0-----:R-:W2:Y:S01]  /*9f70*/  LDL.LU R0, [R1] ;  /* 0x0000000001007983 */ /* 0x001ea20000300800 */
[----:B---3--:R-:W-:-:S05]  /*9f80*/  IMAD R23, R23, c[0x0][0x190], RZ ;  /* 0x0000640017177a24 */ /* 0x008fca00078e02ff */
[----:B------:R0:W-:Y:S04]  /*9f90*/  STL [R1+0x374], R23 ;  /* 0x0003741701007387 */ /* 0x0001e80000100800 */
[----:B0-----:R-:W3:Y:S01]  /*9fa0*/  LDL.LU R23, [R1+0x6ac] ;  /* 0x0006ac0001177983 */ /* 0x001ee20000300800 */
[----:B----4-:R-:W-:Y:S02]  /*9fb0*/  IMAD R4, R4, c[0x0][0x190], RZ ;  /* 0x0000640004047a24 */ /* 0x010fe400078e02ff */
[----:B------:R-:W-:Y:S02]  /*9fc0*/  IMAD R21, R21, c[0x0][0x190], RZ ;  /* 0x0000640015157a24 */ /* 0x000fe400078e02ff */
[----:B------:R-:W-:Y:S02]  /*9fd0*/  IMAD R24, R24, c[0x0][0x190], RZ ;  /* 0x0000640018187a24 */ /* 0x000fe400078e02ff */
[----:B------:R-:W-:-:S02]  /*9fe0*/  IMAD R25, R25, c[0x0][0x190], RZ ;  /* 0x0000640019197a24 */ /* 0x000fc400078e02ff */
[----:B------:R-:W-:Y:S02]  /*9ff0*/  IMAD R26, R26, c[0x0][0x190], RZ ;  /* 0x000064001a1a7a24 */ /* 0x000fe400078e02ff */
[----:B------:R-:W-:Y:S02]  /*a000*/  IMAD R18, R18, c[0x0][0x190], RZ ;  /* 0x0000640012127a24 */ /* 0x000fe400078e02ff */
[----:B------:R-:W-:Y:S02]  /*a010*/  IMAD R5, R5, c[0x0][0x190], RZ ;  /* 0x0000640005057a24 */ /* 0x000fe400078e02ff */
        /* <DEDUP_REMOVED lines=12> */
[----:B--2---:R-:W-:Y:S02]  /*a0e0*/  IMAD R9, R9, c[0x0][0x190], RZ ;  /* 0x0000640009097a24 */ /* 0x004fe400078e02ff */
[----:B------:R-:W-:Y:S02]  /*a0f0*/  IMAD R8, R8, c[0x0][0x190], RZ ;  /* 0x0000640008087a24 */ /* 0x000fe400078e02ff */
[----:B------:R-:W-:-:S02]  /*a100*/  IMAD R22, R22, c[0x0][0x190], RZ ;  /* 0x0000640016167a24 */ /* 0x000fc400078e02ff */
[----:B------:R-:W-:Y:S02]  /*a110*/  IMAD R27, R27, c[0x0][0x190], RZ ;  /* 0x000064001b1b7a24 */ /* 0x000fe400078e02ff */
[----:B------:R-:W-:Y:S02]  /*a120*/  IMAD R28, R28, c[0x0][0x190], RZ ;  /* 0x000064001c1c7a24 */ /* 0x000fe400078e02ff */
[----:B------:R-:W-:Y:S02]  /*a130*/  IMAD R29, R29, c[0x0][0x190], RZ ;  /* 0x000064001d1d7a24 */ /* 0x000fe400078e02ff */
[----:B---3--:R-:W-:-:S05]  /*a140*/  IMAD R23, R23, c[0x0][0x190], RZ ;  /* 0x0000640017177a24 */ /* 0x008fca00078e02ff */
        /* <DEDUP_REMOVED lines=27> */
[----:B0-----:R-:W4:Y:S04]  /*a300*/  LDL.LU R19, [R1+0x674] ;  /* 0x0006740001137983 */ /* 0x001f280000300800 */
        /* <DEDUP_REMOVED lines=23> */
[----:B0-----:R-:W4:Y:S01]  /*a480*/  LDL.LU R29, [R1+0x644] ;  /* 0x00064400011d7983 */ /* 0x001f220000300800 */
[----:B------:R-:W-:-:S05]  /*a490*/  IMAD R3, R3, c[0x0][0x190], RZ ;  /* 0x0000640003037a24 */ /* 0x000fca00078e02ff */
[----:B------:R0:W-:Y:S02]  /*a4a0*/  STL [R1+0x8], R3 ;  /* 0x0000080301007387 */ /* 0x0001e40000100800 */
[----:B0-----:R-:W-:Y:S02]  /*a4b0*/  IMAD R3, R2, c[0x0][0x190], RZ ;  /* 0x0000640002037a24 */ /* 0x001fe400078e02ff */
[----:B------:R-:W-:-:S03]  /*a4c0*/  IMAD R2, R0, c[0x0][0x190], RZ ;  /* 0x0000640000027a24 */ /* 0x000fc600078e02ff */
[----:B------:R0:W-:Y:S04]  /*a4d0*/  STL [R1+0x604], R3 ;  /* 0x0006040301007387 */ /* 0x0001e80000100800 */
[----:B0-----:R-:W4:Y:S04]  /*a4e0*/  LDL.LU R3, [R1+0x248] ;  /* 0x0002480001037983 */ /* 0x001f280000300800 */
[----:B------:R0:W-:Y:S04]  /*a4f0*/  STL [R1+0x600], R2 ;  /* 0x0006000201007387 */ /* 0x0001e80000100800 */
[----:B0-----:R-:W4:Y:S01]  /*a500*/  LDL.LU R2, [R1+0x24c] ;  /* 0x00024c0001027983 */ /* 0x001f220000300800 */
[----:B--2---:R-:W-:-:S02]  /*a510*/  IMAD R6, R6, c[0x0][0x190], RZ ;  /* 0x0000640006067a24 */ /* 0x004fc400078e02ff */
[----:B---3--:R-:W-:Y:S02]  /*a520*/  IMAD R20, R20, c[0x0][0x190], RZ ;  /* 0x0000640014147a24 */ /* 0x008fe400078e02ff */
[----:B----4-:R-:W-:Y:S02]  /*a530*/  IMAD R19, R19, c[0x0][0x190], RZ ;  /* 0x0000640013137a24 */ /* 0x010fe400078e02ff */
        /* <DEDUP_REMOVED lines=10> */
[----:B------:R-:W-:-:S05]  /*a5e0*/  IMAD R29, R29, c[0x0][0x190], RZ ;  /* 0x000064001d1d7a24 */ /* 0x000fca00078e02ff */
[----:B------:R0:W-:Y:S04]  /*a5f0*/  STL [R1+0x5fc], R29 ;  /* 0x0005fc1d01007387 */ /* 0x0001e80000100800 */
[----:B0-----:R-:W2:Y:S04]  /*a600*/  LDL.LU R29, [R1+0x28] ;  /* 0x00002800011d7983 */ /* 0x001ea80000300800 */
[----:B------:R0:W-:Y:S04]  /*a610*/  STL [R1+0x5f8], R28 ;  /* 0x0005f81c01007387 */ /* 0x0001e80000100800 */
[----:B0-----:R-:W3:Y:S04]  /*a620*/  LDL.LU R28, [R1+0x25c] ;  /* 0x00025c00011c7983 */ /* 0x001ee80000300800 */
[----:B------:R0:W-:Y:S04]  /*a630*/  STL [R1+0x5f4], R27 ;  /* 0x0005f41b01007387 */ /* 0x0001e80000100800 */
[----:B0-----:R-:W4:Y:S04]  /*a640*/  LDL.LU R27, [R1+0x24] ;  /* 0x00002400011b7983 */ /* 0x001f280000300800 */
[----:B------:R0:W-:Y:S04]  /*a650*/  STL [R1+0x5f0], R22 ;  /* 0x0005f01601007387 */ /* 0x0001e80000100800 */
[----:B0-----:R-:W2:Y:S01]  /*a660*/  LDL.LU R22, [R1+0x10] ;  /* 0x0000100001167983 */ /* 0x001ea20000300800 */
[----:B------:R-:W-:-:S05]  /*a670*/  IMAD R8, R8, c[0x0][0x190], RZ ;  /* 0x0000640008087a24 */ /* 0x000fca00078e02ff */
[----:B------:R-:W-:Y:S04]  /*a680*/  STL [R1+0x5ec], R8 ;  /* 0x0005ec0801007387 */ /* 0x000fe80000100800 */
[----:B------:R-:W-:Y:S04]  /*a690*/  STL [R1+0x608], R9 ;  /* 0x0006080901007387 */ /* 0x000fe80000100800 */
[----:B------:R-:W-:Y:S04]  /*a6a0*/  STL [R1+0x60c], R11 ;  /* 0x00060c0b01007387 */ /* 0x000fe80000100800 */
[----:B------:R-:W-:Y:S04]  /*a6b0*/  STL [R1+0x610], R12 ;  /* 0x0006100c01007387 */ /* 0x000fe80000100800 */
[----:B------:R-:W-:Y:S04]  /*a6c0*/  STL [R1+0x614], R14 ;  /* 0x0006140e01007387 */ /* 0x000fe80000100800 */
        /* <DEDUP_REMOVED lines=12> */
[----:B------:R-:W-:-:S02]  /*a790*/  IMAD R7, R7, c[0x0][0x190], RZ ;  /* 0x0000640007077a24 */ /* 0x000fc400078e02ff */
[----:B------:R-:W-:Y:S02]  /*a7a0*/  IMAD R10, R10, c[0x0][0x190], RZ ;  /* 0x000064000a0a7a24 */ /* 0x000fe400078e02ff */
[----:B------:R-:W-:Y:S02]  /*a7b0*/  IMAD R13, R13, c[0x0][0x190], RZ ;  /* 0x000064000d0d7a24 */ /* 0x000fe400078e02ff */
[----:B------:R-:W-:Y:S01]  /*a7c0*/  IMAD R0, R5, c[0x0][0x190], RZ ;  /* 0x0000640005007a24 */ /* 0x000fe200078e02ff */
[----:B------:R0:W-:Y:S01]  /*a7d0*/  STL [R1+0x630], R7 ;  /* 0x0006300701007387 */ /* 0x0001e20000100800 */
[----:B------:R-:W-:-:S03]  /*a7e0*/  IMAD R18, R18, c[0x0][0x190], RZ ;  /* 0x0000640012127a24 */ /* 0x000fc600078e02ff */
[----:B------:R-:W-:Y:S04]  /*a7f0*/  STL [R1+0x634], R10 ;  /* 0x0006340a01007387 */ /* 0x000fe80000100800 */
[----:B------:R-:W-:Y:S04]  /*a800*/  STL [R1+0x638], R13 ;  /* 0x0006380d01007387 */ /* 0x000fe80000100800 */
[----:B------:R-:W-:Y:S04]  /*a810*/  STL [R1+0x63c], R0 ;  /* 0x00063c0001007387 */ /* 0x000fe80000100800 */
[----:B------:R-:W-:Y:S04]  /*a820*/  STL [R1+0x640], R18 ;  /* 0x0006401201007387 */ /* 0x000fe80000100800 */
[----:B------:R-:W3:Y:S01]  /*a830*/  LDL.LU R14, [R1+0x2a4] ;  /* 0x0002a400010e7983 */ /* 0x000ee20000300800 */
[----:B0-----:R-:W-:-:S05]  /*a840*/  LEA R7, P3, R23, c[0x0][0x168], 0x1 ;  /* 0x00005a0017077a11 */ /* 0x001fca00078608ff */
[----:B------:R4:W-:Y:S04]  /*a850*/  STL [R1+0x538], R7 ;  /* 0x0005380701007387 */ /* 0x0009e80000100800 */
[----:B------:R-:W3:Y:S01]  /*a860*/  LDL.LU R12, [R1+0x2a0] ;  /* 0x0002a000010c7983 */ /* 0x000ee20000300800 */
[----:B------:R-:W-:-:S05]  /*a870*/  IMAD R5, R4, c[0x0][0x184], RZ ;  /* 0x0000610004057a24 */ /* 0x000fca00078e02ff */
[----:B------:R-:W-:-:S04]  /*a880*/  LEA R4, P2, R5, c[0x0][0x160], 0x1 ;  /* 0x0000580005047a11 */ /* 0x000fc800078408ff */
[----:B------:R-:W-:Y:S02]  /*a890*/  LEA.HI.X.SX32 R5, R5, c[0x0][0x164], 0x1, P2 ;  /* 0x0000590005057a11 */ /* 0x000fe400010f0eff */
[----:B----4-:R-:W-:Y:S02]  /*a8a0*/  LEA R7, P5, R27, c[0x0][0x168], 0x1 ;  /* 0x00005a001b077a11 */ /* 0x010fe400078a08ff */
[----:B--2---:R-:W-:-:S05]  /*a8b0*/  LEA R0, P4, R22, c[0x0][0x168], 0x1 ;  /* 0x00005a0016007a11 */ /* 0x004fca00078808ff */
[----:B------:R0:W-:Y:S04]  /*a8c0*/  STL [R1+0x434], R0 ;  /* 0x0004340001007387 */ /* 0x0001e80000100800 */
[----:B------:R1:W-:Y:S04]  /*a8d0*/  STL [R1+0x53c], R7 ;  /* 0x00053c0701007387 */ /* 0x0003e80000100800 */
[----:B------:R-:W2:Y:S01]  /*a8e0*/  LDL.LU R11, [R1+0x29c] ;  /* 0x00029c00010b7983 */ /* 0x000ea20000300800 */
[----:B0-----:R-:W-:Y:S02]  /*a8f0*/  LEA R0, P6, R29, c[0x0][0x168], 0x1 ;  /* 0x00005a001d007a11 */ /* 0x001fe400078c08ff */
[----:B-1----:R-:W-:-:S03]  /*a900*/  LEA R7, P0, R3, c[0x0][0x168], 0x1 ;  /* 0x00005a0003077a11 */ /* 0x002fc600078008ff */
[----:B------:R0:W-:Y:S04]  /*a910*/  STL [R1+0x438], R0 ;  /* 0x0004380001007387 */ /* 0x0001e80000100800 */
[----:B------:R1:W-:Y:S04]  /*a920*/  STL [R1+0x540], R7 ;  /* 0x0005400701007387 */ /* 0x0003e80000100800 */
[----:B------:R-:W4:Y:S01]  /*a930*/  LDL.LU R9, [R1+0x298] ;  /* 0x0002980001097983 */ /* 0x000f220000300800 */
[----:B0-----:R-:W-:-:S05]  /*a940*/  LEA R0, P1, R2, c[0x0][0x168], 0x1 ;  /* 0x00005a0002007a11 */ /* 0x001fca00078208ff */
[----:B------:R3:W-:Y:S04]  /*a950*/  STL [R1+0x43c], R0 ;  /* 0x00043c0001007387 */ /* 0x0007e80000100800 */
[----:B------:R-:W4:Y:S01]  /*a960*/  LDL.LU R8, [R1+0x294] ;  /* 0x0002940001087983 */ /* 0x000f220000300800 */
[----:B-1----:R-:W-:Y:S02]  /*a970*/  LEA.HI.X.SX32 R7, R23, c[0x0][0x16c], 0x1, P3 ;  /* 0x00005b0017077a11 */ /* 0x002fe400018f0eff */
[----:B---3--:R-:W-:-:S05]  /*a980*/  LEA R0, P2, R6, c[0x0][0x168], 0x1 ;  /* 0x00005a0006007a11 */ /* 0x008fca00078408ff */
[----:B------:R0:W-:Y:S04]  /*a990*/  STL [R1+0x440], R0 ;  /* 0x0004400001007387 */ /* 0x0001e80000100800 */
[----:B------:R1:W-:Y:S01]  /*a9a0*/  STL [R1+0x240], R7 ;  /* 0x0002400701007387 */ /* 0x0003e20000100800 */
[----:B0-----:R-:W-:Y:S02]  /*a9b0*/  LEA R0, P3, R28, c[0x0][0x168], 0x1 ;  /* 0x00005a001c007a11 */ /* 0x001fe400078608ff */
[----:B-1----:R-:W-:Y:S02]  /*a9c0*/  LEA.HI.X.SX32 R7, R22, c[0x0][0x16c], 0x1, P4 ;  /* 0x00005b0016077a11 */ /* 0x002fe400020f0eff */
[----:B------:R-:W3:Y:S04]  /*a9d0*/  LDL.LU R22, [R1+0x2b0] ;  /* 0x0002b00001167983 */ /* 0x000ee80000300800 */
[----:B------:R0:W-:Y:S04]  /*a9e0*/  STL [R1+0x250], R0 ;  /* 0x0002500001007387 */ /* 0x0001e80000100800 */
[----:B------:R1:W-:Y:S01]  /*a9f0*/  STL [R1+0x144], R7 ;  /* 0x0001440701007387 */ /* 0x0003e20000100800 */
[----:B0-----:R-:W-:-:S02]  /*aa00*/  LEA R0, P4, R20, c[0x0][0x168], 0x1 ;  /* 0x00005a0014007a11 */ /* 0x001fc400078808ff */
[----:B-1----:R-:W-:Y:S02]  /*aa10*/  LEA.HI.X.SX32 R7, R27, c[0x0][0x16c], 0x1, P5 ;  /* 0x00005b001b077a11 */ /* 0x002fe400028f0eff */
[----:B------:R-:W3:Y:S04]  /*aa20*/  LDL.LU R27, [R1+0x28c] ;  /* 0x00028c00011b7983 */ /* 0x000ee80000300800 */
[----:B------:R-:W-:Y:S04]  /*aa30*/  STL [R1+0x444], R0 ;  /* 0x0004440001007387 */ /* 0x000fe80000100800 */
[----:B------:R0:W-:Y:S02]  /*aa40*/  STL [R1+0x244], R7 ;  /* 0x0002440701007387 */ /* 0x0001e40000100800 */
[----:B0-----:R-:W-:-:S02]  /*aa50*/  LEA.HI.X.SX32 R7, R29, c[0x0][0x16c], 0x1, P6 ;  /* 0x00005b001d077a11 */ /* 0x001fc400030f0eff */
[----:B------:R-:W3:Y:S01]  /*aa60*/  LDL.LU R29, [R1+0x2b4] ;  /* 0x0002b400011d7983 */ /* 0x000ee20000300800 */
[----:B------:R-:W-:-:S05]  /*aa70*/  LEA R0, P5, R19, c[0x0][0x168], 0x1 ;  /* 0x00005a0013007a11 */ /* 0x000fca00078a08ff */
[----:B------:R-:W-:Y:S04]  /*aa80*/  STL [R1+0x258], R0 ;  /* 0x0002580001007387 */ /* 0x000fe80000100800 */
[----:B------:R0:W-:Y:S02]  /*aa90*/  STL [R1+0x148], R7 ;  /* 0x0001480701007387 */ /* 0x0001e40000100800 */
[----:B0-----:R-:W-:Y:S02]  /*aaa0*/  LEA.HI.X.SX32 R7, R3, c[0x0][0x16c], 0x1, P0 ;  /* 0x00005b0003077a11 */ /* 0x001fe400000f0eff */
        /* <DEDUP_REMOVED lines=12> */
[----:B------:R0:W-:Y:S04]  /*ab70*/  STL [R1+0x44c], R0 ;  /* 0x00044c0001007387 */ /* 0x0001e80000100800 */
[----:B------:R1:W-:Y:S01]  /*ab80*/  STL [R1+0x24c], R7 ;  /* 0x00024c0701007387 */ /* 0x0003e20000100800 */
[----:B0-----:R-:W-:Y:S02]  /*ab90*/  LEA R0, P2, R14, c[0x0][0x168], 0x1 ;  /* 0x00005a000e007a11 */ /* 0x001fe400078408ff */
        /* <DEDUP_REMOVED lines=11> */
[----:B--2---:R-:W-:-:S05]  /*ac50*/  LEA R0, P4, R11, c[0x0][0x168], 0x1 ;  /* 0x00005a000b007a11 */ /* 0x004fca00078808ff */
[----:B------:R4:W-:Y:S04]  /*ac60*/  STL [R1+0x270], R0 ;  /* 0x0002700001007387 */ /* 0x0009e80000100800 */
[----:B------:R0:W-:Y:S01]  /*ac70*/  STL [R1+0x154], R7 ;  /* 0x0001540701007387 */ /* 0x0001e20000100800 */
[----:B----4-:R-:W-:Y:S02]  /*ac80*/  LEA R0, P5, R9, c[0x0][0x168], 0x1 ;  /* 0x00005a0009007a11 */ /* 0x010fe400078a08ff */
[----:B0-----:R-:W-:Y:S02]  /*ac90*/  LEA.HI.X.SX32 R7, R17, c[0x0][0x16c], 0x1, P6 ;  /* 0x00005b0011077a11 */ /* 0x001fe400030f0eff */
[----:B------:R-:W2:Y:S04]  /*aca0*/  LDL.LU R17, [R1+0x2d0] ;  /* 0x0002d00001117983 */ /* 0x000ea80000300800 */
[----:B------:R0:W-:Y:S04]  /*acb0*/  STL [R1+0x454], R0 ;  /* 0x0004540001007387 */ /* 0x0001e80000100800 */
[----:B------:R1:W-:Y:S01]  /*acc0*/  STL [R1+0x25c], R7 ;  /* 0x00025c0701007387 */ /* 0x0003e20000100800 */
[----:B0-----:R-:W-:-:S02]  /*acd0*/  LEA R0, P6, R8, c[0x0][0x168], 0x1 ;  /* 0x00005a0008007a11 */ /* 0x001fc400078c08ff */
[----:B-1----:R-:W-:Y:S02]  /*ace0*/  LEA.HI.X.SX32 R7, R16, c[0x0][0x16c], 0x1, P0 ;  /* 0x00005b0010077a11 */ /* 0x002fe400000f0eff */
[----:B------:R-:W4:Y:S04]  /*acf0*/  LDL.LU R16, [R1+0x23c] ;  /* 0x00023c0001107983 */ /* 0x000f280000300800 */
[----:B------:R-:W-:Y:S04]  /*ad00*/  STL [R1+0x278], R0 ;  /* 0x0002780001007387 */ /* 0x000fe80000100800 */
[----:B------:R0:W-:Y:S02]  /*ad10*/  STL [R1+0x158], R7 ;  /* 0x0001580701007387 */ /* 0x0001e40000100800 */
[----:B0-----:R-:W-:-:S02]  /*ad20*/  LEA.HI.X.SX32 R7, R15, c[0x0][0x16c], 0x1, P1 ;  /* 0x00005b000f077a11 */ /* 0x001fc400008f0eff */
[----:B------:R-:W4:Y:S01]  /*ad30*/  LDL.LU R15, [R1+0x238] ;  /* 0x00023800010f7983 */ /* 0x000f220000300800 */
[----:B---3--:R-:W-:-:S05]  /*ad40*/  LEA R0, P0, R22, c[0x0][0x168], 0x1 ;  /* 0x00005a0016007a11 */ /* 0x008fca00078008ff */
        /* <DEDUP_REMOVED lines=45> */
[----:B------:R-:W-:Y:S04]  /*b020*/  STL [R1+0x2a0], R0 ;  /* 0x0002a00001007387 */ /* 0x000fe80000100800 */
[----:B------:R0:W-:Y:S01]  /*b030*/  STL [R1+0x16c], R7 ;  /* 0x00016c0701007387 */ /* 0x0001e20000100800 */
[----:B------:R-:W-:Y:S02]  /*b040*/  LEA.HI.X.SX32 R6, R6, c[0x0][0x16c], 0x1, P5 ;  /* 0x00005b0006067a11 */ /* 0x000fe400028f0eff */
[----:B0-----:R-:W-:Y:S02]  /*b050*/  LEA.HI.X.SX32 R7, R2, c[0x0][0x16c], 0x1, P4 ;  /* 0x00005b0002077a11 */ /* 0x001fe400020f0eff */
[----:B----4-:R-:W-:Y:S01]  /*b060*/  LEA R0, P3, R16, c[0x0][0x168], 0x1 ;  /* 0x00005a0010007a11 */ /* 0x010fe200078608ff */
[----:B------:R-:W2:Y:S04]  /*b070*/  LDL.LU R2, [R1+0x210] ;  /* 0x0002100001027983 */ /* 0x000ea80000300800 */
[----:B------:R-:W-:Y:S04]  /*b080*/  STL [R1+0x46c], R0 ;  /* 0x00046c0001007387 */ /* 0x000fe80000100800 */
[----:B------:R0:W-:Y:S04]  /*b090*/  STL [R1+0x28c], R7 ;  /* 0x00028c0701007387 */ /* 0x0001e80000100800 */
[----:B0-----:R-:W4:Y:S01]  /*b0a0*/  LDL.LU R7, [R1+0x20c] ;  /* 0x00020c0001077983 */ /* 0x001f220000300800 */
[----:B------:R-:W-:-:S05]  /*b0b0*/  LEA R0, P4, R15, c[0x0][0x168], 0x1 ;  /* 0x00005a000f007a11 */ /* 0x000fca00078808ff */
[----:B------:R-:W-:Y:S04]  /*b0c0*/  STL [R1+0x2a8], R0 ;  /* 0x0002a80001007387 */ /* 0x000fe80000100800 */
[----:B------:R0:W-:Y:S02]  /*b0d0*/  STL [R1+0x170], R6 ;  /* 0x0001700601007387 */ /* 0x0001e40000100800 */
[----:B0-----:R-:W-:Y:S02]  /*b0e0*/  LEA.HI.X.SX32 R6, R28, c[0x0][0x16c], 0x1, P6 ;  /* 0x00005b001c067a11 */ /* 0x001fe400030f0eff */
[----:B------:R-:W4:Y:S01]  /*b0f0*/  LDL.LU R28, [R1+0x208] ;  /* 0x00020800011c7983 */ /* 0x000f220000300800 */
[----:B------:R-:W-:Y:S02]  /*b100*/  LEA.HI.X.SX32 R10, R20, c[0x0][0x16c], 0x1, P0 ;  /* 0x00005b00140a7a11 */ /* 0x000fe400000f0eff */
[----:B---3--:R-:W-:-:S05]  /*b110*/  LEA R0, P5, R14, c[0x0][0x168], 0x1 ;  /* 0x00005a000e007a11 */ /* 0x008fca00078a08ff */
[----:B------:R-:W-:Y:S04]  /*b120*/  STL [R1+0x470], R0 ;  /* 0x0004700001007387 */ /* 0x000fe80000100800 */
[----:B------:R0:W-:Y:S04]  /*b130*/  STL [R1+0x294], R6 ;  /* 0x0002940601007387 */ /* 0x0001e80000100800 */
[----:B0-----:R-:W3:Y:S01]  /*b140*/  LDL.LU R6, [R1+0x204] ;  /* 0x0002040001067983 */ /* 0x001ee20000300800 */
[----:B------:R-:W-:-:S05]  /*b150*/  LEA R0, P6, R12, c[0x0][0x168], 0x1 ;  /* 0x00005a000c007a11 */ /* 0x000fca00078c08ff */
[----:B------:R-:W-:Y:S04]  /*b160*/  STL [R1+0x2b0], R0 ;  /* 0x0002b00001007387 */ /* 0x000fe80000100800 */
[----:B------:R0:W-:Y:S04]  /*b170*/  STL [R1+0x174], R10 ;  /* 0x0001740a01007387 */ /* 0x0001e80000100800 */
[----:B------:R-:W3:Y:S01]  /*b180*/  LDL.LU R20, [R1+0x200] ;  /* 0x0002000001147983 */ /* 0x000ee20000300800 */
[----:B0-----:R-:W-:Y:S02]  /*b190*/  LEA.HI.X.SX32 R10, R19, c[0x0][0x16c], 0x1, P1 ;  /* 0x00005b00130a7a11 */ /* 0x001fe400008f0eff */
        /* <DEDUP_REMOVED lines=34> */
[----:B------:R-:W-:Y:S02]  /*b3c0*/  LEA.HI.X.SX32 R9, R9, c[0x0][0x16c], 0x1, P1 ;  /* 0x00005b0009097a11 */ /* 0x000fe400008f0eff */
[----:B------:R-:W-:-:S02]  /*b3d0*/  LEA.HI.X.SX32 R8, R8, c[0x0][0x16c], 0x1, P2 ;  /* 0x00005b0008087a11 */ /* 0x000fc400010f0eff */
[----:B0-----:R-:W-:Y:S02]  /*b3e0*/  LEA.HI.X.SX32 R10, R22, c[0x0][0x16c], 0x1, P3 ;  /* 0x00005b00160a7a11 */ /* 0x001fe400018f0eff */
[----:B--2---:R-:W-:-:S05]  /*b3f0*/  LEA R0, P0, R2, c[0x0][0x168], 0x1 ;  /* 0x00005a0002007a11 */ /* 0x004fca00078008ff */
[----:B------:R4:W-:Y:S04]  /*b400*/  STL [R1+0x2d0], R0 ;  /* 0x0002d00001007387 */ /* 0x0009e80000100800 */
[----:B------:R0:W-:Y:S01]  /*b410*/  STL [R1+0x184], R9 ;  /* 0x0001840901007387 */ /* 0x0001e20000100800 */
[----:B----4-:R-:W-:-:S03]  /*b420*/  LEA R0, P1, R7, c[0x0][0x168], 0x1 ;  /* 0x00005a0007007a11 */ /* 0x010fc600078208ff */
[----:B0-----:R-:W2:Y:S04]  /*b430*/  LDL.LU R9, [R1+0x1e0] ;  /* 0x0001e00001097983 */ /* 0x001ea80000300800 */
[----:B------:R-:W-:Y:S04]  /*b440*/  STL [R1+0x484], R0 ;  /* 0x0004840001007387 */ /* 0x000fe80000100800 */
[----:B------:R0:W-:Y:S04]  /*b450*/  STL [R1+0x2bc], R8 ;  /* 0x0002bc0801007387 */ /* 0x0001e80000100800 */
[----:B0-----:R-:W4:Y:S01]  /*b460*/  LDL.LU R8, [R1+0x1dc] ;  /* 0x0001dc0001087983 */ /* 0x001f220000300800 */
[----:B------:R-:W-:-:S05]  /*b470*/  LEA R0, P2, R28, c[0x0][0x168], 0x1 ;  /* 0x00005a001c007a11 */ /* 0x000fca00078408ff */
[----:B------:R-:W-:Y:S04]  /*b480*/  STL [R1+0x2d8], R0 ;  /* 0x0002d80001007387 */ /* 0x000fe80000100800 */
[----:B------:R0:W-:Y:S04]  /*b490*/  STL [R1+0x188], R10 ;  /* 0x0001880a01007387 */ /* 0x0001e80000100800 */
[----:B------:R-:W4:Y:S01]  /*b4a0*/  LDL.LU R22, [R1+0x1d8] ;  /* 0x0001d80001167983 */ /* 0x000f220000300800 */
[----:B0-----:R-:W-:Y:S02]  /*b4b0*/  LEA.HI.X.SX32 R10, R27, c[0x0][0x16c], 0x1, P4 ;  /* 0x00005b001b0a7a11 */ /* 0x001fe400020f0eff */
[----:B---3--:R-:W-:-:S05]  /*b4c0*/  LEA R0, P3, R6, c[0x0][0x168], 0x1 ;  /* 0x00005a0006007a11 */ /* 0x008fca00078608ff */
[----:B------:R0:W-:Y:S04]  /*b4d0*/  STL [R1+0x488], R0 ;  /* 0x0004880001007387 */ /* 0x0001e80000100800 */
[----:B------:R-:W3:Y:S04]  /*b4e0*/  LDL.LU R27, [R1+0x1d4] ;  /* 0x0001d400011b7983 */ /* 0x000ee80000300800 */
[----:B------:R1:W-:Y:S01]  /*b4f0*/  STL [R1+0x2c4], R10 ;  /* 0x0002c40a01007387 */ /* 0x0003e20000100800 */
[----:B0-----:R-:W-:-:S05]  /*b500*/  LEA R0, P4, R20, c[0x0][0x168], 0x1 ;  /* 0x00005a0014007a11 */ /* 0x001fca00078808ff */
[----:B------:R0:W-:Y:S01]  /*b510*/  STL [R1+0x2e0], R0 ;  /* 0x0002e00001007387 */ /* 0x0001e20000100800 */
[----:B-1----:R-:W-:-:S03]  /*b520*/  LEA.HI.X.SX32 R10, R29, c[0x0][0x16c], 0x1, P5 ;  /* 0x00005b001d0a7a11 */ /* 0x002fc600028f0eff */
[----:B------:R-:W3:Y:S04]  /*b530*/  LDL.LU R29, [R1+0x1d0] ;  /* 0x0001d000011d7983 */ /* 0x000ee80000300800 */
[----:B------:R1:W-:Y:S01]  /*b540*/  STL [R1+0x18c], R10 ;  /* 0x00018c0a01007387 */ /* 0x0003e20000100800 */
[----:B0-----:R-:W-:Y:S02]  /*b550*/  LEA R0, P5, R19, c[0x0][0x168], 0x1 ;  /* 0x00005a0013007a11 */ /* 0x001fe400078a08ff */
[----:B-1----:R-:W-:-:S03]  /*b560*/  LEA.HI.X.SX32 R10, R3, c[0x0][0x16c], 0x1, P6 ;  /* 0x00005b00030a7a11 */ /* 0x002fc600030f0eff */
[----:B------:R0:W-:Y:S04]  /*b570*/  STL [R1+0x48c], R0 ;  /* 0x00048c0001007387 */ /* 0x0001e80000100800 */
        /* <DEDUP_REMOVED lines=10> */
[----:B------:R1:W-:Y:S01]  /*b620*/  STL [R1+0x2d4], R10 ;  /* 0x0002d40a01007387 */ /* 0x0003e20000100800 */
[----:B0-----:R-:W-:-:S03]  /*b630*/  LEA.HI.X.SX32 R0, R28, c[0x0][0x16c], 0x1, P2 ;  /* 0x00005b001c007a11 */ /* 0x001fc600010f0eff */
[----:B------:R-:W3:Y:S01]  /*b640*/  LDL.LU R28, [R1+0x1c4] ;  /* 0x0001c400011c7983 */ /* 0x000ee20000300800 */
[----:B------:R-:W-:-:S05]  /*b650*/  LEA R7, P1, R15, c[0x0][0x168], 0x1 ;  /* 0x00005a000f077a11 */ /* 0x000fca00078208ff */
[----:B------:R-:W-:Y:S04]  /*b660*/  STL [R1+0x2f0], R7 ;  /* 0x0002f00701007387 */ /* 0x000fe80000100800 */
[----:B------:R0:W-:Y:S04]  /*b670*/  STL [R1+0x194], R0 ;  /* 0x0001940001007387 */ /* 0x0001e80000100800 */
[----:B-1----:R-:W3:Y:S01]  /*b680*/  LDL.LU R10, [R1+0x1c0] ;  /* 0x0001c000010a7983 */ /* 0x002ee20000300800 */
[----:B0-----:R-:W-:Y:S02]  /*b690*/  LEA.HI.X.SX32 R0, R6, c[0x0][0x16c], 0x1, P3 ;  /* 0x00005b0006007a11 */ /* 0x001fe400018f0eff */
[----:B------:R-:W-:-:S05]  /*b6a0*/  LEA R7, P2, R14, c[0x0][0x168], 0x1 ;  /* 0x00005a000e077a11 */ /* 0x000fca00078408ff */
[----:B------:R0:W-:Y:S04]  /*b6b0*/  STL [R1+0x494], R7 ;  /* 0x0004940701007387 */ /* 0x0001e80000100800 */
[----:B------:R1:W-:Y:S04]  /*b6c0*/  STL [R1+0x2dc], R0 ;  /* 0x0002dc0001007387 */ /* 0x0003e80000100800 */
[----:B0-----:R-:W3:Y:S01]  /*b6d0*/  LDL.LU R7, [R1+0x1bc] ;  /* 0x0001bc0001077983 */ /* 0x001ee20000300800 */
[----:B-1----:R-:W-:Y:S02]  /*b6e0*/  LEA.HI.X.SX32 R0, R20, c[0x0][0x16c], 0x1, P4 ;  /* 0x00005b0014007a11 */ /* 0x002fe400020f0eff */
[----:B------:R-:W-:-:S05]  /*b6f0*/  LEA R6, P3, R12, c[0x0][0x168], 0x1 ;  /* 0x00005a000c067a11 */ /* 0x000fca00078608ff */
[----:B------:R0:W-:Y:S04]  /*b700*/  STL [R1+0x2f8], R6 ;  /* 0x0002f80601007387 */ /* 0x0001e80000100800 */
[----:B------:R1:W-:Y:S04]  /*b710*/  STL [R1+0x198], R0 ;  /* 0x0001980001007387 */ /* 0x0003e80000100800 */
[----:B0-----:R-:W3:Y:S01]  /*b720*/  LDL.LU R6, [R1+0x32c] ;  /* 0x00032c0001067983 */ /* 0x001ee20000300800 */
[----:B-1----:R-:W-:Y:S02]  /*b730*/  LEA.HI.X.SX32 R0, R19, c[0x0][0x16c], 0x1, P5 ;  /* 0x00005b0013007a11 */ /* 0x002fe400028f0eff */
[----:B------:R-:W-:-:S05]  /*b740*/  LEA R13, P4, R11, c[0x0][0x168], 0x1 ;  /* 0x00005a000b0d7a11 */ /* 0x000fca00078808ff */
[----:B------:R-:W-:Y:S04]  /*b750*/  STL [R1+0x498], R13 ;  /* 0x0004980d01007387 */ /* 0x000fe80000100800 */
[----:B------:R0:W-:Y:S04]  /*b760*/  STL [R1+0x2e4], R0 ;  /* 0x0002e40001007387 */ /* 0x0001e80000100800 */
[----:B------:R-:W3:Y:S01]  /*b770*/  LDL.LU R20, [R1+0x334] ;  /* 0x0003340001147983 */ /* 0x000ee20000300800 */
[----:B0-----:R-:W-:Y:S02]  /*b780*/  LEA.HI.X.SX32 R0, R17, c[0x0][0x16c], 0x1, P6 ;  /* 0x00005b0011007a11 */ /* 0x001fe400030f0eff */
[----:B--2---:R-:W-:-:S05]  /*b790*/  LEA R13, P5, R9, c[0x0][0x168], 0x1 ;  /* 0x00005a00090d7a11 */ /* 0x004fca00078a08ff */
[----:B------:R0:W-:Y:S04]  /*b7a0*/  STL [R1+0x300], R13 ;  /* 0x0003000d01007387 */ /* 0x0001e80000100800 */
[----:B------:R1:W-:Y:S01]  /*b7b0*/  STL [R1+0x19c], R0 ;  /* 0x00019c0001007387 */ /* 0x0003e20000100800 */
[----:B----4-:R-:W-:Y:S02]  /*b7c0*/  LEA R17, P6, R8, c[0x0][0x168], 0x1 ;  /* 0x00005a0008117a11 */ /* 0x010fe400078c08ff */
[----:B0-----:R-:W-:-:S03]  /*b7d0*/  LEA.HI.X.SX32 R13, R16, c[0x0][0x16c], 0x1, P0 ;  /* 0x00005b00100d7a11 */ /* 0x001fc600000f0eff */
[----:B------:R0:W-:Y:S04]  /*b7e0*/  STL [R1+0x49c], R17 ;  /* 0x00049c1101007387 */ /* 0x0001e80000100800 */
[----:B------:R-:W2:Y:S01]  /*b7f0*/  LDL.LU R19, [R1+0x33c] ;  /* 0x00033c0001137983 */ /* 0x000ea20000300800 */
[----:B-1----:R-:W-:-:S03]  /*b800*/  LEA R0, P0, R22, c[0x0][0x168], 0x1 ;  /* 0x00005a0016007a11 */ /* 0x002fc600078008ff */
[----:B------:R1:W-:Y:S04]  /*b810*/  STL [R1+0x2ec], R13 ;  /* 0x0002ec0d01007387 */ /* 0x0003e80000100800 */
[----:B------:R-:W-:Y:S04]  /*b820*/  STL [R1+0x308], R0 ;  /* 0x0003080001007387 */ /* 0x000fe80000100800 */
[----:B0-----:R-:W4:Y:S01]  /*b830*/  LDL.LU R17, [R1+0x344] ;  /* 0x0003440001117983 */ /* 0x001f220000300800 */
[----:B-1----:R-:W-:-:S05]  /*b840*/  LEA.HI.X.SX32 R13, R15, c[0x0][0x16c], 0x1, P1 ;  /* 0x00005b000f0d7a11 */ /* 0x002fca00008f0eff */
[----:B------:R0:W-:Y:S01]  /*b850*/  STL [R1+0x1a0], R13 ;  /* 0x0001a00d01007387 */ /* 0x0001e20000100800 */
[----:B------:R-:W-:Y:S02]  /*b860*/  LEA.HI.X.SX32 R12, R12, c[0x0][0x16c], 0x1, P3 ;  /* 0x00005b000c0c7a11 */ /* 0x000fe400018f0eff */
[----:B0-----:R-:W-:Y:S02]  /*b870*/  LEA.HI.X.SX32 R13, R14, c[0x0][0x16c], 0x1, P2 ;  /* 0x00005b000e0d7a11 */ /* 0x001fe400010f0eff */
[----:B------:R-:W-:Y:S02]  /*b880*/  LEA.HI.X.SX32 R11, R11, c[0x0][0x16c], 0x1, P4 ;  /* 0x00005b000b0b7a11 */ /* 0x000fe400020f0eff */
[----:B---3--:R-:W-:-:S05]  /*b890*/  LEA R0, P1, R27, c[0x0][0x168], 0x1 ;  /* 0x00005a001b007a11 */ /* 0x008fca00078208ff */
[----:B------:R0:W-:Y:S04]  /*b8a0*/  STL [R1+0x4a0], R0 ;  /* 0x0004a00001007387 */ /* 0x0001e80000100800 */
[----:B------:R-:W3:Y:S04]  /*b8b0*/  LDL.LU R16, [R1+0x34c] ;  /* 0x00034c0001107983 */ /* 0x000ee80000300800 */
[----:B------:R-:W-:Y:S01]  /*b8c0*/  STL [R1+0x2f4], R13 ;  /* 0x0002f40d01007387 */ /* 0x000fe20000100800 */
[----:B0-----:R-:W-:-:S05]  /*b8d0*/  LEA R0, P2, R29, c[0x0][0x168], 0x1 ;  /* 0x00005a001d007a11 */ /* 0x001fca00078408ff */
[----:B------:R0:W-:Y:S04]  /*b8e0*/  STL [R1+0x310], R0 ;  /* 0x0003100001007387 */ /* 0x0001e80000100800 */
[----:B------:R-:W3:Y:S04]  /*b8f0*/  LDL.LU R15, [R1+0x354] ;  /* 0x00035400010f7983 */ /* 0x000ee80000300800 */
[----:B------:R-:W-:Y:S01]  /*b900*/  STL [R1+0x1a4], R12 ;  /* 0x0001a40c01007387 */ /* 0x000fe20000100800 */
[----:B0-----:R-:W-:-:S05]  /*b910*/  LEA R0, P3, R3, c[0x0][0x168], 0x1 ;  /* 0x00005a0003007a11 */ /* 0x001fca00078608ff */
[----:B------:R0:W-:Y:S04]  /*b920*/  STL [R1+0x4a4], R0 ;  /* 0x0004a40001007387 */ /* 0x0001e80000100800 */
[----:B------:R-:W3:Y:S04]  /*b930*/  LDL.LU R14, [R1+0x35c] ;  /* 0x00035c00010e7983 */ /* 0x000ee80000300800 */
[----:B------:R1:W-:Y:S01]  /*b940*/  STL [R1+0x2fc], R11 ;  /* 0x0002fc0b01007387 */ /* 0x0003e20000100800 */
[----:B0-----:R-:W-:-:S05]  /*b950*/  LEA R0, P4, R2, c[0x0][0x168], 0x1 ;  /* 0x00005a0002007a11 */ /* 0x001fca00078808ff */
[----:B------:R0:W-:Y:S04]  /*b960*/  STL [R1+0x318], R0 ;  /* 0x0003180001007387 */ /* 0x0001e80000100800 */
[----:B------:R-:W3:Y:S01]  /*b970*/  LDL.LU R12, [R1+0x360] ;  /* 0x00036000010c7983 */ /* 0x000ee20000300800 */
[----:B------:R-:W-:Y:S02]  /*b980*/  LEA.HI.X.SX32 R9, R9, c[0x0][0x16c], 0x1, P5 ;  /* 0x00005b0009097a11 */ /* 0x000fe400028f0eff */
[----:B------:R-:W-:-:S03]  /*b990*/  LEA.HI.X.SX32 R8, R8, c[0x0][0x16c], 0x1, P6 ;  /* 0x00005b0008087a11 */ /* 0x000fc600030f0eff */
[----:B------:R0:W-:Y:S04]  /*b9a0*/  STL [R1+0x1a8], R9 ;  /* 0x0001a80901007387 */ /* 0x0001e80000100800 */
[----:B-1----:R-:W3:Y:S01]  /*b9b0*/  LDL.LU R11, [R1+0x364] ;  /* 0x00036400010b7983 */ /* 0x002ee20000300800 */
[----:B0-----:R-:W-:-:S05]  /*b9c0*/  LEA R0, P5, R28, c[0x0][0x168], 0x1 ;  /* 0x00005a001c007a11 */ /* 0x001fca00078a08ff */
[----:B------:R0:W-:Y:S04]  /*b9d0*/  STL [R1+0x4a8], R0 ;  /* 0x0004a80001007387 */ /* 0x0001e80000100800 */
[----:B------:R1:W-:Y:S04]  /*b9e0*/  STL [R1+0x304], R8 ;  /* 0x0003040801007387 */ /* 0x0003e80000100800 */
[----:B------:R-:W3:Y:S01]  /*b9f0*/  LDL.LU R9, [R1+0x368] ;  /* 0x0003680001097983 */ /* 0x000ee20000300800 */
[----:B0-----:R-:W-:Y:S02]  /*ba00*/  LEA R0, P6, R10, c[0x0][0x168], 0x1 ;  /* 0x00005a000a007a11 */ /* 0x001fe400078c08ff */
[----:B-1----:R-:W-:-:S03]  /*ba10*/  LEA.HI.X.SX32 R8, R22, c[0x0][0x16c], 0x1, P0 ;  /* 0x00005b0016087a11 */ /* 0x002fc600000f0eff */
[----:B------:R-:W-:Y:S04]  /*ba20*/  STL [R1+0x320], R0 ;  /* 0x0003200001007387 */ /* 0x000fe80000100800 */
[----:B------:R0:W-:Y:S04]  /*ba30*/  STL [R1+0x1ac], R8 ;  /* 0x0001ac0801007387 */ /* 0x0001e80000100800 */
[----:B0-----:R-:W3:Y:S01]  /*ba40*/  LDL.LU R8, [R1+0x36c] ;  /* 0x00036c0001087983 */ /* 0x001ee20000300800 */
[----:B------:R-:W-:Y:S02]  /*ba50*/  LEA R0, P0, R7, c[0x0][0x168], 0x1 ;  /* 0x00005a0007007a11 */ /* 0x000fe400078008ff */
[----:B------:R-:W-:-:S03]  /*ba60*/  LEA.HI.X.SX32 R13, R27, c[0x0][0x16c], 0x1, P1 ;  /* 0x00005b001b0d7a11 */ /* 0x000fc600008f0eff */
        /* <DEDUP_REMOVED lines=10> */
[----:B------:R-:W-:Y:S04]  /*bb10*/  STL [R1+0x4b0], R0 ;  /* 0x0004b00001007387 */ /* 0x000fe80000100800 */
[----:B------:R-:W3:Y:S04]  /*bb20*/  LDL.LU R3, [R1+0x378] ;  /* 0x0003780001037983 */ /* 0x000ee80000300800 */
[----:B------:R0:W-:Y:S02]  /*bb30*/  STL [R1+0x314], R13 ;  /* 0x0003140d01007387 */ /* 0x0001e40000100800 */
[----:B0-----:R-:W-:-:S02]  /*bb40*/  LEA.HI.X.SX32 R13, R2, c[0x0][0x16c], 0x1, P4 ;  /* 0x00005b00020d7a11 */ /* 0x001fc400020f0eff */
[----:B------:R-:W3:Y:S01]  /*bb50*/  LDL.LU R2, [R1+0x37c] ;  /* 0x00037c0001027983 */ /* 0x000ee20000300800 */
[----:B------:R-:W-:Y:S02]  /*bb60*/  LEA.HI.X.SX32 R10, R10, c[0x0][0x16c], 0x1, P6 ;  /* 0x00005b000a0a7a11 */ /* 0x000fe400030f0eff */
[----:B--2---:R-:W-:-:S05]  /*bb70*/  LEA R0, P3, R19, c[0x0][0x168], 0x1 ;  /* 0x00005a0013007a11 */ /* 0x004fca00078608ff */
[----:B------:R4:W-:Y:S04]  /*bb80*/  STL [R1+0x330], R0 ;  /* 0x0003300001007387 */ /* 0x0009e80000100800 */
[----:B------:R0:W-:Y:S01]  /*bb90*/  STL [R1+0x1b4], R13 ;  /* 0x0001b40d01007387 */ /* 0x0001e20000100800 */
[----:B----4-:R-:W-:Y:S02]  /*bba0*/  LEA R0, P4, R17, c[0x0][0x168], 0x1 ;  /* 0x00005a0011007a11 */ /* 0x010fe400078808ff */
[----:B0-----:R-:W-:Y:S02]  /*bbb0*/  LEA.HI.X.SX32 R13, R28, c[0x0][0x16c], 0x1, P5 ;  /* 0x00005b001c0d7a11 */ /* 0x001fe400028f0eff */
[----:B------:R-:W2:Y:S04]  /*bbc0*/  LDL.LU R28, [R1+0x380] ;  /* 0x00038000011c7983 */ /* 0x000ea80000300800 */
[----:B------:R3:W-:Y:S04]  /*bbd0*/  STL [R1+0x4b4], R0 ;  /* 0x0004b40001007387 */ /* 0x0007e80000100800 */
[----:B------:R-:W-:Y:S04]  /*bbe0*/  STL [R1+0x31c], R13 ;  /* 0x00031c0d01007387 */ /* 0x000fe80000100800 */
[----:B------:R-:W4:Y:S01]  /*bbf0*/  LDL.LU R22, [R1+0x384] ;  /* 0x0003840001167983 */ /* 0x000f220000300800 */
[----:B------:R-:W-:-:S02]  /*bc00*/  LEA.HI.X.SX32 R7, R7, c[0x0][0x16c], 0x1, P0 ;  /* 0x00005b0007077a11 */ /* 0x000fc400000f0eff */
[----:B---3--:R-:W-:-:S05]  /*bc10*/  LEA R0, P5, R16, c[0x0][0x168], 0x1 ;  /* 0x00005a0010007a11 */ /* 0x008fca00078a08ff */
[----:B------:R0:W-:Y:S04]  /*bc20*/  STL [R1+0x338], R0 ;  /* 0x0003380001007387 */ /* 0x0001e80000100800 */
[----:B------:R-:W-:Y:S04]  /*bc30*/  STL [R1+0x1b8], R10 ;  /* 0x0001b80a01007387 */ /* 0x000fe80000100800 */
[----:B------:R-:W3:Y:S01]  /*bc40*/  LDL.LU R18, [R1+0x388] ;  /* 0x0003880001127983 */ /* 0x000ee20000300800 */
[----:B0-----:R-:W-:-:S05]  /*bc50*/  LEA R0, P6, R15, c[0x0][0x168], 0x1 ;  /* 0x00005a000f007a11 */ /* 0x001fca00078c08ff */
[----:B------:R0:W-:Y:S04]  /*bc60*/  STL [R1+0x4b8], R0 ;  /* 0x0004b80001007387 */ /* 0x0001e80000100800 */
[----:B------:R1:W-:Y:S01]  /*bc70*/  STL [R1+0x324], R7 ;  /* 0x0003240701007387 */ /* 0x0003e20000100800 */
[----:B0-----:R-:W-:-:S05]  /*bc80*/  LEA R0, P0, R14, c[0x0][0x168], 0x1 ;  /* 0x00005a000e007a11 */ /* 0x001fca00078008ff */
[----:B------:R0:W-:Y:S01]  /*bc90*/  STL [R1+0x340], R0 ;  /* 0x0003400001007387 */ /* 0x0001e20000100800 */
[----:B-1----:R-:W-:-:S03]  /*bca0*/  LEA.HI.X.SX32 R7, R6, c[0x0][0x16c], 0x1, P1 ;  /* 0x00005b0006077a11 */ /* 0x002fc600008f0eff */
[----:B0-----:R-:W3:Y:S01]  /*bcb0*/  LDL.LU R0, [R1+0x38c] ;  /* 0x00038c0001007983 */ /* 0x001ee20000300800 */
[----:B------:R-:W-:Y:S02]  /*bcc0*/  LEA.HI.X.SX32 R10, R20, c[0x0][0x16c], 0x1, P2 ;  /* 0x00005b00140a7a11 */ /* 0x000fe400010f0eff */
[----:B------:R-:W-:Y:S01]  /*bcd0*/  LEA R6, P1, R12, c[0x0][0x168], 0x1 ;  /* 0x00005a000c067a11 */ /* 0x000fe200078208ff */
[----:B------:R0:W-:Y:S04]  /*bce0*/  STL [R1+0x1bc], R7 ;  /* 0x0001bc0701007387 */ /* 0x0001e80000100800 */
[----:B------:R1:W-:Y:S04]  /*bcf0*/  STL [R1+0x4bc], R6 ;  /* 0x0004bc0601007387 */ /* 0x0003e80000100800 */
[----:B------:R1:W-:Y:S04]  /*bd00*/  STL [R1+0x32c], R10 ;  /* 0x00032c0a01007387 */ /* 0x0003e80000100800 */
[----:B------:R-:W3:Y:S01]  /*bd10*/  LDL.LU R13, [R1+0x390] ;  /* 0x00039000010d7983 */ /* 0x000ee20000300800 */
[----:B0-----:R-:W-:-:S02]  /*bd20*/  LEA R7, P2, R11, c[0x0][0x168], 0x1 ;  /* 0x00005a000b077a11 */ /* 0x001fc400078408ff */
[----:B-1----:R-:W-:-:S03]  /*bd30*/  LEA.HI.X.SX32 R6, R19, c[0x0][0x16c], 0x1, P3 ;  /* 0x00005b0013067a11 */ /* 0x002fc600018f0eff */
[----:B------:R0:W-:Y:S04]  /*bd40*/  STL [R1+0x348], R7 ;  /* 0x0003480701007387 */ /* 0x0001e80000100800 */
[----:B------:R-:W-:Y:S01]  /*bd50*/  STL [R1+0x1c0], R6 ;  /* 0x0001c00601007387 */ /* 0x000fe20000100800 */
[----:B------:R-:W-:-:S05]  /*bd60*/  LEA R10, P3, R9, c[0x0][0x168], 0x1 ;  /* 0x00005a00090a7a11 */ /* 0x000fca00078608ff */
[----:B------:R1:W-:Y:S01]  /*bd70*/  STL [R1+0x4c0], R10 ;  /* 0x0004c00a01007387 */ /* 0x0003e20000100800 */
[----:B0-----:R-:W-:-:S03]  /*bd80*/  LEA.HI.X.SX32 R7, R17, c[0x0][0x16c], 0x1, P4 ;  /* 0x00005b0011077a11 */ /* 0x001fc600020f0eff */
[----:B-1----:R-:W3:Y:S04]  /*bd90*/  LDL.LU R10, [R1+0x394] ;  /* 0x00039400010a7983 */ /* 0x002ee80000300800 */
[----:B------:R0:W-:Y:S01]  /*bda0*/  STL [R1+0x334], R7 ;  /* 0x0003340701007387 */ /* 0x0001e20000100800 */
[----:B------:R-:W-:Y:S02]  /*bdb0*/  LEA R6, P4, R8, c[0x0][0x168], 0x1 ;  /* 0x00005a0008067a11 */ /* 0x000fe400078808ff */
[----:B0-----:R-:W-:-:S03]  /*bdc0*/  LEA.HI.X.SX32 R7, R16, c[0x0][0x16c], 0x1, P5 ;  /* 0x00005b0010077a11 */ /* 0x001fc600028f0eff */
[----:B------:R0:W-:Y:S04]  /*bdd0*/  STL [R1+0x350], R6 ;  /* 0x0003500601007387 */ /* 0x0001e80000100800 */
[----:B------:R1:W-:Y:S01]  /*bde0*/  STL [R1+0x1c4], R7 ;  /* 0x0001c40701007387 */ /* 0x0003e20000100800 */
[----:B------:R-:W-:Y:S02]  /*bdf0*/  LEA.HI.X.SX32 R15, R15, c[0x0][0x16c], 0x1, P6 ;  /* 0x00005b000f0f7a11 */ /* 0x000fe400030f0eff */
[----:B0-----:R-:W-:Y:S01]  /*be00*/  LEA R6, P5, R27, c[0x0][0x168], 0x1 ;  /* 0x00005a001b067a11 */ /* 0x001fe200078a08ff */
[----:B-1----:R-:W3:Y:S04]  /*be10*/  LDL.LU R7, [R1+0x398] ;  /* 0x0003980001077983 */ /* 0x002ee80000300800 */
[----:B------:R0:W-:Y:S04]  /*be20*/  STL [R1+0x4c4], R6 ;  /* 0x0004c40601007387 */ /* 0x0001e80000100800 */
[----:B------:R-:W-:Y:S01]  /*be30*/  STL [R1+0x33c], R15 ;  /* 0x00033c0f01007387 */ /* 0x000fe20000100800 */
[----:B0-----:R-:W-:-:S05]  /*be40*/  LEA R6, P6, R29, c[0x0][0x168], 0x1 ;  /* 0x00005a001d067a11 */ /* 0x001fca00078c08ff */
[----:B------:R0:W-:Y:S01]  /*be50*/  STL [R1+0x358], R6 ;  /* 0x0003580601007387 */ /* 0x0001e20000100800 */
[----:B------:R-:W-:-:S03]  /*be60*/  LEA.HI.X.SX32 R14, R14, c[0x0][0x16c], 0x1, P0 ;  /* 0x00005b000e0e7a11 */ /* 0x000fc600000f0eff */
[----:B0-----:R-:W3:Y:S01]  /*be70*/  LDL.LU R6, [R1+0x39c] ;  /* 0x00039c0001067983 */ /* 0x001ee20000300800 */
[----:B------:R-:W-:-:S03]  /*be80*/  LEA R15, P0, R3, c[0x0][0x168], 0x1 ;  /* 0x00005a00030f7a11 */ /* 0x000fc600078008ff */
[----:B------:R0:W-:Y:S04]  /*be90*/  STL [R1+0x1c8], R14 ;  /* 0x0001c80e01007387 */ /* 0x0001e80000100800 */
[----:B------:R-:W-:Y:S01]  /*bea0*/  STL [R1+0x4c8], R15 ;  /* 0x0004c80f01007387 */ /* 0x000fe20000100800 */
[----:B0-----:R-:W-:-:S05]  /*beb0*/  LEA.HI.X.SX32 R14, R12, c[0x0][0x16c], 0x1, P1 ;  /* 0x00005b000c0e7a11 */ /* 0x001fca00008f0eff */
[----:B------:R-:W-:Y:S04]  /*bec0*/  STL [R1+0x344], R14 ;  /* 0x0003440e01007387 */ /* 0x000fe80000100800 */
[----:B------:R-:W3:Y:S01]  /*bed0*/  LDL.LU R20, [R1+0x3a0] ;  /* 0x0003a00001147983 */ /* 0x000ee20000300800 */
[----:B------:R-:W-:Y:S02]  /*bee0*/  LEA R12, P1, R2, c[0x0][0x168], 0x1 ;  /* 0x00005a00020c7a11 */ /* 0x000fe400078208ff */
[----:B------:R-:W-:-:S03]  /*bef0*/  LEA.HI.X.SX32 R11, R11, c[0x0][0x16c], 0x1, P2 ;  /* 0x00005b000b0b7a11 */ /* 0x000fc600010f0eff */
[----:B------:R2:W-:Y:S01]  /*bf00*/  STL [R1+0x360], R12 ;  /* 0x0003600c01007387 */ /* 0x0005e20000100800 */
[----:B------:R-:W-:-:S03]  /*bf10*/  LEA.HI.X.SX32 R9, R9, c[0x0][0x16c], 0x1, P3 ;  /* 0x00005b0009097a11 */ /* 0x000fc600018f0eff */
[----:B------:R4:W-:Y:S01]  /*bf20*/  STL [R1+0x1cc], R11 ;  /* 0x0001cc0b01007387 */ /* 0x0009e20000100800 */
[----:B--2---:R-:W-:-:S05]  /*bf30*/  LEA R12, P2, R28, c[0x0][0x168], 0x1 ;  /* 0x00005a001c0c7a11 */ /* 0x004fca00078408ff */
[----:B------:R-:W-:Y:S04]  /*bf40*/  STL [R1+0x4cc], R12 ;  /* 0x0004cc0c01007387 */ /* 0x000fe80000100800 */
[----:B------:R-:W2:Y:S01]  /*bf50*/  LDL.LU R19, [R1+0x3a4] ;  /* 0x0003a40001137983 */ /* 0x000ea20000300800 */
[----:B----4-:R-:W-:-:S03]  /*bf60*/  LEA R11, P3, R22, c[0x0][0x168], 0x1 ;  /* 0x00005a00160b7a11 */ /* 0x010fc600078608ff */
[----:B------:R0:W-:Y:S04]  /*bf70*/  STL [R1+0x34c], R9 ;  /* 0x00034c0901007387 */ /* 0x0001e80000100800 */
[----:B------:R-:W-:Y:S04]  /*bf80*/  STL [R1+0x368], R11 ;  /* 0x0003680b01007387 */ /* 0x000fe80000100800 */
[----:B------:R-:W4:Y:S01]  /*bf90*/  LDL.LU R17, [R1+0x3a8] ;  /* 0x0003a80001117983 */ /* 0x000f220000300800 */
[----:B0-----:R-:W-:-:S05]  /*bfa0*/  LEA.HI.X.SX32 R9, R8, c[0x0][0x16c], 0x1, P4 ;  /* 0x00005b0008097a11 */ /* 0x001fca00020f0eff */
[----:B------:R0:W-:Y:S04]  /*bfb0*/  STL [R1+0x1d0], R9 ;  /* 0x0001d00901007387 */ /* 0x0001e80000100800 */
[----:B------:R-:W4:Y:S01]  /*bfc0*/  LDL.LU R16, [R1+0x3ac] ;  /* 0x0003ac0001107983 */ /* 0x000f220000300800 */
[----:B0-----:R-:W-:Y:S02]  /*bfd0*/  LEA.HI.X.SX32 R9, R27, c[0x0][0x16c], 0x1, P5 ;  /* 0x00005b001b097a11 */ /* 0x001fe400028f0eff */
[----:B---3--:R-:W-:-:S05]  /*bfe0*/  LEA R8, P4, R18, c[0x0][0x168], 0x1 ;  /* 0x00005a0012087a11 */ /* 0x008fca00078808ff */
[----:B------:R-:W-:Y:S04]  /*bff0*/  STL [R1+0x4d0], R8 ;  /* 0x0004d00801007387 */ /* 0x000fe80000100800 */
[----:B------:R-:W3:Y:S04]  /*c000*/  LDL.LU R15, [R1+0x3b0] ;  /* 0x0003b000010f7983 */ /* 0x000ee80000300800 */
[----:B------:R0:W-:Y:S04]  /*c010*/  STL [R1+0x354], R9 ;  /* 0x0003540901007387 */ /* 0x0001e80000100800 */
[----:B------:R-:W3:Y:S01]  /*c020*/  LDL.LU R14, [R1+0x3b4] ;  /* 0x0003b400010e7983 */ /* 0x000ee20000300800 */
[----:B0-----:R-:W-:-:S02]  /*c030*/  LEA.HI.X.SX32 R9, R29, c[0x0][0x16c], 0x1, P6 ;  /* 0x00005b001d097a11 */ /* 0x001fc400030f0eff */
[----:B------:R-:W-:-:S05]  /*c040*/  LEA R8, P5, R0, c[0x0][0x168], 0x1 ;  /* 0x00005a0000087a11 */ /* 0x000fca00078a08ff */
[----:B------:R0:W-:Y:S04]  /*c050*/  STL [R1+0x370], R8 ;  /* 0x0003700801007387 */ /* 0x0001e80000100800 */
[----:B------:R-:W3:Y:S04]  /*c060*/  LDL.LU R12, [R1+0x3b8] ;  /* 0x0003b800010c7983 */ /* 0x000ee80000300800 */
[----:B------:R1:W-:Y:S04]  /*c070*/  STL [R1+0x1d4], R9 ;  /* 0x0001d40901007387 */ /* 0x0003e80000100800 */
[----:B------:R-:W3:Y:S01]  /*c080*/  LDL.LU R11, [R1+0x134] ;  /* 0x00013400010b7983 */ /* 0x000ee20000300800 */
[----:B0-----:R-:W-:-:S02]  /*c090*/  LEA R8, P6, R13, c[0x0][0x168], 0x1 ;  /* 0x00005a000d087a11 */ /* 0x001fc400078c08ff */
[----:B------:R-:W-:-:S03]  /*c0a0*/  LEA.HI.X.SX32 R3, R3, c[0x0][0x16c], 0x1, P0 ;  /* 0x00005b0003037a11 */ /* 0x000fc600000f0eff */
[----:B------:R0:W-:Y:S04]  /*c0b0*/  STL [R1+0x4d4], R8 ;  /* 0x0004d40801007387 */ /* 0x0001e80000100800 */
[----:B-1----:R-:W3:Y:S04]  /*c0c0*/  LDL.LU R9, [R1+0x124] ;  /* 0x0001240001097983 */ /* 0x002ee80000300800 */
[----:B------:R1:W-:Y:S01]  /*c0d0*/  STL [R1+0x35c], R3 ;  /* 0x00035c0301007387 */ /* 0x0003e20000100800 */
[----:B0-----:R-:W-:-:S03]  /*c0e0*/  LEA.HI.X.SX32 R8, R2, c[0x0][0x16c], 0x1, P1 ;  /* 0x00005b0002087a11 */ /* 0x001fc600008f0eff */
[----:B-1----:R-:W3:Y:S01]  /*c0f0*/  LDL.LU R3, [R1+0x120] ;  /* 0x0001200001037983 */ /* 0x002ee20000300800 */
[----:B------:R-:W-:-:S05]  /*c100*/  LEA R23, P0, R10, c[0x0][0x168], 0x1 ;  /* 0x00005a000a177a11 */ /* 0x000fca00078008ff */
[----:B------:R-:W-:Y:S04]  /*c110*/  STL [R1+0x378], R23 ;  /* 0x0003781701007387 */ /* 0x000fe80000100800 */
[----:B------:R-:W3:Y:S04]  /*c120*/  LDL.LU R2, [R1+0x2c] ;  /* 0x00002c0001027983 */ /* 0x000ee80000300800 */
[----:B------:R0:W-:Y:S04]  /*c130*/  STL [R1+0x1d8], R8 ;  /* 0x0001d80801007387 */ /* 0x0001e80000100800 */
[----:B------:R-:W3:Y:S01]  /*c140*/  LDL.LU R29, [R1+0x20] ;  /* 0x00002000011d7983 */ /* 0x000ee20000300800 */
[----:B0-----:R-:W-:-:S02]  /*c150*/  LEA.HI.X.SX32 R8, R28, c[0x0][0x16c], 0x1, P2 ;  /* 0x00005b001c087a11 */ /* 0x001fc400010f0eff */
        /* <DEDUP_REMOVED lines=10> */
[----:B0-----:R-:W3:Y:S01]  /*c200*/  LDL.LU R8, [R1+0xc] ;  /* 0x00000c0001087983 */ /* 0x001ee20000300800 */
[----:B------:R-:W-:-:S05]  /*c210*/  LEA R23, P3, R20, c[0x0][0x168], 0x1 ;  /* 0x00005a0014177a11 */ /* 0x000fca00078608ff */
[----:B------:R0:W-:Y:S04]  /*c220*/  STL [R1+0x4dc], R23 ;  /* 0x0004dc1701007387 */ /* 0x0001e80000100800 */
[----:B0-----:R-:W3:Y:S01]  /*c230*/  LDL.LU R23, [R1+0x8] ;  /* 0x0000080001177983 */ /* 0x001ee20000300800 */
[----:B------:R-:W-:Y:S02]  /*c240*/  LEA.HI.X.SX32 R18, R18, c[0x0][0x16c], 0x1, P4 ;  /* 0x00005b0012127a11 */ /* 0x000fe400020f0eff */
[----:B------:R-:W-:-:S03]  /*c250*/  LEA.HI.X.SX32 R0, R0, c[0x0][0x16c], 0x1, P5 ;  /* 0x00005b0000007a11 */ /* 0x000fc600028f0eff */
[----:B------:R2:W-:Y:S01]  /*c260*/  STL [R1+0x36c], R18 ;  /* 0x00036c1201007387 */ /* 0x0005e20000100800 */
[----:B------:R-:W-:Y:S02]  /*c270*/  LEA.HI.X.SX32 R13, R13, c[0x0][0x16c], 0x1, P6 ;  /* 0x00005b000d0d7a11 */ /* 0x000fe400030f0eff */
[----:B------:R-:W-:Y:S02]  /*c280*/  LEA.HI.X.SX32 R10, R10, c[0x0][0x16c], 0x1, P0 ;  /* 0x00005b000a0a7a11 */ /* 0x000fe400000f0eff */
[----:B------:R-:W-:Y:S02]  /*c290*/  LEA.HI.X.SX32 R7, R7, c[0x0][0x16c], 0x1, P1 ;  /* 0x00005b0007077a11 */ /* 0x000fe400008f0eff */
[----:B--2---:R-:W-:-:S05]  /*c2a0*/  LEA R18, P4, R19, c[0x0][0x168], 0x1 ;  /* 0x00005a0013127a11 */ /* 0x004fca00078808ff */
[----:B------:R0:W-:Y:S04]  /*c2b0*/  STL [R1+0x388], R18 ;  /* 0x0003881201007387 */ /* 0x0001e80000100800 */
[----:B0-----:R-:W2:Y:S04]  /*c2c0*/  LDL.LU R18, [R1+0x640] ;  /* 0x0006400001127983 */ /* 0x001ea80000300800 */
[----:B------:R4:W-:Y:S02]  /*c2d0*/  STL [R1+0x1e0], R0 ;  /* 0x0001e00001007387 */ /* 0x0009e40000100800 */
[----:B----4-:R-:W-:-:S05]  /*c2e0*/  LEA R0, P5, R17, c[0x0][0x168], 0x1 ;  /* 0x00005a0011007a11 */ /* 0x010fca00078a08ff */
[----:B------:R0:W-:Y:S04]  /*c2f0*/  STL [R1+0x4e0], R0 ;  /* 0x0004e00001007387 */ /* 0x0001e80000100800 */
[----:B0-----:R-:W4:Y:S04]  /*c300*/  LDL.LU R0, [R1+0x63c] ;  /* 0x00063c0001007983 */ /* 0x001f280000300800 */
[----:B------:R0:W-:Y:S02]  /*c310*/  STL [R1+0x374], R13 ;  /* 0x0003740d01007387 */ /* 0x0001e40000100800 */
[----:B0-----:R-:W-:-:S05]  /*c320*/  LEA R13, P6, R16, c[0x0][0x168], 0x1 ;  /* 0x00005a00100d7a11 */ /* 0x001fca00078c08ff */
[----:B------:R0:W-:Y:S04]  /*c330*/  STL [R1+0x390], R13 ;  /* 0x0003900d01007387 */ /* 0x0001e80000100800 */
[----:B0-----:R-:W2:Y:S04]  /*c340*/  LDL.LU R13, [R1+0x638] ;  /* 0x00063800010d7983 */ /* 0x001ea80000300800 */
[----:B------:R3:W-:Y:S02]  /*c350*/  STL [R1+0x1e4], R10 ;  /* 0x0001e40a01007387 */ /* 0x0007e40000100800 */
[----:B---3--:R-:W-:-:S05]  /*c360*/  LEA R10, P0, R15, c[0x0][0x168], 0x1 ;  /* 0x00005a000f0a7a11 */ /* 0x008fca00078008ff */
[----:B------:R0:W-:Y:S01]  /*c370*/  STL [R1+0x4e4], R10 ;  /* 0x0004e40a01007387 */ /* 0x0001e20000100800 */
[----:B------:R-:W-:-:S03]  /*c380*/  LEA.HI.X.SX32 R6, R6, c[0x0][0x16c], 0x1, P2 ;  /* 0x00005b0006067a11 */ /* 0x000fc600010f0eff */
[----:B0-----:R-:W3:Y:S04]  /*c390*/  LDL.LU R10, [R1+0x634] ;  /* 0x00063400010a7983 */ /* 0x001ee80000300800 */
[----:B------:R0:W-:Y:S02]  /*c3a0*/  STL [R1+0x37c], R7 ;  /* 0x00037c0701007387 */ /* 0x0001e40000100800 */
[----:B0-----:R-:W-:-:S05]  /*c3b0*/  LEA R7, P1, R14, c[0x0][0x168], 0x1 ;  /* 0x00005a000e077a11 */ /* 0x001fca00078208ff */
[----:B------:R0:W-:Y:S01]  /*c3c0*/  STL [R1+0x398], R7 ;  /* 0x0003980701007387 */ /* 0x0001e20000100800 */
[----:B------:R-:W-:-:S03]  /*c3d0*/  LEA.HI.X.SX32 R20, R20, c[0x0][0x16c], 0x1, P3 ;  /* 0x00005b0014147a11 */ /* 0x000fc600018f0eff */
[----:B0-----:R-:W2:Y:S04]  /*c3e0*/  LDL.LU R7, [R1+0x630] ;  /* 0x0006300001077983 */ /* 0x001ea80000300800 */
        /* <DEDUP_REMOVED lines=47> */
[----:B------:R0:W-:Y:S04]  /*c6e0*/  STL [R1+0x3c0], R9 ;  /* 0x0003c00901007387 */ /* 0x0001e80000100800 */
[----:B0-----:R-:W2:Y:S04]  /*c6f0*/  LDL.LU R9, [R1+0x608] ;  /* 0x0006080001097983 */ /* 0x001ea80000300800 */
[----:B------:R0:W-:Y:S02]  /*c700*/  STL [R1+0x1fc], R3 ;  /* 0x0001fc0301007387 */ /* 0x0001e40000100800 */
[----:B0-----:R-:W-:-:S05]  /*c710*/  LEA R3, P5, R23, c[0x0][0x168], 0x1 ;  /* 0x00005a0017037a11 */ /* 0x001fca00078a08ff */
[----:B------:R0:W-:Y:S04]  /*c720*/  STL [R1+0x4fc], R3 ;  /* 0x0004fc0301007387 */ /* 0x0001e80000100800 */
[----:B0-----:R-:W2:Y:S01]  /*c730*/  LDL.LU R3, [R1+0x604] ;  /* 0x0006040001037983 */ /* 0x001ea20000300800 */
[----:B------:R-:W-:-:S05]  /*c740*/  LEA.HI.X.SX32 R2, R2, c[0x0][0x16c], 0x1, P6 ;  /* 0x00005b0002027a11 */ /* 0x000fca00030f0eff */
[----:B------:R2:W-:Y:S02]  /*c750*/  STL [R1+0x3ac], R2 ;  /* 0x0003ac0201007387 */ /* 0x0005e40000100800 */
[----:B--2---:R-:W-:-:S05]  /*c760*/  LEA R2, P6, R3, c[0x0][0x168], 0x1 ;  /* 0x00005a0003027a11 */ /* 0x004fca00078c08ff */
        /* <DEDUP_REMOVED lines=28> */
[----:B------:R2:W-:Y:S01]  /*c930*/  STL [R1+0x3c4], R23 ;  /* 0x0003c41701007387 */ /* 0x0005e20000100800 */
[----:B------:R-:W-:Y:S02]  /*c940*/  LEA.HI.X.SX32 R29, R29, c[0x0][0x16c], 0x1, P1 ;  /* 0x00005b001d1d7a11 */ /* 0x000fe400008f0eff */
[----:B------:R-:W-:Y:S01]  /*c950*/  LEA.HI.X.SX32 R28, R28, c[0x0][0x16c], 0x1, P2 ;  /* 0x00005b001c1c7a11 */ /* 0x000fe200010f0eff */
[----:B------:R-:W-:Y:S02]  /*c960*/  IMAD R26, R26, c[0x0][0x190], RZ ;  /* 0x000064001a1a7a24 */ /* 0x000fe400078e02ff */
[----:B------:R-:W-:Y:S01]  /*c970*/  IMAD R25, R25, c[0x0][0x190], RZ ;  /* 0x0000640019197a24 */ /* 0x000fe200078e02ff */
[----:B--2---:R-:W-:-:S05]  /*c980*/  LEA R23, P5, R8, c[0x0][0x168], 0x1 ;  /* 0x00005a0008177a11 */ /* 0x004fca00078a08ff */
[----:B------:R0:W-:Y:S02]  /*c990*/  STL [R1+0x3e0], R23 ;  /* 0x0003e01701007387 */ /* 0x0001e40000100800 */
[----:B0-----:R-:W-:Y:S02]  /*c9a0*/  LEA.HI.X.SX32 R23, R3, c[0x0][0x16c], 0x1, P6 ;  /* 0x00005b0003177a11 */ /* 0x001fe400030f0eff */
[----:B------:R-:W2:Y:S04]  /*c9b0*/  LDL.LU R3, [R1+0x5e8] ;  /* 0x0005e80001037983 */ /* 0x000ea80000300800 */
[----:B------:R0:W-:Y:S02]  /*c9c0*/  STL [R1+0x20c], R23 ;  /* 0x00020c1701007387 */ /* 0x0001e40000100800 */
[----:B0-----:R-:W-:-:S05]  /*c9d0*/  LEA R23, P6, R9, c[0x0][0x168], 0x1 ;  /* 0x00005a0009177a11 */ /* 0x001fca00078c08ff */
[----:B------:R0:W-:Y:S02]  /*c9e0*/  STL [R1+0x50c], R23 ;  /* 0x00050c1701007387 */ /* 0x0001e40000100800 */
[----:B0-----:R-:W-:Y:S02]  /*c9f0*/  LEA.HI.X.SX32 R23, R2, c[0x0][0x16c], 0x1, P0 ;  /* 0x00005b0002177a11 */ /* 0x001fe400000f0eff */
[----:B------:R0:W5:Y:S04]  /*ca00*/  LDL.LU R2, [R1+0x5e4] ;  /* 0x0005e40001027983 */ /* 0x0001680000300800 */
[----:B------:R1:W-:Y:S02]  /*ca10*/  STL [R1+0x3cc], R23 ;  /* 0x0003cc1701007387 */ /* 0x0003e40000100800 */
[----:B-1----:R-:W-:-:S05]  /*ca20*/  LEA R23, P0, R11, c[0x0][0x168], 0x1 ;  /* 0x00005a000b177a11 */ /* 0x002fca00078008ff */
[----:B------:R1:W-:Y:S04]  /*ca30*/  STL [R1+0x3e8], R23 ;  /* 0x0003e81701007387 */ /* 0x0003e80000100800 */
[----:B------:R0:W-:Y:S01]  /*ca40*/  STL [R1+0x210], R29 ;  /* 0x0002101d01007387 */ /* 0x0001e20000100800 */
[----:B-1----:R-:W-:Y:S02]  /*ca50*/  LEA R23, P1, R12, c[0x0][0x168], 0x1 ;  /* 0x00005a000c177a11 */ /* 0x002fe400078208ff */
[----:B0-----:R-:W-:-:S03]  /*ca60*/  LEA R29, P2, R14, c[0x0][0x168], 0x1 ;  /* 0x00005a000e1d7a11 */ /* 0x001fc600078408ff */
[----:B------:R0:W-:Y:S04]  /*ca70*/  STL [R1+0x510], R23 ;  /* 0x0005101701007387 */ /* 0x0001e80000100800 */
[----:B------:R1:W-:Y:S01]  /*ca80*/  STL [R1+0x3d4], R28 ;  /* 0x0003d41c01007387 */ /* 0x0003e20000100800 */
[----:B0-----:R-:W-:-:S03]  /*ca90*/  LEA.HI.X.SX32 R23, R27, c[0x0][0x16c], 0x1, P3 ;  /* 0x00005b001b177a11 */ /* 0x001fc600018f0eff */
[----:B------:R-:W-:Y:S01]  /*caa0*/  STL [R1+0x3f0], R29 ;  /* 0x0003f01d01007387 */ /* 0x000fe20000100800 */
[----:B------:R-:W-:Y:S02]  /*cab0*/  LEA.HI.X.SX32 R27, R22, c[0x0][0x16c], 0x1, P4 ;  /* 0x00005b00161b7a11 */ /* 0x000fe400020f0eff */
[----:B-1----:R-:W-:Y:S01]  /*cac0*/  LEA R28, P3, R15, c[0x0][0x168], 0x1 ;  /* 0x00005a000f1c7a11 */ /* 0x002fe200078608ff */
[----:B------:R0:W-:Y:S01]  /*cad0*/  STL [R1+0x214], R23 ;  /* 0x0002141701007387 */ /* 0x0001e20000100800 */
[----:B------:R-:W-:Y:S02]  /*cae0*/  LEA.HI.X.SX32 R22, R8, c[0x0][0x16c], 0x1, P5 ;  /* 0x00005b0008167a11 */ /* 0x000fe400028f0eff */
[----:B------:R-:W-:Y:S01]  /*caf0*/  LEA R8, P5, R17, c[0x0][0x168], 0x1 ;  /* 0x00005a0011087a11 */ /* 0x000fe200078a08ff */
[----:B------:R-:W-:Y:S01]  /*cb00*/  STL [R1+0x514], R28 ;  /* 0x0005141c01007387 */ /* 0x000fe20000100800 */
[----:B0-----:R-:W-:-:S03]  /*cb10*/  LEA R23, P4, R16, c[0x0][0x168], 0x1 ;  /* 0x00005a0010177a11 */ /* 0x001fc600078808ff */
[----:B------:R-:W-:Y:S01]  /*cb20*/  STL [R1+0x3dc], R27 ;  /* 0x0003dc1b01007387 */ /* 0x000fe20000100800 */
[----:B------:R-:W-:-:S03]  /*cb30*/  LEA.HI.X.SX32 R9, R9, c[0x0][0x16c], 0x1, P6 ;  /* 0x00005b0009097a11 */ /* 0x000fc600030f0eff */
[----:B------:R-:W-:Y:S04]  /*cb40*/  STL [R1+0x3f8], R23 ;  /* 0x0003f81701007387 */ /* 0x000fe80000100800 */
[----:B------:R0:W-:Y:S04]  /*cb50*/  STL [R1+0x218], R22 ;  /* 0x0002181601007387 */ /* 0x0001e80000100800 */
[----:B------:R1:W-:Y:S01]  /*cb60*/  STL [R1+0x518], R8 ;  /* 0x0005180801007387 */ /* 0x0003e20000100800 */
[----:B0-----:R-:W-:-:S03]  /*cb70*/  LEA R22, P6, R19, c[0x0][0x168], 0x1 ;  /* 0x00005a0013167a11 */ /* 0x001fc600078c08ff */
[----:B------:R0:W-:Y:S01]  /*cb80*/  STL [R1+0x3e4], R9 ;  /* 0x0003e40901007387 */ /* 0x0001e20000100800 */
[----:B-1----:R-:W-:-:S03]  /*cb90*/  LEA.HI.X.SX32 R8, R11, c[0x0][0x16c], 0x1, P0 ;  /* 0x00005b000b087a11 */ /* 0x002fc600000f0eff */
[----:B------:R-:W-:Y:S01]  /*cba0*/  STL [R1+0x400], R22 ;  /* 0x0004001601007387 */ /* 0x000fe20000100800 */
[----:B------:R-:W-:-:S03]  /*cbb0*/  LEA.HI.X.SX32 R11, R12, c[0x0][0x16c], 0x1, P1 ;  /* 0x00005b000c0b7a11 */ /* 0x000fc600008f0eff */
[----:B------:R1:W-:Y:S01]  /*cbc0*/  STL [R1+0x21c], R8 ;  /* 0x00021c0801007387 */ /* 0x0003e20000100800 */
[----:B0-----:R-:W-:-:S05]  /*cbd0*/  LEA R9, P0, R20, c[0x0][0x168], 0x1 ;  /* 0x00005a0014097a11 */ /* 0x001fca00078008ff */
[----:B------:R0:W-:Y:S01]  /*cbe0*/  STL [R1+0x51c], R9 ;  /* 0x00051c0901007387 */ /* 0x0001e20000100800 */
[----:B-1----:R-:W-:-:S03]  /*cbf0*/  LEA R8, P1, R6, c[0x0][0x168], 0x1 ;  /* 0x00005a0006087a11 */ /* 0x002fc600078208ff */
[----:B------:R1:W-:Y:S04]  /*cc00*/  STL [R1+0x3ec], R11 ;  /* 0x0003ec0b01007387 */ /* 0x0003e80000100800 */
[----:B------:R3:W-:Y:S01]  /*cc10*/  STL [R1+0x408], R8 ;  /* 0x0004080801007387 */ /* 0x0007e20000100800 */
[----:B0-----:R-:W-:Y:S02]  /*cc20*/  LEA.HI.X.SX32 R9, R14, c[0x0][0x16c], 0x1, P2 ;  /* 0x00005b000e097a11 */ /* 0x001fe400010f0eff */
[----:B-1----:R-:W-:-:S03]  /*cc30*/  LEA R11, P2, R7, c[0x0][0x168], 0x1 ;  /* 0x00005a00070b7a11 */ /* 0x002fc600078408ff */
[----:B------:R0:W-:Y:S01]  /*cc40*/  STL [R1+0x220], R9 ;  /* 0x0002200901007387 */ /* 0x0001e20000100800 */
[----:B---3--:R-:W-:-:S03]  /*cc50*/  LEA.HI.X.SX32 R8, R15, c[0x0][0x16c], 0x1, P3 ;  /* 0x00005b000f087a11 */ /* 0x008fc600018f0eff */
[----:B------:R1:W-:Y:S04]  /*cc60*/  STL [R1+0x520], R11 ;  /* 0x0005200b01007387 */ /* 0x0003e80000100800 */
[----:B------:R3:W-:Y:S01]  /*cc70*/  STL [R1+0x3f4], R8 ;  /* 0x0003f40801007387 */ /* 0x0007e20000100800 */
[----:B0-----:R-:W-:Y:S02]  /*cc80*/  LEA R9, P3, R10, c[0x0][0x168], 0x1 ;  /* 0x00005a000a097a11 */ /* 0x001fe400078608ff */
[----:B-1----:R-:W-:-:S03]  /*cc90*/  LEA.HI.X.SX32 R11, R16, c[0x0][0x16c], 0x1, P4 ;  /* 0x00005b00100b7a11 */ /* 0x002fc600020f0eff */
[----:B------:R0:W-:Y:S01]  /*cca0*/  STL [R1+0x410], R9 ;  /* 0x0004100901007387 */ /* 0x0001e20000100800 */
[----:B---3--:R-:W-:-:S03]  /*ccb0*/  LEA R8, P4, R13, c[0x0][0x168], 0x1 ;  /* 0x00005a000d087a11 */ /* 0x008fc600078808ff */
[----:B------:R4:W-:Y:S04]  /*ccc0*/  STL [R1+0x224], R11 ;  /* 0x0002240b01007387 */ /* 0x0009e80000100800 */
[----:B------:R1:W-:Y:S01]  /*ccd0*/  STL [R1+0x524], R8 ;  /* 0x0005240801007387 */ /* 0x0003e20000100800 */
[----:B0-----:R-:W-:Y:S02]  /*cce0*/  LEA.HI.X.SX32 R9, R17, c[0x0][0x16c], 0x1, P5 ;  /* 0x00005b0011097a11 */ /* 0x001fe400028f0eff */
[----:B----4-:R-:W-:-:S03]  /*ccf0*/  LEA R11, P5, R0, c[0x0][0x168], 0x1 ;  /* 0x00005a00000b7a11 */ /* 0x010fc600078a08ff */
[----:B------:R0:W-:Y:S01]  /*cd00*/  STL [R1+0x3fc], R9 ;  /* 0x0003fc0901007387 */ /* 0x0001e20000100800 */
[----:B-1----:R-:W-:-:S03]  /*cd10*/  LEA.HI.X.SX32 R8, R19, c[0x0][0x16c], 0x1, P6 ;  /* 0x00005b0013087a11 */ /* 0x002fc600030f0eff */
[----:B------:R1:W-:Y:S04]  /*cd20*/  STL [R1+0x418], R11 ;  /* 0x0004180b01007387 */ /* 0x0003e80000100800 */
[----:B------:R3:W-:Y:S01]  /*cd30*/  STL [R1+0x228], R8 ;  /* 0x0002280801007387 */ /* 0x0007e20000100800 */
[----:B0-----:R-:W-:Y:S02]  /*cd40*/  LEA R9, P6, R18, c[0x0][0x168], 0x1 ;  /* 0x00005a0012097a11 */ /* 0x001fe400078c08ff */
[----:B-1----:R-:W-:-:S03]  /*cd50*/  LEA.HI.X.SX32 R11, R20, c[0x0][0x16c], 0x1, P0 ;  /* 0x00005b00140b7a11 */ /* 0x002fc600000f0eff */
[----:B------:R0:W-:Y:S01]  /*cd60*/  STL [R1+0x528], R9 ;  /* 0x0005280901007387 */ /* 0x0001e20000100800 */
[----:B---3--:R-:W-:-:S03]  /*cd70*/  LEA R8, P0, R26, c[0x0][0x168], 0x1 ;  /* 0x00005a001a087a11 */ /* 0x008fc600078008ff */
[----:B------:R-:W-:Y:S01]  /*cd80*/  STL [R1+0x404], R11 ;  /* 0x0004040b01007387 */ /* 0x000fe20000100800 */
[----:B------:R-:W-:-:S03]  /*cd90*/  IMAD R24, R24, c[0x0][0x190], RZ ;  /* 0x0000640018187a24 */ /* 0x000fc600078e02ff */
[----:B------:R1:W-:Y:S01]  /*cda0*/  STL [R1+0x420], R8 ;  /* 0x0004200801007387 */ /* 0x0003e20000100800 */
[----:B0-----:R-:W-:Y:S02]  /*cdb0*/  LEA.HI.X.SX32 R9, R6, c[0x0][0x16c], 0x1, P1 ;  /* 0x00005b0006097a11 */ /* 0x001fe400008f0eff */
[----:B------:R-:W-:Y:S01]  /*cdc0*/  LEA R6, P1, R25, c[0x0][0x168], 0x1 ;  /* 0x00005a0019067a11 */ /* 0x000fe200078208ff */
[----:B------:R-:W-:Y:S02]  /*cdd0*/  IMAD R21, R21, c[0x0][0x190], RZ ;  /* 0x0000640015157a24 */ /* 0x000fe400078e02ff */
[----:B------:R-:W-:Y:S01]  /*cde0*/  STL [R1+0x22c], R9 ;  /* 0x00022c0901007387 */ /* 0x000fe20000100800 */
[----:B-1----:R-:W-:-:S03]  /*cdf0*/  LEA.HI.X.SX32 R8, R7, c[0x0][0x16c], 0x1, P2 ;  /* 0x00005b0007087a11 */ /* 0x002fc600010f0eff */
[----:B------:R0:W-:Y:S01]  /*ce00*/  STL [R1+0x52c], R6 ;  /* 0x00052c0601007387 */ /* 0x0001e20000100800 */
[----:B------:R-:W-:-:S03]  /*ce10*/  LEA R7, P2, R24, c[0x0][0x168], 0x1 ;  /* 0x00005a0018077a11 */ /* 0x000fc600078408ff */
[----:B------:R1:W-:Y:S01]  /*ce20*/  STL [R1+0x40c], R8 ;  /* 0x00040c0801007387 */ /* 0x0003e20000100800 */
[----:B0-----:R-:W-:-:S03]  /*ce30*/  LEA.HI.X.SX32 R6, R10, c[0x0][0x16c], 0x1, P3 ;  /* 0x00005b000a067a11 */ /* 0x001fc600018f0eff */
[----:B------:R0:W-:Y:S01]  /*ce40*/  STL [R1+0x428], R7 ;  /* 0x0004280701007387 */ /* 0x0001e20000100800 */
[----:B-1----:R-:W-:-:S03]  /*ce50*/  LEA R8, P3, R21, c[0x0][0x168], 0x1 ;  /* 0x00005a0015087a11 */ /* 0x002fc600078608ff */
[----:B------:R-:W-:Y:S04]  /*ce60*/  STL [R1+0x230], R6 ;  /* 0x0002300601007387 */ /* 0x000fe80000100800 */
[----:B------:R1:W-:Y:S04]  /*ce70*/  STL [R1+0x530], R8 ;  /* 0x0005300801007387 */ /* 0x0003e80000100800 */
[----:B------:R-:W3:Y:S01]  /*ce80*/  LDL R23, [R1+0x130] ;  /* 0x0001300001177983 */ /* 0x000ee20000100800 */
[----:B0-----:R-:W-:-:S05]  /*ce90*/  LEA.HI.X.SX32 R7, R13, c[0x0][0x16c], 0x1, P4 ;  /* 0x00005b000d077a11 */ /* 0x001fca00020f0eff */
[----:B------:R0:W-:Y:S01]  /*cea0*/  STL [R1+0x414], R7 ;  /* 0x0004140701007387 */ /* 0x0001e20000100800 */
[----:B-1----:R-:W-:Y:S02]  /*ceb0*/  LEA.HI.X.SX32 R8, R0, c[0x0][0x16c], 0x1, P5 ;  /* 0x00005b0000087a11 */ /* 0x002fe400028f0eff */
[----:B0-----:R-:W-:Y:S02]  /*cec0*/  LEA.HI.X.SX32 R7, R18, c[0x0][0x16c], 0x1, P6 ;  /* 0x00005b0012077a11 */ /* 0x001fe400030f0eff */
[----:B--2---:R-:W-:-:S05]  /*ced0*/  LEA R6, P4, R3, c[0x0][0x168], 0x1 ;  /* 0x00005a0003067a11 */ /* 0x004fca00078808ff */
[----:B------:R0:W-:Y:S04]  /*cee0*/  STL [R1+0x534], R6 ;  /* 0x0005340601007387 */ /* 0x0001e80000100800 */
[----:B------:R1:W5:Y:S01]  /*cef0*/  LDL.LU R0, [R1+0x5e0] ;  /* 0x0005e00001007983 */ /* 0x0003620000300800 */
[----:B0-----:R-:W-:-:S03]  /*cf00*/  LEA.HI.X.SX32 R6, R26, c[0x0][0x16c], 0x1, P0 ;  /* 0x00005b001a067a11 */ /* 0x001fc600000f0eff */
[----:B------:R0:W-:Y:S04]  /*cf10*/  STL [R1+0x234], R8 ;  /* 0x0002340801007387 */ /* 0x0001e80000100800 */
[----:B------:R2:W-:Y:S04]  /*cf20*/  STL [R1+0x41c], R7 ;  /* 0x00041c0701007387 */ /* 0x0005e80000100800 */
[----:B------:R4:W-:Y:S01]  /*cf30*/  STL [R1+0x238], R6 ;  /* 0x0002380601007387 */ /* 0x0009e20000100800 */
[----:B0-----:R-:W-:Y:S02]  /*cf40*/  LEA.HI.X.SX32 R8, R25, c[0x0][0x16c], 0x1, P1 ;  /* 0x00005b0019087a11 */ /* 0x001fe400008f0eff */
[----:B--2---:R-:W-:-:S03]  /*cf50*/  LEA.HI.X.SX32 R7, R24, c[0x0][0x16c], 0x1, P2 ;  /* 0x00005b0018077a11 */ /* 0x004fc600010f0eff */
[----:B------:R-:W-:Y:S01]  /*cf60*/  STL [R1+0x424], R8 ;  /* 0x0004240801007387 */ /* 0x000fe20000100800 */
[----:B----4-:R-:W-:-:S03]  /*cf70*/  LEA.HI.X.SX32 R6, R21, c[0x0][0x16c], 0x1, P3 ;  /* 0x00005b0015067a11 */ /* 0x010fc600018f0eff */
[----:B------:R-:W-:Y:S04]  /*cf80*/  STL [R1+0x23c], R7 ;  /* 0x00023c0701007387 */ /* 0x000fe80000100800 */
[----:B------:R0:W-:Y:S02]  /*cf90*/  STL [R1+0x42c], R6 ;  /* 0x00042c0601007387 */ /* 0x0001e40000100800 */
[----:B0-----:R-:W-:Y:S02]  /*cfa0*/  LEA.HI.X.SX32 R6, R3, c[0x0][0x16c], 0x1, P4 ;  /* 0x00005b0003067a11 */ /* 0x001fe400020f0eff */
[----:B------:R-:W2:Y:S04]  /*cfb0*/  LDL.LU R3, [R1+0x5dc] ;  /* 0x0005dc0001037983 */ /* 0x000ea80000300800 */
[----:B------:R-:W0:Y:S04]  /*cfc0*/  S2R R29, SR_TID.X ;  /* 0x00000000001d7919 */ /* 0x000e280000002100 */
[----:B------:R-:W4:Y:S04]  /*cfd0*/  S2R R28, SR_TID.X ;  /* 0x00000000001c7919 */ /* 0x000f280000002100 */
[----:B------:R-:W-:Y:S01]  /*cfe0*/  STL [R1+0x20], RZ ;  /* 0x000020ff01007387 */ /* 0x000fe20000100800 */
[----:B0-----:R-:W-:-:S04]  /*cff0*/  SHF.R.U32.HI R29, RZ, 0x6, R29 ;  /* 0x00000006ff1d7819 */ /* 0x001fc8000001161d */
[----:B------:R-:W-:Y:S02]  /*d000*/  SGXT.U32 R27, R29, 0x3 ;  /* 0x000000031d1b781a */ /* 0x000fe40000000000 */
[--C-:B----4-:R-:W-:Y:S02]  /*d010*/  SHF.R.U32.HI R29, RZ, 0x6, R28.reuse ;  /* 0x00000006ff1d7819 */ /* 0x110fe4000001161c */
[----:B------:R-:W-:Y:S02]  /*d020*/  LOP3.LUT R27, R27, 0x78, RZ, 0xfc, !PT ;  /* 0x000000781b1b7812 */ /* 0x000fe400078efcff */
[----:B------:R-:W-:Y:S02]  /*d030*/  SGXT.U32 R29, R29, 0x3 ;  /* 0x000000031d1d781a */ /* 0x000fe40000000000 */
[----:B------:R-:W-:Y:S01]  /*d040*/  SHF.R.U32.HI R28, RZ, 0x6, R28 ;  /* 0x00000006ff1c7819 */ /* 0x000fe2000001161c */
[----:B------:R0:W-:Y:S01]  /*d050*/  STL [R1+0x430], R6 ;  /* 0x0004300601007387 */ /* 0x0001e20000100800 */
[----:B------:R-:W-:-:S02]  /*d060*/  LOP3.LUT R8, R29, 0x70, RZ, 0xfc, !PT ;  /* 0x000000701d087812 */ /* 0x000fc400078efcff */
[C---:B------:R-:W-:Y:S02]  /*d070*/  LOP3.LUT R22, R29.reuse, 0x68, RZ, 0xfc, !PT ;  /* 0x000000681d167812 */ /* 0x040fe400078efcff */
[----:B------:R-:W-:Y:S01]  /*d080*/  LOP3.LUT R29, R29, 0x60, RZ, 0xfc, !PT ;  /* 0x000000601d1d7812 */ /* 0x000fe200078efcff */
[----:B0-----:R-:W-:Y:S01]  /*d090*/  IMAD R6, R27, c[0x0][0x188], RZ ;  /* 0x000062001b067a24 */ /* 0x001fe200078e02ff */
[----:B------:R-:W-:-:S03]  /*d0a0*/  SGXT.U32 R27, R28, 0x3 ;  /* 0x000000031c1b781a */ /* 0x000fc60000000000 */
[----:B------:R-:W-:Y:S01]  /*d0b0*/  IMAD R6, R29, c[0x0][0x188], RZ ;  /* 0x000062001d067a24 */ /* 0x000fe200078e02ff */
[C---:B------:R-:W-:Y:S01]  /*d0c0*/  LOP3.LUT R29, R27.reuse, 0x58, RZ, 0xfc, !PT ;  /* 0x000000581b1d7812 */ /* 0x040fe200078efcff */
[----:B------:R-:W-:Y:S01]  /*d0d0*/  IMAD R7, R22, c[0x0][0x188], RZ ;  /* 0x0000620016077a24 */ /* 0x000fe200078e02ff */
[----:B------:R-:W-:-:S03]  /*d0e0*/  LOP3.LUT R22, R27, 0x50, RZ, 0xfc, !PT ;  /* 0x000000501b167812 */ /* 0x000fc600078efcff */
[----:B------:R-:W-:Y:S02]  /*d0f0*/  IMAD R6, R29, c[0x0][0x188], RZ ;  /* 0x000062001d067a24 */ /* 0x000fe400078e02ff */
[----:B------:R-:W0:Y:S01]  /*d100*/  S2R R29, SR_TID.X ;  /* 0x00000000001d7919 */ /* 0x000e220000002100 */
[----:B------:R-:W-:Y:S02]  /*d110*/  LOP3.LUT R27, R27, 0x48, RZ, 0xfc, !PT ;  /* 0x000000481b1b7812 */ /* 0x000fe400078efcff */
[----:B------:R-:W-:-:S03]  /*d120*/  SGXT.U32 R28, R28, 0x3 ;  /* 0x000000031c1c781a */ /* 0x000fc60000000000 */
[----:B------:R-:W-:Y:S01]  /*d130*/  IMAD R6, R27, c[0x0][0x188], RZ ;  /* 0x000062001b067a24 */ /* 0x000fe200078e02ff */
[----:B------:R-:W-:Y:S01]  /*d140*/  LOP3.LUT R27, R28, 0x38, RZ, 0xfc, !PT ;  /* 0x000000381c1b7812 */ /* 0x000fe200078efcff */
[----:B------:R-:W-:Y:S01]  /*d150*/  IMAD R7, R22, c[0x0][0x188], RZ ;  /* 0x0000620016077a24 */ /* 0x000fe200078e02ff */
[C---:B------:R-:W-:Y:S02]  /*d160*/  LOP3.LUT R22, R28.reuse, 0x40, RZ, 0xfc, !PT ;  /* 0x000000401c167812 */ /* 0x040fe400078efcff */
[----:B------:R-:W-:Y:S01]  /*d170*/  LOP3.LUT R28, R28, 0x30, RZ, 0xfc, !PT ;  /* 0x000000301c1c7812 */ /* 0x000fe200078efcff */
[----:B------:R-:W-:Y:S02]  /*d180*/  IMAD R7, R27, c[0x0][0x188], RZ ;  /* 0x000062001b077a24 */ /* 0x000fe400078e02ff */
[----:B------:R-:W4:Y:S01]  /*d190*/  S2R R27, SR_TID.X ;  /* 0x00000000001b7919 */ /* 0x000f220000002100 */
[----:B------:R-:W-:Y:S02]  /*d1a0*/  IMAD R6, R22, c[0x0][0x188], RZ ;  /* 0x0000620016067a24 */ /* 0x000fe400078e02ff */
[----:B------:R-:W-:-:S02]  /*d1b0*/  IMAD R6, R28, c[0x0][0x188], RZ ;  /* 0x000062001c067a24 */ /* 0x000fc400078e02ff */
[----:B------:R-:W1:Y:S01]  /*d1c0*/  S2R R28, SR_TID.X ;  /* 0x00000000001c7919 */ /* 0x000e620000002100 */
[----:B0-----:R-:W-:Y:S01]  /*d1d0*/  SHF.R.U32.HI R29, RZ, 0x6, R29 ;  /* 0x00000006ff1d7819 */ /* 0x001fe2000001161d */
[----:B------:R-:W-:-:S03]  /*d1e0*/  IMAD R8, R8, c[0x0][0x188], RZ ;  /* 0x0000620008087a24 */ /* 0x000fc600078e02ff */
[----:B------:R-:W-:-:S04]  /*d1f0*/  SGXT.U32 R29, R29, 0x3 ;  /* 0x000000031d1d781a */ /* 0x000fc80000000000 */
[C---:B------:R-:W-:Y:S02]  /*d200*/  LOP3.LUT R8, R29.reuse, 0x28, RZ, 0xfc, !PT ;  /* 0x000000281d087812 */ /* 0x040fe400078efcff */
[C---:B------:R-:W-:Y:S02]  /*d210*/  LOP3.LUT R22, R29.reuse, 0x20, RZ, 0xfc, !PT ;  /* 0x000000201d167812 */ /* 0x040fe400078efcff */
[----:B------:R-:W-:Y:S01]  /*d220*/  LOP3.LUT R29, R29, 0x18, RZ, 0xfc, !PT ;  /* 0x000000181d1d7812 */ /* 0x000fe200078efcff */
[----:B------:R-:W-:-:S04]  /*d230*/  IMAD R6, R8, c[0x0][0x188], RZ ;  /* 0x0000620008067a24 */ /* 0x000fc800078e02ff */
[----:B------:R-:W-:Y:S01]  /*d240*/  IMAD R6, R29, c[0x0][0x188], RZ ;  /* 0x000062001d067a24 */ /* 0x000fe200078e02ff */
[C---:B----4-:R-:W-:Y:S01]  /*d250*/  LOP3.LUT R29, R27.reuse, 0x7, RZ, 0xc0, !PT ;  /* 0x000000071b1d7812 */ /* 0x050fe200078ec0ff */
[----:B------:R-:W-:Y:S01]  /*d260*/  IMAD.SHL.U32 R8, R27, 0x2, RZ ;  /* 0x000000021b087824 */ /* 0x000fe200078e00ff */
[----:B-1----:R-:W-:-:S03]  /*d270*/  SHF.R.U32.HI R28, RZ, 0x6, R28 ;  /* 0x00000006ff1c7819 */ /* 0x002fc6000001161c */
[----:B------:R-:W-:Y:S01]  /*d280*/  IMAD R29, R29, 0x90, RZ ;  /* 0x000000901d1d7824 */ /* 0x000fe200078e02ff */
[----:B------:R-:W-:Y:S01]  /*d290*/  SGXT.U32 R28, R28, 0x3 ;  /* 0x000000031c1c781a */ /* 0x000fe20000000000 */
[----:B------:R-:W-:Y:S02]  /*d2a0*/  IMAD R7, R22, c[0x0][0x188], RZ ;  /* 0x0000620016077a24 */ /* 0x000fe400078e02ff */
[----:B------:R-:W-:Y:S01]  /*d2b0*/  IMAD.SHL.U32 R22, R27, 0x40, RZ ;  /* 0x000000401b167824 */ /* 0x000fe200078e00ff */
[----:B------:R-:W-:Y:S02]  /*d2c0*/  LOP3.LUT R29, R29, 0x10, R8, 0x78, !PT ;  /* 0x000000101d1d7812 */ /* 0x000fe400078e7808 */
[----:B------:R-:W-:Y:S02]  /*d2d0*/  LOP3.LUT R27, R28, 0x10, RZ, 0xfc, !PT ;  /* 0x000000101c1b7812 */ /* 0x000fe400078efcff */
[----:B------:R-:W-:-:S03]  /*d2e0*/  LOP3.LUT R29, R29, 0x400, R22, 0xf8, !PT ;  /* 0x000004001d1d7812 */ /* 0x000fc600078ef816 */
[----:B------:R-:W-:Y:S01]  /*d2f0*/  IMAD R6, R27, c[0x0][0x188], RZ ;  /* 0x000062001b067a24 */ /* 0x000fe200078e02ff */
[----:B------:R-:W-:Y:S01]  /*d300*/  LOP3.LUT R6, R29, 0x20, RZ, 0x3c, !PT ;  /* 0x000000201d067812 */ /* 0x000fe200078e3cff */
[----:B------:R0:W-:Y:S04]  /*d310*/  STL [R1+0x24], RZ ;  /* 0x000024ff01007387 */ /* 0x0001e80000100800 */
[----:B------:R0:W-:Y:S04]  /*d320*/  STL [R1+0x28], RZ ;  /* 0x000028ff01007387 */ /* 0x0001e80000100800 */
[----:B------:R0:W-:Y:S01]  /*d330*/  STL [R1+0x2c], RZ ;  /* 0x00002cff01007387 */ /* 0x0001e20000100800 */
[----:B------:R-:W-:Y:S01]  /*d340*/  LOP3.LUT R28, R28, 0x8, RZ, 0xfc, !PT ;  /* 0x000000081c1c7812 */ /* 0x000fe200078efcff */
[----:B------:R-:W-:-:S04]  /*d350*/  ULDC UR4, c[0x0][0x180] ;  /* 0x0000600000047ab9 */ /* 0x000fc80000000800 */
[----:B------:R-:W-:Y:S01]  /*d360*/  IMAD R8, R28, c[0x0][0x188], RZ ;  /* 0x000062001c087a24 */ /* 0x000fe200078e02ff */
[----:B------:R-:W-:Y:S02]  /*d370*/  LOP3.LUT R8, R29, 0x40, RZ, 0x3c, !PT ;  /* 0x000000401d087812 */ /* 0x000fe400078e3cff */
[----:B---3--:R-:W-:-:S05]  /*d380*/  LOP3.LUT R6, R23, 0x40, RZ, 0x3c, !PT ;  /* 0x0000004017067812 */ /* 0x008fca00078e3cff */
[----:B------:R0:W-:Y:S01]  /*d390*/  STL [R1+0x54c], R6 ;  /* 0x00054c0601007387 */ /* 0x0001e20000100800 */
[----:B--2---:R-:W-:Y:S02]  /*d3a0*/  LOP3.LUT R7, R3, 0x40, RZ, 0x3c, !PT ;  /* 0x0000004003077812 */ /* 0x004fe400078e3cff */
[----:B0-----:R-:W-:Y:S02]  /*d3b0*/  LOP3.LUT R7, R29, 0x60, RZ, 0x3c, !PT ;  /* 0x000000601d077812 */ /* 0x001fe400078e3cff */
.L_x_2:
[----:B------:R-:W0:Y:S01]  /*d3c0*/  S2R R14, SR_TID.X ;  /* 0x00000000000e7919 */ /* 0x000e220000002100 */
[----:B-----5:R-:W-:-:S03]  /*d3d0*/  PRMT R13, RZ, 0x7610, R13 ;  /* 0x00007610ff0d7816 */ /* 0x020fc6000000000d */
[----:B------:R1:W-:Y:S04]  /*d3e0*/  STL [R1+0xfd8], R25 ;  /* 0x000fd81901007387 */ /* 0x0003e80000100800 */
[----:B------:R2:W-:Y:S04]  /*d3f0*/  STL.64 [R1+0xfd0], R28 ;  /* 0x000fd01c01007387 */ /* 0x0005e80000100a00 */
[----:B------:R-:W-:Y:S04]  /*d400*/  STL [R1+0xfcc], R24 ;  /* 0x000fcc1801007387 */ /* 0x000fe80000100800 */
[----:B-1----:R-:W1:Y:S04]  /*d410*/  S2R R25, SR_TID.X ;  /* 0x0000000000197919 */ /* 0x002e680000002100 */
[----:B------:R-:W-:Y:S01]  /*d420*/  STL [R1+0xfc8], R21 ;  /* 0x000fc81501007387 */ /* 0x000fe20000100800 */
[----:B--2---:R-:W-:-:S02]  /*d430*/  IMAD.MOV.U32 R29, RZ, RZ, R5 ;  /* 0x000000ffff1d7224 */ /* 0x004fc400078e0005 */
[----:B------:R-:W-:Y:S01]  /*d440*/  IMAD.MOV.U32 R28, RZ, RZ, R4 ;  /* 0x000000ffff1c7224 */ /* 0x000fe200078e0004 */
[----:B0-----:R-:W-:Y:S01]  /*d450*/  SHF.R.U32.HI R14, RZ, 0x6, R14 ;  /* 0x00000006ff0e7819 */ /* 0x001fe2000001160e */
[----:B------:R-:W-:Y:S03]  /*d460*/  STL [R1+0xfc4], R16 ;  /* 0x000fc41001007387 */ /* 0x000fe60000100800 */
[----:B------:R-:W-:Y:S01]  /*d470*/  SGXT.U32 R15, R14, 0x3 ;  /* 0x000000030e0f781a */ /* 0x000fe20000000000 */
[----:B------:R1:W-:Y:S04]  /*d480*/  STL [R1+0xfc0], R19 ;  /* 0x000fc01301007387 */ /* 0x0003e80000100800 */
[----:B------:R-:W0:Y:S01]  /*d490*/  S2R R14, SR_TID.X ;  /* 0x00000000000e7919 */ /* 0x000e220000002100 */
[----:B------:R-:W-:-:S03]  /*d4a0*/  IMAD R5, R15, c[0x0][0x188], RZ ;  /* 0x000062000f057a24 */ /* 0x000fc600078e02ff */
[----:B------:R2:W-:Y:S01]  /*d4b0*/  STL [R1+0xfbc], R3 ;  /* 0x000fbc0301007387 */ /* 0x0005e20000100800 */
[----:B------:R-:W-:Y:S01]  /*d4c0*/  IMAD.WIDE R4, R5, 0x2, R28 ;  /* 0x0000000205047825 */ /* 0x000fe200078e021c */
[----:B-1----:R-:W-:Y:S02]  /*d4d0*/  SHF.R.U32.HI R19, RZ, 0x6, R25 ;  /* 0x00000006ff137819 */ /* 0x002fe40000011619 */
[----:B------:R1:W-:Y:S02]  /*d4e0*/  STL.64 [R1+0x120], R28 ;  /* 0x0001201c01007387 */ /* 0x0003e40000100a00 */
[----:B--2---:R-:W-:-:S04]  /*d4f0*/  SGXT.U32 R3, R19, 0x3 ;  /* 0x000000031303781a */ /* 0x004fc80000000000 */
[----:B------:R-:W-:Y:S02]  /*d500*/  ISETP.GE.AND P0, PT, R3, UR4, PT ;  /* 0x0000000403007c0c */ /* 0x000fe4000bf06270 */
[----:B0-----:R-:W-:-:S11]  /*d510*/  SHF.R.U32.HI R15, RZ, 0x6, R14 ;  /* 0x00000006ff0f7819 */ /* 0x001fd6000001160e */
[----:B------:R0:W2:Y:S01]  /*d520*/  @!P0 LDG.E.U16 R13, [R4.64] ;  /* 0x00000006040d8981 */ /* 0x0000a2000c1e1500 */
[----:B------:R-:W-:Y:S02]  /*d530*/  SHF.R.U32.HI R14, RZ, 0x6, R14 ;  /* 0x00000006ff0e7819 */ /* 0x000fe4000001160e */
[----:B------:R-:W-:Y:S02]  /*d540*/  PRMT R12, RZ, 0x7610, R12 ;  /* 0x00007610ff0c7816 */ /* 0x000fe4000000000c */
[C---:B0-----:R-:W-:Y:S02]  /*d550*/  SGXT.U32 R5, R15.reuse, 0x3 ;  /* 0x000000030f05781a */ /* 0x041fe40000000000 */
[----:B------:R-:W-:Y:S02]  /*d560*/  SGXT.U32 R15, R15, 0x3 ;  /* 0x000000030f0f781a */ /* 0x000fe40000000000 */
[C---:B------:R-:W-:Y:S02]  /*d570*/  LOP3.LUT R4, R5.reuse, 0x8, RZ, 0xfc, !PT ;  /* 0x0000000805047812 */ /* 0x040fe400078efcff */
[----:B------:R-:W-:-:S02]  /*d580*/  LOP3.LUT R5, R5, 0x10, RZ, 0xfc, !PT ;  /* 0x0000001005057812 */ /* 0x000fc400078efcff */
[----:B------:R-:W-:Y:S02]  /*d590*/  ISETP.GE.AND P0, PT, R4, UR4, PT ;  /* 0x0000000404007c0c */ /* 0x000fe4000bf06270 */
[----:B------:R-:W-:Y:S02]  /*d5a0*/  ISETP.GE.AND P1, PT, R5, UR4, PT ;  /* 0x0000000405007c0c */ /* 0x000fe4000bf26270 */
[----:B------:R-:W-:Y:S02]  /*d5b0*/  LOP3.LUT R5, R15, 0x8, RZ, 0xfc, !PT ;  /* 0x000000080f057812 */ /* 0x000fe400078efcff */
[----:B------:R-:W-:Y:S02]  /*d5c0*/  SGXT.U32 R15, R14, 0x3 ;  /* 0x000000030e0f781a */ /* 0x000fe40000000000 */
[----:B------:R-:W0:Y:S01]  /*d5d0*/  S2R R14, SR_TID.X ;  /* 0x00000000000e7919 */ /* 0x000e220000002100 */
[----:B------:R-:W-:Y:S01]  /*d5e0*/  IMAD R5, R5, c[0x0][0x188], RZ ;  /* 0x0000620005057a24 */ /* 0x000fe200078e02ff */
[----:B------:R-:W-:-:S03]  /*d5f0*/  LOP3.LUT R15, R15, 0x10, RZ, 0xfc, !PT ;  /* 0x000000100f0f7812 */ /* 0x000fc600078efcff */
[----:B------:R-:W-:Y:S01]  /*d600*/  IMAD.WIDE R4, R5, 0x2, R28 ;  /* 0x0000000205047825 */ /* 0x000fe200078e021c */
[----:B------:R-:W-:-:S03]  /*d610*/  PRMT R11, RZ, 0x7610, R11 ;  /* 0x00007610ff0b7816 */ /* 0x000fc6000000000b */
[----:B------:R-:W-:Y:S01]  /*d620*/  IMAD R15, R15, c[0x0][0x188], RZ ;  /* 0x000062000f0f7a24 */ /* 0x000fe200078e02ff */
[----:B------:R3:W4:Y:S03]  /*d630*/  @!P0 LDG.E.U16 R12, [R4.64] ;  /* 0x00000006040c8981 */ /* 0x000726000c1e1500 */
[----:B---3--:R-:W-:Y:S01]  /*d640*/  IMAD.WIDE R4, R15, 0x2, R28 ;  /* 0x000000020f047825 */ /* 0x008fe200078e021c */
[----:B0-----:R-:W-:-:S04]  /*d650*/  SHF.R.U32.HI R14, RZ, 0x6, R14 ;  /* 0x00000006ff0e7819 */ /* 0x001fc8000001160e */
[----:B------:R0:W3:Y:S04]  /*d660*/  @!P1 LDG.E.U16 R11, [R4.64] ;  /* 0x00000006040b9981 */ /* 0x0000e8000c1e1500 */
[----:B0-----:R-:W0:Y:S01]  /*d670*/  S2R R5, SR_TID.X ;  /* 0x0000000000057919 */ /* 0x001e220000002100 */
[----:B------:R-:W-:-:S03]  /*d680*/  SGXT.U32 R15, R14, 0x3 ;  /* 0x000000030e0f781a */ /* 0x000fc60000000000 */
[----:B------:R-:W1:Y:S01]  /*d690*/  S2R R14, SR_TID.X ;  /* 0x00000000000e7919 */ /* 0x000e620000002100 */
[----:B0-----:R-:W-:-:S04]  /*d6a0*/  SHF.R.U32.HI R5, RZ, 0x6, R5 ;  /* 0x00000006ff057819 */ /* 0x001fc80000011605 */
[----:B------:R-:W-:-:S04]  /*d6b0*/  SGXT.U32 R5, R5, 0x3 ;  /* 0x000000030505781a */ /* 0x000fc80000000000 */
[----:B------:R-:W-:-:S04]  /*d6c0*/  LOP3.LUT R5, R5, 0x18, RZ, 0xfc, !PT ;  /* 0x0000001805057812 */ /* 0x000fc800078efcff */
[----:B------:R-:W-:Y:S02]  /*d6d0*/  ISETP.GE.AND P0, PT, R5, UR4, PT ;  /* 0x0000000405007c0c */ /* 0x000fe4000bf06270 */
[----:B------:R-:W-:Y:S02]  /*d6e0*/  LOP3.LUT R5, R15, 0x18, RZ, 0xfc, !PT ;  /* 0x000000180f057812 */ /* 0x000fe400078efcff */
[----:B-1----:R-:W-:-:S03]  /*d6f0*/  SHF.R.U32.HI R15, RZ, 0x6, R14 ;  /* 0x00000006ff0f7819 */ /* 0x002fc6000001160e */
[----:B------:R-:W-:Y:S01]  /*d700*/  IMAD R5, R5, c[0x0][0x188], RZ ;  /* 0x0000620005057a24 */ /* 0x000fe200078e02ff */
[----:B------:R-:W-:Y:S02]  /*d710*/  PRMT R10, RZ, 0x7610, R10 ;  /* 0x00007610ff0a7816 */ /* 0x000fe4000000000a */
[----:B------:R-:W-:Y:S01]  /*d720*/  SGXT.U32 R15, R15, 0x3 ;  /* 0x000000030f0f781a */ /* 0x000fe20000000000 */
[----:B------:R-:W-:-:S05]  /*d730*/  IMAD.WIDE R4, R5, 0x2, R28 ;  /* 0x0000000205047825 */ /* 0x000fca00078e021c */
[----:B------:R0:W2:Y:S02]  /*d740*/  @!P0 LDG.E.U16 R10, [R4.64] ;  /* 0x00000006040a8981 */ /* 0x0000a4000c1e1500 */
[C---:B0-----:R-:W-:Y:S02]  /*d750*/  LOP3.LUT R4, R15.reuse, 0x20, RZ, 0xfc, !PT ;  /* 0x000000200f047812 */ /* 0x041fe400078efcff */
[----:B------:R-:W-:Y:S02]  /*d760*/  LOP3.LUT R5, R15, 0x28, RZ, 0xfc, !PT ;  /* 0x000000280f057812 */ /* 0x000fe400078efcff */
[----:B------:R-:W0:Y:S01]  /*d770*/  S2R R15, SR_TID.X ;  /* 0x00000000000f7919 */ /* 0x000e220000002100 */
[----:B------:R-:W-:-:S04]  /*d780*/  SHF.R.U32.HI R14, RZ, 0x6, R14 ;  /* 0x00000006ff0e7819 */ /* 0x000fc8000001160e */
[----:B------:R-:W-:Y:S02]  /*d790*/  SGXT.U32 R14, R14, 0x3 ;  /* 0x000000030e0e781a */ /* 0x000fe40000000000 */
[----:B------:R-:W-:Y:S02]  /*d7a0*/  ISETP.GE.AND P1, PT, R5, UR4, PT ;  /* 0x0000000405007c0c */ /* 0x000fe4000bf26270 */
[----:B------:R-:W-:Y:S02]  /*d7b0*/  LOP3.LUT R5, R14, 0x20, RZ, 0xfc, !PT ;  /* 0x000000200e057812 */ /* 0x000fe400078efcff */
[----:B------:R-:W-:-:S03]  /*d7c0*/  ISETP.GE.AND P0, PT, R4, UR4, PT ;  /* 0x0000000404007c0c */ /* 0x000fc6000bf06270 */
[----:B------:R-:W-:Y:S01]  /*d7d0*/  IMAD R5, R5, c[0x0][0x188], RZ ;  /* 0x0000620005057a24 */ /* 0x000fe200078e02ff */
[----:B0-----:R-:W-:-:S04]  /*d7e0*/  SHF.R.U32.HI R15, RZ, 0x6, R15 ;  /* 0x00000006ff0f7819 */ /* 0x001fc8000001160f */
[----:B------:R-:W-:Y:S01]  /*d7f0*/  SGXT.U32 R15, R15, 0x3 ;  /* 0x000000030f0f781a */ /* 0x000fe20000000000 */
[----:B------:R-:W-:Y:S01]  /*d800*/  IMAD.WIDE R4, R5, 0x2, R28 ;  /* 0x0000000205047825 */ /* 0x000fe200078e021c */
[----:B------:R-:W-:Y:S02]  /*d810*/  PRMT R9, RZ, 0x7610, R9 ;  /* 0x00007610ff097816 */ /* 0x000fe40000000009 */
[----:B------:R-:W-:Y:S02]  /*d820*/  LOP3.LUT R15, R15, 0x28, RZ, 0xfc, !PT ;  /* 0x000000280f0f7812 */ /* 0x000fe400078efcff */
[----:B------:R-:W-:Y:S02]  /*d830*/  PRMT R8, RZ, 0x7610, R8 ;  /* 0x00007610ff087816 */ /* 0x000fe40000000008 */
[----:B------:R0:W2:Y:S01]  /*d840*/  @!P0 LDG.E.U16 R9, [R4.64] ;  /* 0x0000000604098981 */ /* 0x0000a2000c1e1500 */
[----:B------:R-:W-:-:S03]  /*d850*/  IMAD R15, R15, c[0x0][0x188], RZ ;  /* 0x000062000f0f7a24 */ /* 0x000fc600078e02ff */
[----:B------:R-:W1:Y:S01]  /*d860*/  S2R R14, SR_TID.X ;  /* 0x00000000000e7919 */ /* 0x000e620000002100 */
[----:B0-----:R-:W-:-:S05]  /*d870*/  IMAD.WIDE R4, R15, 0x2, R28 ;  /* 0x000000020f047825 */ /* 0x001fca00078e021c */
[----:B------:R0:W2:Y:S04]  /*d880*/  @!P1 LDG.E.U16 R8, [R4.64] ;  /* 0x0000000604089981 */ /* 0x0000a8000c1e1500 */
[----:B0-----:R-:W0:Y:S01]  /*d890*/  S2R R5, SR_TID.X ;  /* 0x0000000000057919 */ /* 0x001e220000002100 */
[----:B-1----:R-:W-:-:S04]  /*d8a0*/  SHF.R.U32.HI R14, RZ, 0x6, R14 ;  /* 0x00000006ff0e7819 */ /* 0x002fc8000001160e */
[----:B------:R-:W-:-:S04]  /*d8b0*/  SGXT.U32 R14, R14, 0x3 ;  /* 0x000000030e0e781a */ /* 0x000fc80000000000 */
[----:B------:R-:W-:-:S04]  /*d8c0*/  LOP3.LUT R15, R14, 0x30, RZ, 0xfc, !PT ;  /* 0x000000300e0f7812 */ /* 0x000fc800078efcff */
[----:B------:R-:W-:Y:S02]  /*d8d0*/  ISETP.GE.AND P0, PT, R15, UR4, PT ;  /* 0x000000040f007c0c */ /* 0x000fe4000bf06270 */
[----:B0-----:R-:W-:-:S04]  /*d8e0*/  SHF.R.U32.HI R5, RZ, 0x6, R5 ;  /* 0x00000006ff057819 */ /* 0x001fc80000011605 */
[----:B------:R-:W-:-:S04]  /*d8f0*/  SGXT.U32 R5, R5, 0x3 ;  /* 0x000000030505781a */ /* 0x000fc80000000000 */
[----:B------:R-:W-:Y:S02]  /*d900*/  LOP3.LUT R5, R5, 0x30, RZ, 0xfc, !PT ;  /* 0x0000003005057812 */ /* 0x000fe400078efcff */
[----:B------:R-:W-:-:S03]  /*d910*/  PRMT R7, RZ, 0x7610, R7 ;  /* 0x00007610ff077816 */ /* 0x000fc60000000007 */
[----:B------:R-:W-:-:S04]  /*d920*/  IMAD R5, R5, c[0x0][0x188], RZ ;  /* 0x0000620005057a24 */ /* 0x000fc800078e02ff */
[----:B------:R-:W-:Y:S01]  /*d930*/  IMAD.WIDE R4, R5, 0x2, R28 ;  /* 0x0000000205047825 */ /* 0x000fe200078e021c */
[----:B------:R-:W0:Y:S04]  /*d940*/  S2R R14, SR_TID.X ;  /* 0x00000000000e7919 */ /* 0x000e280000002100 */
[----:B------:R1:W2:Y:S04]  /*d950*/  @!P0 LDG.E.U16 R7, [R4.64] ;  /* 0x0000000604078981 */ /* 0x0002a8000c1e1500 */
[----:B-1----:R-:W1:Y:S01]  /*d960*/  S2R R5, SR_TID.X ;  /* 0x0000000000057919 */ /* 0x002e620000002100 */
[----:B0-----:R-:W-:-:S02]  /*d970*/  SHF.R.U32.HI R15, RZ, 0x6, R14 ;  /* 0x00000006ff0f7819 */ /* 0x001fc4000001160e */
[----:B------:R-:W-:Y:S02]  /*d980*/  SHF.R.U32.HI R14, RZ, 0x6, R14 ;  /* 0x00000006ff0e7819 */ /* 0x000fe4000001160e */
[----:B------:R-:W-:Y:S02]  /*d990*/  SGXT.U32 R15, R15, 0x3 ;  /* 0x000000030f0f781a */ /* 0x000fe40000000000 */
[----:B------:R-:W-:Y:S02]  /*d9a0*/  SGXT.U32 R14, R14, 0x3 ;  /* 0x000000030e0e781a */ /* 0x000fe40000000000 */
[----:B------:R-:W-:Y:S02]  /*d9b0*/  LOP3.LUT R15, R15, 0x40, RZ, 0xfc, !PT ;  /* 0x000000400f0f7812 */ /* 0x000fe400078efcff */
[----:B-1----:R-:W-:-:S04]  /*d9c0*/  SHF.R.U32.HI R5, RZ, 0x6, R5 ;  /* 0x00000006ff057819 */ /* 0x002fc80000011605 */
[----:B------:R-:W-:Y:S02]  /*d9d0*/  SGXT.U32 R5, R5, 0x3 ;  /* 0x000000030505781a */ /* 0x000fe40000000000 */
[----:B------:R-:W-:Y:S02]  /*d9e0*/  ISETP.GE.AND P1, PT, R15, UR4, PT ;  /* 0x000000040f007c0c */ /* 0x000fe4000bf26270 */
[----:B------:R-:W-:Y:S02]  /*d9f0*/  LOP3.LUT R5, R5, 0x38, RZ, 0xfc, !PT ;  /* 0x0000003805057812 */ /* 0x000fe400078efcff */
[----:B------:R-:W-:Y:S02]  /*da00*/  LOP3.LUT R15, R14, 0x38, RZ, 0xfc, !PT ;  /* 0x000000380e0f7812 */ /* 0x000fe400078efcff */
[----:B------:R-:W-:-:S03]  /*da10*/  ISETP.GE.AND P0, PT, R5, UR4, PT ;  /* 0x0000000405007c0c */ /* 0x000fc6000bf06270 */
[----:B------:R-:W-:Y:S01]  /*da20*/  IMAD R15, R15, c[0x0][0x188], RZ ;  /* 0x000062000f0f7a24 */ /* 0x000fe200078e02ff */
[----:B------:R-:W-:Y:S02]  /*da30*/  LOP3.LUT R14, R14, 0x40, RZ, 0xfc, !PT ;  /* 0x000000400e0e7812 */ /* 0x000fe400078efcff */
[----:B------:R-:W-:Y:S01]  /*da40*/  PRMT R6, RZ, 0x7610, R6 ;  /* 0x00007610ff067816 */ /* 0x000fe20000000006 */
[----:B------:R-:W-:-:S04]  /*da50*/  IMAD.WIDE R4, R15, 0x2, R28 ;  /* 0x000000020f047825 */ /* 0x000fc800078e021c */
[----:B------:R-:W-:Y:S02]  /*da60*/  IMAD R14, R14, c[0x0][0x188], RZ ;  /* 0x000062000e0e7a24 */ /* 0x000fe400078e02ff */
[----:B------:R0:W2:Y:S02]  /*da70*/  @!P0 LDG.E.U16 R6, [R4.64] ;  /* 0x0000000604068981 */ /* 0x0000a4000c1e1500 */
[----:B------:R-:W-:Y:S01]  /*da80*/  IMAD.WIDE R14, R14, 0x2, R28 ;  /* 0x000000020e0e7825 */ /* 0x000fe200078e021c */
[----:B0-----:R-:W-:-:S06]  /*da90*/  PRMT R5, RZ, 0x7610, R5 ;  /* 0x00007610ff057816 */ /* 0x001fcc0000000005 */
[----:B------:R0:W2:Y:S04]  /*daa0*/  @!P1 LDG.E.U16 R5, [R14.64] ;  /* 0x000000060e059981 */ /* 0x0000a8000c1e1500 */
[----:B0-----:R-:W0:Y:S01]  /*dab0*/  S2R R15, SR_TID.X ;  /* 0x00000000000f7919 */ /* 0x001e220000002100 */
[----:B------:R-:W-:Y:S02]  /*dac0*/  PRMT R4, RZ, 0x7610, R4 ;  /* 0x00007610ff047816 */ /* 0x000fe40000000004 */
[----:B0-----:R-:W-:-:S04]  /*dad0*/  SHF.R.U32.HI R15, RZ, 0x6, R15 ;  /* 0x00000006ff0f7819 */ /* 0x001fc8000001160f */
[----:B------:R-:W-:-:S04]  /*dae0*/  SGXT.U32 R15, R15, 0x3 ;  /* 0x000000030f0f781a */ /* 0x000fc80000000000 */
[C---:B------:R-:W-:Y:S02]  /*daf0*/  LOP3.LUT R14, R15.reuse, 0x48, RZ, 0xfc, !PT ;  /* 0x000000480f0e7812 */ /* 0x040fe400078efcff */
[----:B------:R-:W-:Y:S02]  /*db00*/  LOP3.LUT R15, R15, 0x48, RZ, 0xfc, !PT ;  /* 0x000000480f0f7812 */ /* 0x000fe400078efcff */
[----:B------:R-:W-:-:S03]  /*db10*/  ISETP.GE.AND P0, PT, R14, UR4, PT ;  /* 0x000000040e007c0c */ /* 0x000fc6000bf06270 */
[----:B------:R-:W-:-:S04]  /*db20*/  IMAD R15, R15, c[0x0][0x188], RZ ;  /* 0x000062000f0f7a24 */ /* 0x000fc800078e02ff */
[----:B------:R-:W-:-:S06]  /*db30*/  IMAD.WIDE R14, R15, 0x2, R28 ;  /* 0x000000020f0e7825 */ /* 0x000fcc00078e021c */
        /* <DEDUP_REMOVED lines=8> */
[----:B------:R-:W-:Y:S01]  /*dbc0*/  IMAD R15, R15, c[0x0][0x188], RZ ;  /* 0x000062000f0f7a24 */ /* 0x000fe200078e02ff */
[----:B------:R-:W-:-:S03]  /*dbd0*/  SHF.R.U32.HI R25, RZ, 0x6, R25 ;  /* 0x00000006ff197819 */ /* 0x000fc60000011619 */
[----:B------:R-:W-:-:S06]  /*dbe0*/  IMAD.WIDE R14, R15, 0x2, R28 ;  /* 0x000000020f0e7825 */ /* 0x000fcc00078e021c */
[----:B------:R0:W2:Y:S02]  /*dbf0*/  @!P0 LDG.E.U16 R18, [R14.64] ;  /* 0x000000060e128981 */ /* 0x0000a4000c1e1500 */
[----:B0-----:R-:W-:-:S04]  /*dc00*/  SGXT.U32 R15, R25, 0x3 ;  /* 0x00000003190f781a */ /* 0x001fc80000000000 */
[C---:B------:R-:W-:Y:S02]  /*dc10*/  LOP3.LUT R25, R15.reuse, 0x58, RZ, 0xfc, !PT ;  /* 0x000000580f197812 */ /* 0x040fe400078efcff */
[C---:B------:R-:W-:Y:S02]  /*dc20*/  LOP3.LUT R14, R15.reuse, 0x60, RZ, 0xfc, !PT ;  /* 0x000000600f0e7812 */ /* 0x040fe400078efcff */
[----:B------:R-:W-:Y:S02]  /*dc30*/  LOP3.LUT R15, R15, 0x58, RZ, 0xfc, !PT ;  /* 0x000000580f0f7812 */ /* 0x000fe400078efcff */
[----:B------:R-:W-:Y:S02]  /*dc40*/  ISETP.GE.AND P0, PT, R25, UR4, PT ;  /* 0x0000000419007c0c */ /* 0x000fe4000bf06270 */
[----:B------:R-:W-:Y:S01]  /*dc50*/  ISETP.GE.AND P1, PT, R14, UR4, PT ;  /* 0x000000040e007c0c */ /* 0x000fe2000bf26270 */
[----:B------:R-:W-:Y:S01]  /*dc60*/  IMAD R15, R15, c[0x0][0x188], RZ ;  /* 0x000062000f0f7a24 */ /* 0x000fe200078e02ff */
[----:B------:R-:W-:Y:S01]  /*dc70*/  PRMT R17, RZ, 0x7610, R17 ;  /* 0x00007610ff117816 */ /* 0x000fe20000000011 */
[----:B------:R-:W2:Y:S02]  /*dc80*/  LDL.LU R25, [R1+0xfd8] ;  /* 0x000fd80001197983 */ /* 0x000ea40000300800 */
[----:B------:R-:W-:-:S06]  /*dc90*/  IMAD.WIDE R14, R15, 0x2, R28 ;  /* 0x000000020f0e7825 */ /* 0x000fcc00078e021c */
[----:B------:R0:W2:Y:S04]  /*dca0*/  @!P0 LDG.E.U16 R17, [R14.64] ;  /* 0x000000060e118981 */ /* 0x0000a8000c1e1500 */
[----:B0-----:R-:W0:Y:S01]  /*dcb0*/  S2R R15, SR_TID.X ;  /* 0x00000000000f7919 */ /* 0x001e220000002100 */
[----:B------:R-:W-:Y:S02]  /*dcc0*/  PRMT R20, RZ, 0x7610, R20 ;  /* 0x00007610ff147816 */ /* 0x000fe40000000014 */
[----:B------:R-:W-:Y:S02]  /*dcd0*/  SGXT.U32 R19, R19, 0x3 ;  /* 0x000000031313781a */ /* 0x000fe40000000000 */
[----:B0-----:R-:W-:-:S04]  /*dce0*/  SHF.R.U32.HI R15, RZ, 0x6, R15 ;  /* 0x00000006ff0f7819 */ /* 0x001fc8000001160f */
[----:B------:R-:W-:-:S04]  /*dcf0*/  SGXT.U32 R15, R15, 0x3 ;  /* 0x000000030f0f781a */ /* 0x000fc80000000000 */
[----:B------:R-:W-:-:S05]  /*dd00*/  LOP3.LUT R15, R15, 0x60, RZ, 0xfc, !PT ;  /* 0x000000600f0f7812 */ /* 0x000fca00078efcff */
[----:B------:R-:W-:-:S04]  /*dd10*/  IMAD R15, R15, c[0x0][0x188], RZ ;  /* 0x000062000f0f7a24 */ /* 0x000fc800078e02ff */
[----:B------:R-:W-:-:S05]  /*dd20*/  IMAD.WIDE R14, R15, 0x2, R28 ;  /* 0x000000020f0e7825 */ /* 0x000fca00078e021c */
[----:B------:R0:W2:Y:S02]  /*dd30*/  @!P1 LDG.E.U16 R20, [R14.64] ;  /* 0x000000060e149981 */ /* 0x0000a4000c1e1500 */
[----:B0-----:R-:W-:Y:S02]  /*dd40*/  LOP3.LUT R15, R19, 0x68, RZ, 0xfc, !PT ;  /* 0x00000068130f7812 */ /* 0x001fe400078efcff */
[C---:B------:R-:W-:Y:S02]  /*dd50*/  LOP3.LUT R19, R3.reuse, 0x70, RZ, 0xfc, !PT ;  /* 0x0000007003137812 */ /* 0x040fe400078efcff */
[----:B------:R-:W-:Y:S02]  /*dd60*/  LOP3.LUT R3, R3, 0x68, RZ, 0xfc, !PT ;  /* 0x0000006803037812 */ /* 0x000fe400078efcff */
[----:B------:R-:W-:-:S03]  /*dd70*/  ISETP.GE.AND P0, PT, R15, UR4, PT ;  /* 0x000000040f007c0c */ /* 0x000fc6000bf06270 */
[----:B------:R-:W-:Y:S01]  /*dd80*/  IMAD R3, R3, c[0x0][0x188], RZ ;  /* 0x0000620003037a24 */ /* 0x000fe200078e02ff */
[----:B------:R-:W-:-:S03]  /*dd90*/  PRMT R22, RZ, 0x7610, R22 ;  /* 0x00007610ff167816 */ /* 0x000fc60000000016 */
[----:B------:R-:W-:Y:S01]  /*dda0*/  IMAD.WIDE R14, R3, 0x2, R28 ;  /* 0x00000002030e7825 */ /* 0x000fe200078e021c */
[----:B------:R-:W-:Y:S01]  /*ddb0*/  ISETP.GE.AND P1, PT, R19, UR4, PT ;  /* 0x0000000413007c0c */ /* 0x000fe2000bf26270 */
[----:B------:R-:W2:Y:S04]  /*ddc0*/  LDL R3, [R1+0x23c] ;  /* 0x00023c0001037983 */ /* 0x000ea80000100800 */
[----:B------:R0:W2:Y:S01]  /*ddd0*/  @!P0 LDG.E.U16 R22, [R14.64] ;  /* 0x000000060e168981 */ /* 0x0000a2000c1e1500 */
[----:B------:R-:W-:Y:S02]  /*dde0*/  PRMT R23, RZ, 0x7610, R23 ;  /* 0x00007610ff177816 */ /* 0x000fe40000000017 */
[----:B------:R-:W-:Y:S01]  /*ddf0*/  PRMT R27, RZ, 0x7610, R27 ;  /* 0x00007610ff1b7816 */ /* 0x000fe2000000001b */
[----:B------:R-:W2:Y:S04]  /*de00*/  LDL R19, [R1+0x428] ;  /* 0x0004280001137983 */ /* 0x000ea80000100800 */
[----:B0-----:R-:W0:Y:S02]  /*de10*/  S2R R15, SR_TID.X ;  /* 0x00000000000f7919 */ /* 0x001e240000002100 */
[----:B0-----:R-:W-:-:S04]  /*de20*/  SHF.R.U32.HI R15, RZ, 0x6, R15 ;  /* 0x00000006ff0f7819 */ /* 0x001fc8000001160f */
[----:B------:R-:W-:-:S04]  /*de30*/  SGXT.U32 R15, R15, 0x3 ;  /* 0x000000030f0f781a */ /* 0x000fc80000000000 */
[C---:B------:R-:W-:Y:S02]  /*de40*/  LOP3.LUT R14, R15.reuse, 0x78, RZ, 0xfc, !PT ;  /* 0x000000780f0e7812 */ /* 0x040fe400078efcff */
[----:B------:R-:W-:Y:S02]  /*de50*/  LOP3.LUT R15, R15, 0x70, RZ, 0xfc, !PT ;  /* 0x000000700f0f7812 */ /* 0x000fe400078efcff */
[----:B------:R-:W-:-:S03]  /*de60*/  ISETP.GE.AND P0, PT, R14, UR4, PT ;  /* 0x000000040e007c0c */ /* 0x000fc6000bf06270 */
[----:B------:R-:W-:-:S04]  /*de70*/  IMAD R15, R15, c[0x0][0x188], RZ ;  /* 0x000062000f0f7a24 */ /* 0x000fc800078e02ff */
[----:B------:R-:W-:-:S05]  /*de80*/  IMAD.WIDE R14, R15, 0x2, R28 ;  /* 0x000000020f0e7825 */ /* 0x000fca00078e021c */
[----:B------:R0:W2:Y:S04]  /*de90*/  @!P1 LDG.E.U16 R23, [R14.64] ;  /* 0x000000060e179981 */ /* 0x0000a8000c1e1500 */
[----:B0-----:R-:W0:Y:S02]  /*dea0*/  S2R R15, SR_TID.X ;  /* 0x00000000000f7919 */ /* 0x001e240000002100 */
[----:B0-----:R-:W-:-:S04]  /*deb0*/  SHF.R.U32.HI R15, RZ, 0x6, R15 ;  /* 0x00000006ff0f7819 */ /* 0x001fc8000001160f */
[----:B------:R-:W-:-:S04]  /*dec0*/  SGXT.U32 R15, R15, 0x3 ;  /* 0x000000030f0f781a */ /* 0x000fc80000000000 */
[----:B------:R-:W-:-:S05]  /*ded0*/  LOP3.LUT R15, R15, 0x78, RZ, 0xfc, !PT ;  /* 0x000000780f0f7812 */ /* 0x000fca00078efcff */
[----:B------:R-:W-:-:S04]  /*dee0*/  IMAD R15, R15, c[0x0][0x188], RZ ;  /* 0x000062000f0f7a24 */ /* 0x000fc800078e02ff */
[----:B------:R-:W-:Y:S02]  /*def0*/  IMAD.WIDE R14, R15, 0x2, R28 ;  /* 0x000000020f0e7825 */ /* 0x000fe400078e021c */
[----:B------:R-:W2:Y:S04]  /*df00*/  LDL.LU.64 R28, [R1+0xfd0] ;  /* 0x000fd000011c7983 */ /* 0x000ea80000300a00 */
[----:B------:R0:W2:Y:S04]  /*df10*/  @!P0 LDG.E.U16 R27, [R14.64] ;  /* 0x000000060e1b8981 */ /* 0x0000a8000c1e1500 */
[----:B0-----:R-:W0:Y:S02]  /*df20*/  S2R R15, SR_TID.X ;  /* 0x00000000000f7919 */ /* 0x001e240000002100 */
[----:B0-----:R-:W-:-:S02]  /*df30*/  LOP3.LUT R14, R15, 0x7f, RZ, 0xc0, !PT ;  /* 0x0000007f0f0e7812 */ /* 0x001fc400078ec0ff */
[----:B------:R-:W2:Y:S02]  /*df40*/  LDL R15, [R1+0x534] ;  /* 0x00053400010f7983 */ /* 0x000ea40000100800 */
[----:B------:R-:W-:Y:S02]  /*df50*/  ISETP.GE.AND P0, PT, R14, UR4, PT ;  /* 0x000000040e007c0c */ /* 0x000fe4000bf06270 */
[----:B------:R-:W-:Y:S01]  /*df60*/  BAR.SYNC.DEFER_BLOCKING 0x0 ;  /* 0x0000000000007b1d */ /* 0x000fe20000010000 */
[----:B--2--5:R-:W-:-:S05]  /*df70*/  IADD3 R14, P1, R15, R2, RZ ;  /* 0x000000020f0e7210 */ /* 0x024fca0007f3e0ff */
[----:B------:R-:W2:Y:S01]  /*df80*/  LDL R15, [R1+0x430] ;  /* 0x00043000010f7983 */ /* 0x000ea20000100800 */
[----:B------:R-:W-:Y:S02]  /*df90*/  PRMT R28, RZ, 0x7610, R28 ;  /* 0x00007610ff1c7816 */ /* 0x000fe4000000001c */
[----:B------:R-:W-:Y:S01]  /*dfa0*/  PRMT R29, RZ, 0x7610, R29 ;  /* 0x00007610ff1d7816 */ /* 0x000fe2000000001d */
[----:B--2---:R-:W-:-:S05]  /*dfb0*/  IMAD.X R15, R15, 0x1, R0, P1 ;  /* 0x000000010f0f7824 */ /* 0x004fca00008e0600 */
[----:B------:R0:W2:Y:S02]  /*dfc0*/  @!P0 LDG.E.U16 R28, [R14.64] ;  /* 0x000000060e1c8981 */ /* 0x0000a4000c1e1500 */
[-C--:B0-----:R-:W-:Y:S02]  /*dfd0*/  IADD3 R14, P1, R19, R2.reuse, RZ ;  /* 0x00000002130e7210 */ /* 0x081fe40007f3e0ff */
[----:B------:R-:W-:Y:S01]  /*dfe0*/  PRMT R24, RZ, 0x7610, R24 ;  /* 0x00007610ff187816 */ /* 0x000fe20000000018 */
[----:B------:R-:W2:Y:S02]  /*dff0*/  LDL R19, [R1+0x410] ;  /* 0x0004100001137983 */ /* 0x000ea40000100800 */
[----:B------:R-:W-:Y:S02]  /*e000*/  IMAD.X R15, R3, 0x1, R0, P1 ;  /* 0x00000001030f7824 */ /* 0x000fe400008e0600 */
[----:B------:R-:W2:Y:S04]  /*e010*/  LDL R3, [R1+0x230] ;  /* 0x0002300001037983 */ /* 0x000ea80000100800 */
[----:B------:R0:W2:Y:S04]  /*e020*/  @!P0 LDG.E.U16 R29, [R14.64] ;  /* 0x000000060e1d8981 */ /* 0x0000a8000c1e1500 */
[----:B0-----:R-:W2:Y:S02]  /*e030*/  LDL R15, [R1+0x420] ;  /* 0x00042000010f7983 */ /* 0x001ea40000100800 */
[----:B--2---:R-:W-:-:S02]  /*e040*/  IADD3 R14, P1, R15, R2, RZ ;  /* 0x000000020f0e7210 */ /* 0x004fc40007f3e0ff */
[----:B------:R-:W2:Y:S03]  /*e050*/  LDL R15, [R1+0x238] ;  /* 0x00023800010f7983 */ /* 0x000ea60000100800 */
[----:B--2---:R-:W-:-:S05]  /*e060*/  IMAD.X R15, R15, 0x1, R0, P1 ;  /* 0x000000010f0f7824 */ /* 0x004fca00008e0600 */
[----:B------:R-:W2:Y:S04]  /*e070*/  @!P0 LDG.E.U16 R24, [R14.64] ;  /* 0x000000060e188981 */ /* 0x000ea8000c1e1500 */
[----:B--2---:R0:W-:Y:S04]  /*e080*/  STL [R1], R24 ;  /* 0x0000001801007387 */ /* 0x0041e80000100800 */
[----:B0-----:R-:W2:Y:S04]  /*e090*/  LDL.LU R24, [R1+0xfcc] ;  /* 0x000fcc0001187983 */ /* 0x001ea80000300800 */
[----:B------:R-:W2:Y:S02]  /*e0a0*/  LDL R15, [R1+0x418] ;  /* 0x00041800010f7983 */ /* 0x000ea40000100800 */
[----:B--2---:R-:W-:-:S02]  /*e0b0*/  IADD3 R14, P1, R15, R2, RZ ;  /* 0x000000020f0e7210 */ /* 0x004fc40007f3e0ff */
[----:B------:R-:W2:Y:S01]  /*e0c0*/  LDL R15, [R1+0x234] ;  /* 0x00023400010f7983 */ /* 0x000ea20000100800 */
[----:B------:R-:W-:Y:S02]  /*e0d0*/  PRMT R21, RZ, 0x7610, R21 ;  /* 0x00007610ff157816 */ /* 0x000fe40000000015 */
[----:B--2---:R-:W-:-:S05]  /*e0e0*/  IMAD.X R15, R15, 0x1, R0, P1 ;  /* 0x000000010f0f7824 */ /* 0x004fca00008e0600 */
[----:B------:R-:W2:Y:S04]  /*e0f0*/  @!P0 LDG.E.U16 R21, [R14.64] ;  /* 0x000000060e158981 */ /* 0x000ea8000c1e1500 */
[----:B--2---:R0:W-:Y:S04]  /*e100*/  STL [R1+0x4], R21 ;  /* 0x0000041501007387 */ /* 0x0041e80000100800 */
[----:B0-----:R-:W2:Y:S04]  /*e110*/  LDL.LU R21, [R1+0xfc8] ;  /* 0x000fc80001157983 */ /* 0x001ea80000300800 */
[----:B------:R-:W2:Y:S02]  /*e120*/  LDL R15, [R1+0x538] ;  /* 0x00053800010f7983 */ /* 0x000ea40000100800 */
[----:B--2---:R-:W-:-:S02]  /*e130*/  IADD3 R14, P1, R15, R2, RZ ;  /* 0x000000020f0e7210 */ /* 0x004fc40007f3e0ff */
[----:B------:R-:W2:Y:S01]  /*e140*/  LDL R15, [R1+0x240] ;  /* 0x00024000010f7983 */ /* 0x000ea20000100800 */
[----:B------:R-:W-:Y:S02]  /*e150*/  PRMT R16, RZ, 0x7610, R16 ;  /* 0x00007610ff107816 */ /* 0x000fe40000000010 */
[----:B--2---:R-:W-:-:S05]  /*e160*/  IMAD.X R15, R15, 0x1, R0, P1 ;  /* 0x000000010f0f7824 */ /* 0x004fca00008e0600 */
[----:B------:R0:W2:Y:S01]  /*e170*/  @!P0 LDG.E.U16 R16, [R14.64] ;  /* 0x000000060e108981 */ /* 0x0000a2000c1e1500 */
[----:B------:R-:W-:Y:S02]  /*e180*/  PRMT R26, RZ, 0x7610, R26 ;  /* 0x00007610ff1a7816 */ /* 0x000fe4000000001a */
[----:B0-----:R-:W-:-:S05]  /*e190*/  IADD3 R14, P1, R19, R2, RZ ;  /* 0x00000002130e7210 */ /* 0x001fca0007f3e0ff */
[----:B------:R-:W-:-:S05]  /*e1a0*/  IMAD.X R15, R3, 0x1, R0, P1 ;  /* 0x00000001030f7824 */ /* 0x000fca00008e0600 */
[----:B------:R0:W3:Y:S04]  /*e1b0*/  @!P0 LDG.E.U16 R26, [R14.64] ;  /* 0x000000060e1a8981 */ /* 0x0000e8000c1e1500 */
[----:B--2---:R1:W-:Y:S04]  /*e1c0*/  STL [R1+0x134], R16 ;  /* 0x0001341001007387 */ /* 0x0043e80000100800 */
[----:B-1----:R-:W2:Y:S04]  /*e1d0*/  LDL.LU R16, [R1+0xfc4] ;  /* 0x000fc40001107983 */ /* 0x002ea80000300800 */
[----:B0-----:R-:W2:Y:S04]  /*e1e0*/  LDL R15, [R1+0x408] ;  /* 0x00040800010f7983 */ /* 0x001ea80000100800 */
[----:B---3--:R-:W-:Y:S04]  /*e1f0*/  STL [R1+0xfb4], R26 ;  /* 0x000fb41a01007387 */ /* 0x008fe80000100800 */
[----:B------:R-:W-:Y:S04]  /*e200*/  STL [R1+0xfb8], R26 ;  /* 0x000fb81a01007387 */ /* 0x000fe80000100800 */
[----:B------:R-:W0:Y:S01]  /*e210*/  S2R R19, SR_TID.X ;  /* 0x0000000000137919 */ /* 0x000e220000002100 */
[----:B--2---:R-:W-:-:S03]  /*e220*/  IADD3 R14, P1, R15, R2, RZ ;  /* 0x000000020f0e7210 */ /* 0x004fc60007f3e0ff */
[----:B------:R-:W2:Y:S01]  /*e230*/  LDL R15, [R1+0x22c] ;  /* 0x00022c00010f7983 */ /* 0x000ea20000100800 */
[C---:B0-----:R-:W-:Y:S01]  /*e240*/  LOP3.LUT R3, R19.reuse, 0x1c0, RZ, 0xc0, !PT ;  /* 0x000001c013037812 */ /* 0x041fe200078ec0ff */
[----:B------:R-:W-:Y:S01]  /*e250*/  IMAD.SHL.U32 R19, R19, 0x2, RZ ;  /* 0x0000000213137824 */ /* 0x000fe200078e00ff */
[----:B------:R-:W-:Y:S02]  /*e260*/  PRMT R25, RZ, 0x7610, R25 ;  /* 0x00007610ff197816 */ /* 0x000fe40000000019 */
[----:B------:R-:W-:-:S04]  /*e270*/  SHF.R.U32.HI R3, RZ, 0x2, R3 ;  /* 0x00000002ff037819 */ /* 0x000fc80000011603 */
[----:B------:R-:W-:Y:S02]  /*e280*/  LOP3.LUT R3, R3, 0x3fe, R19, 0x78, !PT ;  /* 0x000003fe03037812 */ /* 0x000fe400078e7813 */
[----:B------:R-:W3:Y:S01]  /*e290*/  LDL.LU R19, [R1+0xfc0] ;  /* 0x000fc00001137983 */ /* 0x000ee20000300800 */
[----:B--2---:R-:W-:-:S05]  /*e2a0*/  IMAD.X R15, R15, 0x1, R0, P1 ;  /* 0x000000010f0f7824 */ /* 0x004fca00008e0600 */
[----:B------:R0:W2:Y:S04]  /*e2b0*/  @!P0 LDG.E.U16 R25, [R14.64] ;  /* 0x000000060e198981 */ /* 0x0000a8000c1e1500 */
[----:B0-----:R-:W3:Y:S04]  /*e2c0*/  LDL R15, [R1+0x400] ;  /* 0x00040000010f7983 */ /* 0x001ee80000100800 */
[----:B------:R0:W-:Y:S04]  /*e2d0*/  STS.U16 [R3+0x20000], R13 ;  /* 0x0200000d03007388 */ /* 0x0001e80000000400 */
[----:B--2---:R-:W-:Y:S04]  /*e2e0*/  STL [R1+0xfb0], R25 ;  /* 0x000fb01901007387 */ /* 0x004fe80000100800 */
[----:B0-----:R-:W2:Y:S01]  /*e2f0*/  LDL R13, [R1+0x3f8] ;  /* 0x0003f800010d7983 */ /* 0x001ea20000100800 */
[----:B---3--:R-:W-:-:S03]  /*e300*/  IADD3 R14, P1, R15, R2, RZ ;  /* 0x000000020f0e7210 */ /* 0x008fc60007f3e0ff */
[----:B------:R-:W3:Y:S04]  /*e310*/  LDL R15, [R1+0x228] ;  /* 0x00022800010f7983 */ /* 0x000ee80000100800 */
[----:B----4-:R2:W-:Y:S01]  /*e320*/  STS.U16 [R3+0x20400], R12 ;  /* 0x0204000c03007388 */ /* 0x0105e20000000400 */
[--C-:B---3--:R-:W-:Y:S01]  /*e330*/  IMAD.X R15, R15, 0x1, R0.reuse, P1 ;  /* 0x000000010f0f7824 */ /* 0x108fe200008e0600 */
[----:B--2---:R-:W-:Y:S02]  /*e340*/  IADD3 R12, P1, R13, R2, RZ ;  /* 0x000000020d0c7210 */ /* 0x004fe40007f3e0ff */
[----:B------:R-:W2:Y:S01]  /*e350*/  LDL R13, [R1+0x224] ;  /* 0x00022400010d7983 */ /* 0x000ea20000100800 */
[----:B------:R-:W-:Y:S02]  /*e360*/  PRMT R21, RZ, 0x7610, R21 ;  /* 0x00007610ff157816 */ /* 0x000fe40000000015 */
[----:B--2---:R-:W-:-:S05]  /*e370*/  IMAD.X R13, R13, 0x1, R0, P1 ;  /* 0x000000010d0d7824 */ /* 0x004fca00008e0600 */
[----:B------:R0:W2:Y:S04]  /*e380*/  @!P0 LDG.E.U16 R21, [R12.64] ;  /* 0x000000060c158981 */ /* 0x0000a8000c1e1500 */
[----:B0-----:R-:W3:Y:S01]  /*e390*/  LDL R13, [R1+0x3f0] ;  /* 0x0003f000010d7983 */ /* 0x001ee20000100800 */
[----:B------:R-:W-:-:S03]  /*e3a0*/  PRMT R24, RZ, 0x7610, R24 ;  /* 0x00007610ff187816 */ /* 0x000fc60000000018 */
[----:B------:R0:W-:Y:S04]  /*e3b0*/  STS.U16 [R3+0x20800], R11 ;  /* 0x0208000b03007388 */ /* 0x0001e80000000400 */
[----:B------:R1:W4:Y:S04]  /*e3c0*/  @!P0 LDG.E.U16 R24, [R14.64] ;  /* 0x000000060e188981 */ /* 0x000328000c1e1500 */
[----:B0-----:R-:W2:Y:S04]  /*e3d0*/  LDL R11, [R1+0x3e8] ;  /* 0x0003e800010b7983 */ /* 0x001ea80000100800 */
[----:B-1----:R-:W2:Y:S01]  /*e3e0*/  LDL R15, [R1+0x21c] ;  /* 0x00021c00010f7983 */ /* 0x002ea20000100800 */
[----:B---3--:R-:W-:-:S03]  /*e3f0*/  IADD3 R12, P1, R13, R2, RZ ;  /* 0x000000020d0c7210 */ /* 0x008fc60007f3e0ff */
[----:B------:R-:W-:Y:S04]  /*e400*/  STS.U16 [R3+0x20c00], R10 ;  /* 0x020c000a03007388 */ /* 0x000fe80000000400 */
[----:B------:R-:W3:Y:S04]  /*e410*/  LDL R13, [R1+0x220] ;  /* 0x00022000010d7983 */ /* 0x000ee80000100800 */
[----:B------:R-:W4:Y:S04]  /*e420*/  LDL R14, [R1+0x3e0] ;  /* 0x0003e000010e7983 */ /* 0x000f280000100800 */
[----:B------:R0:W-:Y:S04]  /*e430*/  STS.U16 [R3+0x21000], R9 ;  /* 0x0210000903007388 */ /* 0x0001e80000000400 */
[----:B0-----:R-:W4:Y:S01]  /*e440*/  LDL R9, [R1+0x3d8] ;  /* 0x0003d80001097983 */ /* 0x001f220000100800 */
[----:B---3--:R-:W-:Y:S01]  /*e450*/  IMAD.X R13, R13, 0x1, R0, P1 ;  /* 0x000000010d0d7824 */ /* 0x008fe200008e0600 */
[----:B--2---:R-:W-:-:S05]  /*e460*/  IADD3 R10, P1, R11, R2, RZ ;  /* 0x000000020b0a7210 */ /* 0x004fca0007f3e0ff */
[----:B------:R-:W-:Y:S02]  /*e470*/  IMAD.X R11, R15, 0x1, R0, P1 ;  /* 0x000000010f0b7824 */ /* 0x000fe400008e0600 */
[----:B------:R-:W2:Y:S01]  /*e480*/  LDL R15, [R1+0x218] ;  /* 0x00021800010f7983 */ /* 0x000ea20000100800 */
[----:B------:R-:W-:Y:S02]  /*e490*/  PRMT R16, RZ, 0x7610, R16 ;  /* 0x00007610ff107816 */ /* 0x000fe40000000010 */
[----:B----4-:R-:W-:-:S04]  /*e4a0*/  IADD3 R14, P1, R14, R2, RZ ;  /* 0x000000020e0e7210 */ /* 0x010fc80007f3e0ff */
[----:B------:R0:W3:Y:S02]  /*e4b0*/  @!P0 LDG.E.U16 R16, [R12.64] ;  /* 0x000000060c108981 */ /* 0x0000e4000c1e1500 */
[----:B0-----:R-:W-:-:S06]  /*e4c0*/  PRMT R12, RZ, 0x7610, R12 ;  /* 0x00007610ff0c7816 */ /* 0x001fcc000000000c */
[----:B------:R0:W4:Y:S02]  /*e4d0*/  @!P0 LDG.E.U16 R12, [R10.64] ;  /* 0x000000060a0c8981 */ /* 0x000124000c1e1500 */
[----:B0-----:R-:W-:Y:S02]  /*e4e0*/  PRMT R11, RZ, 0x7610, R11 ;  /* 0x00007610ff0b7816 */ /* 0x001fe4000000000b */
[----:B------:R-:W0:Y:S02]  /*e4f0*/  S2R R3, SR_TID.X ;  /* 0x0000000000037919 */ /* 0x000e240000002100 */
[----:B0-----:R-:W-:Y:S02]  /*e500*/  IMAD.SHL.U32 R3, R3, 0x2, RZ ;  /* 0x0000000203037824 */ /* 0x001fe400078e00ff */
[----:B--2---:R-:W-:-:S05]  /*e510*/  IMAD.X R15, R15, 0x1, R0, P1 ;  /* 0x000000010f0f7824 */ /* 0x004fca00008e0600 */
[----:B------:R0:W2:Y:S04]  /*e520*/  @!P0 LDG.E.U16 R11, [R14.64] ;  /* 0x000000060e0b8981 */ /* 0x0000a8000c1e1500 */
[----:B0-----:R-:W0:Y:S04]  /*e530*/  S2R R15, SR_TID.X ;  /* 0x00000000000f7919 */ /* 0x001e280000002100 */
[----:B------:R-:W2:Y:S01]  /*e540*/  LDL R14, [R1+0x20c] ;  /* 0x00020c00010e7983 */ /* 0x000ea20000100800 */
[----:B0-----:R-:W-:-:S04]  /*e550*/  LOP3.LUT R15, R15, 0x1c0, RZ, 0xc0, !PT ;  /* 0x000001c00f0f7812 */ /* 0x001fc800078ec0ff */
[----:B------:R-:W-:-:S04]  /*e560*/  SHF.R.U32.HI R15, RZ, 0x2, R15 ;  /* 0x00000002ff0f7819 */ /* 0x000fc8000001160f */
[----:B------:R-:W-:Y:S02]  /*e570*/  LOP3.LUT R15, R15, 0x3fe, R3, 0x78, !PT ;  /* 0x000003fe0f0f7812 */ /* 0x000fe400078e7803 */
[----:B------:R-:W2:Y:S04]  /*e580*/  LDL.LU R3, [R1+0xfbc] ;  /* 0x000fbc0001037983 */ /* 0x000ea80000300800 */
[----:B------:R0:W-:Y:S02]  /*e590*/  STS.U16 [R15+0x21400], R8 ;  /* 0x021400080f007388 */ /* 0x0001e40000000400 */
[----:B0-----:R-:W-:Y:S02]  /*e5a0*/  IADD3 R8, P1, R9, R2, RZ ;  /* 0x0000000209087210 */ /* 0x001fe40007f3e0ff */
[----:B------:R-:W2:Y:S01]  /*e5b0*/  LDL R9, [R1+0x214] ;  /* 0x0002140001097983 */ /* 0x000ea20000100800 */
[----:B------:R-:W-:-:S02]  /*e5c0*/  PRMT R19, RZ, 0x7610, R19 ;  /* 0x00007610ff137816 */ /* 0x000fc40000000013 */
[----:B--2---:R-:W-:-:S05]  /*e5d0*/  IMAD.X R9, R9, 0x1, R0, P1 ;  /* 0x0000000109097824 */ /* 0x004fca00008e0600 */
[----:B------:R0:W2:Y:S04]  /*e5e0*/  @!P0 LDG.E.U16 R19, [R8.64] ;  /* 0x0000000608138981 */ /* 0x0000a8000c1e1500 */
[----:B0-----:R-:W2:Y:S04]  /*e5f0*/  LDL R9, [R1+0x3d0] ;  /* 0x0003d00001097983 */ /* 0x001ea80000100800 */
[----:B------:R0:W-:Y:S04]  /*e600*/  STS.U16 [R15+0x21800], R7 ;  /* 0x021800070f007388 */ /* 0x0001e80000000400 */
[----:B0-----:R-:W3:Y:S01]  /*e610*/  LDL R7, [R1+0x3c8] ;  /* 0x0003c80001077983 */ /* 0x001ee20000100800 */
[----:B--2---:R-:W-:-:S03]  /*e620*/  IADD3 R8, P1, R9, R2, RZ ;  /* 0x0000000209087210 */ /* 0x004fc60007f3e0ff */
[----:B------:R-:W2:Y:S01]  /*e630*/  LDL R9, [R1+0x210] ;  /* 0x0002100001097983 */ /* 0x000ea20000100800 */
[----:B------:R-:W-:-:S03]  /*e640*/  PRMT R10, RZ, 0x7610, R10 ;  /* 0x00007610ff0a7816 */ /* 0x000fc6000000000a */
[----:B------:R3:W-:Y:S01]  /*e650*/  STS.U16 [R15+0x21c00], R6 ;  /* 0x021c00060f007388 */ /* 0x0007e20000000400 */
[----:B--2---:R-:W-:Y:S01]  /*e660*/  IMAD.X R9, R9, 0x1, R0, P1 ;  /* 0x0000000109097824 */ /* 0x004fe200008e0600 */
[----:B---3--:R-:W-:-:S04]  /*e670*/  IADD3 R6, P1, R7, R2, RZ ;  /* 0x0000000207067210 */ /* 0x008fc80007f3e0ff */
[----:B------:R0:W2:Y:S01]  /*e680*/  @!P0 LDG.E.U16 R10, [R8.64] ;  /* 0x00000006080a8981 */ /* 0x0000a2000c1e1500 */
[----:B------:R-:W-:-:S03]  /*e690*/  IMAD.X R7, R14, 0x1, R0, P1 ;  /* 0x000000010e077824 */ /* 0x000fc600008e0600 */
[----:B------:R1:W-:Y:S04]  /*e6a0*/  STS.U16 [R15+0x22000], R5 ;  /* 0x022000050f007388 */ /* 0x0003e80000000400 */
[----:B------:R-:W3:Y:S01]  /*e6b0*/  LDL R14, [R1+0x3a8] ;  /* 0x0003a800010e7983 */ /* 0x000ee20000100800 */
[----:B0-----:R-:W-:-:S03]  /*e6c0*/  PRMT R9, RZ, 0x7610, R9 ;  /* 0x00007610ff097816 */ /* 0x001fc60000000009 */
[----:B-1----:R-:W2:Y:S04]  /*e6d0*/  LDL R5, [R1+0x3b8] ;  /* 0x0003b80001057983 */ /* 0x002ea80000100800 */
[----:B------:R0:W2:Y:S04]  /*e6e0*/  @!P0 LDG.E.U16 R9, [R6.64] ;  /* 0x0000000606098981 */ /* 0x0000a8000c1e1500 */
[----:B0-----:R-:W2:Y:S02]  /*e6f0*/  LDL R7, [R1+0x3c0] ;  /* 0x0003c00001077983 */ /* 0x001ea40000100800 */
[----:B--2---:R-:W-:-:S02]  /*e700*/  IADD3 R6, P1, R7, R2, RZ ;  /* 0x0000000207067210 */ /* 0x004fc40007f3e0ff */
[----:B------:R-:W2:Y:S04]  /*e710*/  LDL R7, [R1+0x208] ;  /* 0x0002080001077983 */ /* 0x000ea80000100800 */
[----:B------:R0:W-:Y:S01]  /*e720*/  STS.U16 [R15+0x22400], R4 ;  /* 0x022400040f007388 */ /* 0x0001e20000000400 */
[----:B------:R-:W-:Y:S01]  /*e730*/  PRMT R8, RZ, 0x7610, R8 ;  /* 0x00007610ff087816 */ /* 0x000fe20000000008 */
[--C-:B--2---:R-:W-:Y:S01]  /*e740*/  IMAD.X R7, R7, 0x1, R0.reuse, P1 ;  /* 0x0000000107077824 */ /* 0x104fe200008e0600 */
[----:B0-----:R-:W-:Y:S02]  /*e750*/  IADD3 R4, P1, R5, R2, RZ ;  /* 0x0000000205047210 */ /* 0x001fe40007f3e0ff */
[----:B------:R-:W2:Y:S04]  /*e760*/  LDL R5, [R1+0x204] ;  /* 0x0002040001057983 */ /* 0x000ea80000100800 */
[----:B------:R0:W3:Y:S02]  /*e770*/  @!P0 LDG.E.U16 R8, [R6.64] ;  /* 0x0000000606088981 */ /* 0x0000e4000c1e1500 */
[----:B0-----:R-:W-:Y:S01]  /*e780*/  PRMT R7, RZ, 0x7610, R7 ;  /* 0x00007610ff077816 */ /* 0x001fe20000000007 */
[----:B--2---:R-:W-:-:S05]  /*e790*/  IMAD.X R5, R5, 0x1, R0, P1 ;  /* 0x0000000105057824 */ /* 0x004fca00008e0600 */
[----:B------:R0:W2:Y:S04]  /*e7a0*/  @!P0 LDG.E.U16 R7, [R4.64] ;  /* 0x0000000604078981 */ /* 0x0000a8000c1e1500 */
[----:B0-----:R-:W2:Y:S04]  /*e7b0*/  LDL R5, [R1+0x3b0] ;  /* 0x0003b00001057983 */ /* 0x001ea80000100800 */
[----:B------:R-:W-:Y:S04]  /*e7c0*/  STS.U16 [R15+0x22800], R18 ;  /* 0x022800120f007388 */ /* 0x000fe80000000400 */
[----:B------:R0:W-:Y:S04]  /*e7d0*/  STS.U16 [R15+0x22c00], R17 ;  /* 0x022c00110f007388 */ /* 0x0001e80000000400 */
[----:B0-----:R-:W3:Y:S01]  /*e7e0*/  LDL R15, [R1+0x1fc] ;  /* 0x0001fc00010f7983 */ /* 0x001ee20000100800 */
[----:B--2---:R-:W-:-:S03]  /*e7f0*/  IADD3 R4, P1, R5, R2, RZ ;  /* 0x0000000205047210 */ /* 0x004fc60007f3e0ff */
[----:B------:R-:W2:Y:S01]  /*e800*/  LDL R5, [R1+0x200] ;  /* 0x0002000001057983 */ /* 0x000ea20000100800 */
[----:B------:R-:W-:Y:S01]  /*e810*/  PRMT R6, RZ, 0x7610, R6 ;  /* 0x00007610ff067816 */ /* 0x000fe20000000006 */
[----:B--2---:R-:W-:Y:S01]  /*e820*/  IMAD.X R5, R5, 0x1, R0, P1 ;  /* 0x0000000105057824 */ /* 0x004fe200008e0600 */
[----:B---3--:R-:W-:-:S04]  /*e830*/  IADD3 R14, P1, R14, R2, RZ ;  /* 0x000000020e0e7210 */ /* 0x008fc80007f3e0ff */
[----:B------:R0:W2:Y:S01]  /*e840*/  @!P0 LDG.E.U16 R6, [R4.64] ;  /* 0x0000000604068981 */ /* 0x0000a2000c1e1500 */
[----:B------:R-:W-:Y:S01]  /*e850*/  IMAD.X R15, R15, 0x1, R0, P1 ;  /* 0x000000010f0f7824 */ /* 0x000fe200008e0600 */
[----:B0-----:R-:W-:-:S06]  /*e860*/  PRMT R5, RZ, 0x7610, R5 ;  /* 0x00007610ff057816 */ /* 0x001fcc0000000005 */
[----:B------:R0:W3:Y:S04]  /*e870*/  @!P0 LDG.E.U16 R5, [R14.64] ;  /* 0x000000060e058981 */ /* 0x0000e8000c1e1500 */
[----:B0-----:R-:W0:Y:S02]  /*e880*/  S2R R14, SR_TID.X ;  /* 0x00000000000e7919 */ /* 0x001e240000002100 */
[C---:B0-----:R-:W-:Y:S01]  /*e890*/  LOP3.LUT R15, R14.reuse, 0x1c0, RZ, 0xc0, !PT ;  /* 0x000001c00e0f7812 */ /* 0x041fe200078ec0ff */
[----:B------:R-:W-:-:S03]  /*e8a0*/  IMAD.SHL.U32 R14, R14, 0x2, RZ ;  /* 0x000000020e0e7824 */ /* 0x000fc600078e00ff */
[----:B------:R-:W-:-:S04]  /*e8b0*/  SHF.R.U32.HI R15, RZ, 0x2, R15 ;  /* 0x00000002ff0f7819 */ /* 0x000fc8000001160f */
[----:B------:R-:W-:Y:S02]  /*e8c0*/  LOP3.LUT R14, R15, 0x3fe, R14, 0x78, !PT ;  /* 0x000003fe0f0e7812 */ /* 0x000fe400078e780e */
[----:B------:R-:W2:Y:S04]  /*e8d0*/  LDL R15, [R1+0x3a0] ;  /* 0x0003a000010f7983 */ /* 0x000ea80000100800 */
[----:B------:R2:W-:Y:S02]  /*e8e0*/  STS.U16 [R14+0x23000], R20 ;  /* 0x023000140e007388 */ /* 0x0005e40000000400 */
[----:B--2---:R-:W-:Y:S02]  /*e8f0*/  IADD3 R14, P1, R15, R2, RZ ;  /* 0x000000020f0e7210 */ /* 0x004fe40007f3e0ff */
[----:B------:R-:W2:Y:S01]  /*e900*/  LDL R15, [R1+0x1f8] ;  /* 0x0001f800010f7983 */ /* 0x000ea20000100800 */
[----:B------:R-:W-:-:S02]  /*e910*/  PRMT R4, RZ, 0x7610, R4 ;  /* 0x00007610ff047816 */ /* 0x000fc40000000004 */
[----:B--2---:R-:W-:-:S05]  /*e920*/  IMAD.X R15, R15, 0x1, R0, P1 ;  /* 0x000000010f0f7824 */ /* 0x004fca00008e0600 */
[----:B------:R0:W2:Y:S04]  /*e930*/  @!P0 LDG.E.U16 R4, [R14.64] ;  /* 0x000000060e048981 */ /* 0x0000a8000c1e1500 */
        /* <DEDUP_REMOVED lines=36> */
[----:B0-----:R-:W2:Y:S02]  /*eb80*/  LDL R15, [R1+0x380] ;  /* 0x00038000010f7983 */ /* 0x001ea40000100800 */
[----:B--2---:R-:W-:Y:S02]  /*eb90*/  IADD3 R14, P1, R15, R2, RZ ;  /* 0x000000020f0e7210 */ /* 0x004fe40007f3e0ff */
[----:B------:R-:W2:Y:S01]  /*eba0*/  LDL R15, [R1+0x1e8] ;  /* 0x0001e800010f7983 */ /* 0x000ea20000100800 */
[----:B------:R-:W-:Y:S02]  /*ebb0*/  PRMT R23, RZ, 0x7610, R23 ;  /* 0x00007610ff177816 */ /* 0x000fe40000000017 */
[----:B--2---:R-:W-:-:S05]  /*ebc0*/  IMAD.X R15, R15, 0x1, R0, P1 ;  /* 0x000000010f0f7824 */ /* 0x004fca00008e0600 */
[----:B------:R0:W2:Y:S04]  /*ebd0*/  @!P0 LDG.E.U16 R23, [R14.64] ;  /* 0x000000060e178981 */ /* 0x0000a8000c1e1500 */
[----:B0-----:R-:W2:Y:S02]  /*ebe0*/  LDL R15, [R1+0x378] ;  /* 0x00037800010f7983 */ /* 0x001ea40000100800 */
[----:B--2---:R-:W-:Y:S02]  /*ebf0*/  IADD3 R14, P1, R15, R2, RZ ;  /* 0x000000020f0e7210 */ /* 0x004fe40007f3e0ff */
[----:B------:R-:W2:Y:S04]  /*ec00*/  LDL R15, [R1+0x1e4] ;  /* 0x0001e400010f7983 */ /* 0x000ea80000100800 */
[----:B------:R0:W-:Y:S02]  /*ec10*/  STS.U16 [R3], R28 ;  /* 0x0000001c03007388 */ /* 0x0001e40000000400 */
[----:B0-----:R-:W-:Y:S01]  /*ec20*/  PRMT R28, RZ, 0x7610, R28 ;  /* 0x00007610ff1c7816 */ /* 0x001fe2000000001c */
[----:B--2---:R-:W-:-:S05]  /*ec30*/  IMAD.X R15, R15, 0x1, R0, P1 ;  /* 0x000000010f0f7824 */ /* 0x004fca00008e0600 */
[----:B------:R0:W2:Y:S04]  /*ec40*/  @!P0 LDG.E.U16 R28, [R14.64] ;  /* 0x000000060e1c8981 */ /* 0x0000a8000c1e1500 */
[----:B0-----:R-:W2:Y:S04]  /*ec50*/  LDL.LU R14, [R1] ;  /* 0x00000000010e7983 */ /* 0x001ea80000300800 */
[----:B------:R-:W3:Y:S04]  /*ec60*/  LDL R15, [R1+0x370] ;  /* 0x00037000010f7983 */ /* 0x000ee80000100800 */
[----:B--2---:R3:W-:Y:S02]  /*ec70*/  STS.U16 [R3+0x1000], R14 ;  /* 0x0010000e03007388 */ /* 0x0047e40000000400 */
[----:B---3--:R-:W-:-:S02]  /*ec80*/  IADD3 R14, P1, R15, R2, RZ ;  /* 0x000000020f0e7210 */ /* 0x008fc40007f3e0ff */
[----:B------:R-:W2:Y:S01]  /*ec90*/  LDL R15, [R1+0x1e0] ;  /* 0x0001e000010f7983 */ /* 0x000ea20000100800 */
[----:B------:R-:W-:Y:S02]  /*eca0*/  PRMT R26, RZ, 0x7610, R26 ;  /* 0x00007610ff1a7816 */ /* 0x000fe4000000001a */
[----:B--2---:R-:W-:-:S05]  /*ecb0*/  IMAD.X R15, R15, 0x1, R0, P1 ;  /* 0x000000010f0f7824 */ /* 0x004fca00008e0600 */
[----:B------:R-:W2:Y:S04]  /*ecc0*/  @!P0 LDG.E.U16 R26, [R14.64] ;  /* 0x000000060e1a8981 */ /* 0x000ea8000c1e1500 */
[----:B--2---:R0:W-:Y:S04]  /*ecd0*/  STL [R1], R26 ;  /* 0x0000001a01007387 */ /* 0x0041e80000100800 */
[----:B0-----:R-:W2:Y:S04]  /*ece0*/  LDL.LU R26, [R1+0xfb8] ;  /* 0x000fb800011a7983 */ /* 0x001ea80000300800 */
[----:B------:R-:W3:Y:S04]  /*ecf0*/  LDL.LU R14, [R1+0x4] ;  /* 0x00000400010e7983 */ /* 0x000ee80000300800 */
[----:B------:R-:W2:Y:S04]  /*ed00*/  LDL R15, [R1+0x368] ;  /* 0x00036800010f7983 */ /* 0x000ea80000100800 */
[----:B---3--:R2:W-:Y:S02]  /*ed10*/  STS.U16 [R3+0x1800], R14 ;  /* 0x0018000e03007388 */ /* 0x0085e40000000400 */
[----:B--2---:R-:W-:-:S02]  /*ed20*/  IADD3 R14, P1, R15, R2, RZ ;  /* 0x000000020f0e7210 */ /* 0x004fc40007f3e0ff */
[----:B------:R-:W2:Y:S01]  /*ed30*/  LDL R15, [R1+0x1dc] ;  /* 0x0001dc00010f7983 */ /* 0x000ea20000100800 */
[----:B------:R-:W-:Y:S02]  /*ed40*/  PRMT R26, RZ, 0x7610, R26 ;  /* 0x00007610ff1a7816 */ /* 0x000fe4000000001a */
[----:B--2---:R-:W-:-:S05]  /*ed50*/  IMAD.X R15, R15, 0x1, R0, P1 ;  /* 0x000000010f0f7824 */ /* 0x004fca00008e0600 */
[----:B------:R-:W2:Y:S04]  /*ed60*/  @!P0 LDG.E.U16 R26, [R14.64] ;  /* 0x000000060e1a8981 */ /* 0x000ea8000c1e1500 */
[----:B--2---:R0:W-:Y:S04]  /*ed70*/  STL [R1+0x8], R26 ;  /* 0x0000081a01007387 */ /* 0x0041e80000100800 */
[----:B0-----:R-:W2:Y:S04]  /*ed80*/  LDL.LU R26, [R1+0xfb4] ;  /* 0x000fb400011a7983 */ /* 0x001ea80000300800 */
[----:B------:R-:W3:Y:S02]  /*ed90*/  LDL R15, [R1+0x360] ;  /* 0x00036000010f7983 */ /* 0x000ee40000100800 */
[----:B---3--:R-:W-:-:S02]  /*eda0*/  IADD3 R14, P1, R15, R2, RZ ;  /* 0x000000020f0e7210 */ /* 0x008fc40007f3e0ff */
[----:B------:R-:W3:Y:S01]  /*edb0*/  LDL R15, [R1+0x1d8] ;  /* 0x0001d800010f7983 */ /* 0x000ee20000100800 */
[----:B------:R-:W-:Y:S02]  /*edc0*/  PRMT R25, RZ, 0x7610, R25 ;  /* 0x00007610ff197816 */ /* 0x000fe40000000019 */
[----:B---3--:R-:W-:-:S05]  /*edd0*/  IMAD.X R15, R15, 0x1, R0, P1 ;  /* 0x000000010f0f7824 */ /* 0x008fca00008e0600 */
[----:B------:R-:W3:Y:S04]  /*ede0*/  @!P0 LDG.E.U16 R25, [R14.64] ;  /* 0x000000060e198981 */ /* 0x000ee8000c1e1500 */
[----:B---3--:R0:W-:Y:S04]  /*edf0*/  STL [R1+0x4], R25 ;  /* 0x0000041901007387 */ /* 0x0081e80000100800 */
[----:B0-----:R-:W3:Y:S04]  /*ee00*/  LDL.LU R25, [R1+0xfb0] ;  /* 0x000fb00001197983 */ /* 0x001ee80000300800 */
[----:B------:R-:W2:Y:S02]  /*ee10*/  LDL R15, [R1+0x358] ;  /* 0x00035800010f7983 */ /* 0x000ea40000100800 */
[----:B--2---:R-:W-:-:S02]  /*ee20*/  IADD3 R14, P1, R15, R2, RZ ;  /* 0x000000020f0e7210 */ /* 0x004fc40007f3e0ff */
[----:B------:R-:W2:Y:S04]  /*ee30*/  LDL R15, [R1+0x1d4] ;  /* 0x0001d400010f7983 */ /* 0x000ea80000100800 */
[----:B------:R0:W-:Y:S02]  /*ee40*/  STS.U16 [R3+0x800], R29 ;  /* 0x0008001d03007388 */ /* 0x0001e40000000400 */
[----:B0-----:R-:W-:Y:S01]  /*ee50*/  PRMT R29, RZ, 0x7610, R29 ;  /* 0x00007610ff1d7816 */ /* 0x001fe2000000001d */
[----:B--2---:R-:W-:-:S05]  /*ee60*/  IMAD.X R15, R15, 0x1, R0, P1 ;  /* 0x000000010f0f7824 */ /* 0x004fca00008e0600 */
[----:B------:R0:W2:Y:S04]  /*ee70*/  @!P0 LDG.E.U16 R29, [R14.64] ;  /* 0x000000060e1d8981 */ /* 0x0000a8000c1e1500 */
[----:B0-----:R-:W3:Y:S04]  /*ee80*/  LDL R15, [R1+0x350] ;  /* 0x00035000010f7983 */ /* 0x001ee80000100800 */
[----:B--2---:R-:W-:Y:S01]  /*ee90*/  STL [R1+0xfac], R29 ;  /* 0x000fac1d01007387 */ /* 0x004fe20000100800 */
[----:B---3--:R-:W-:-:S03]  /*eea0*/  IADD3 R14, P1, R15, R2, RZ ;  /* 0x000000020f0e7210 */ /* 0x008fc60007f3e0ff */
[----:B------:R-:W2:Y:S01]  /*eeb0*/  LDL R15, [R1+0x1d0] ;  /* 0x0001d000010f7983 */ /* 0x000ea20000100800 */
[----:B------:R-:W-:Y:S01]  /*eec0*/  PRMT R27, RZ, 0x7610, R27 ;  /* 0x00007610ff1b7816 */ /* 0x000fe2000000001b */
[----:B--2---:R-:W-:-:S05]  /*eed0*/  IMAD.X R15, R15, 0x1, R0, P1 ;  /* 0x000000010f0f7824 */ /* 0x004fca00008e0600 */
[----:B------:R0:W2:Y:S04]  /*eee0*/  @!P0 LDG.E.U16 R27, [R14.64] ;  /* 0x000000060e1b8981 */ /* 0x0000a8000c1e1500 */
[----:B0-----:R-:W3:Y:S04]  /*eef0*/  LDL R15, [R1+0x348] ;  /* 0x00034800010f7983 */ /* 0x001ee80000100800 */
[----:B--2---:R-:W-:Y:S01]  /*ef00*/  STL [R1+0xfa8], R27 ;  /* 0x000fa81b01007387 */ /* 0x004fe20000100800 */
[----:B---3--:R-:W-:-:S03]  /*ef10*/  IADD3 R14, P1, R15, R2, RZ ;  /* 0x000000020f0e7210 */ /* 0x008fc60007f3e0ff */
        /* <DEDUP_REMOVED lines=21> */
[----:B0-----:R-:W3:Y:S02]  /*f070*/  LDL R15, [R1+0x330] ;  /* 0x00033000010f7983 */ /* 0x001ee40000100800 */
[----:B---3--:R-:W-:Y:S02]  /*f080*/  IADD3 R14, P1, R15, R2, RZ ;  /* 0x000000020f0e7210 */ /* 0x008fe40007f3e0ff */
[----:B------:R-:W3:Y:S01]  /*f090*/  LDL R15, [R1+0x1c0] ;  /* 0x0001c000010f7983 */ /* 0x000ee20000100800 */
[----:B------:R-:W-:Y:S02]  /*f0a0*/  PRMT R22, RZ, 0x7610, R22 ;  /* 0x00007610ff167816 */ /* 0x000fe40000000016 */
[----:B---3--:R-:W-:-:S05]  /*f0b0*/  IMAD.X R15, R15, 0x1, R0, P1 ;  /* 0x000000010f0f7824 */ /* 0x008fca00008e0600 */
[----:B------:R0:W3:Y:S04]  /*f0c0*/  @!P0 LDG.E.U16 R22, [R14.64] ;  /* 0x000000060e168981 */ /* 0x0000e8000c1e1500 */
[----:B0-----:R-:W2:Y:S04]  /*f0d0*/  LDL R15, [R1+0x328] ;  /* 0x00032800010f7983 */ /* 0x001ea80000100800 */
[----:B------:R0:W-:Y:S04]  /*f0e0*/  STS.U16 [R3+0x5000], R11 ;  /* 0x0050000b03007388 */ /* 0x0001e80000000400 */
[----:B0-----:R-:W4:Y:S04]  /*f0f0*/  LDL R11, [R1+0x320] ;  /* 0x00032000010b7983 */ /* 0x001f280000100800 */
[----:B---3--:R-:W-:Y:S01]  /*f100*/  STL [R1+0xf9c], R22 ;  /* 0x000f9c1601007387 */ /* 0x008fe20000100800 */
[----:B--2---:R-:W-:-:S03]  /*f110*/  IADD3 R14, P1, R15, R2, RZ ;  /* 0x000000020f0e7210 */ /* 0x004fc60007f3e0ff */
[----:B------:R-:W2:Y:S04]  /*f120*/  LDL R15, [R1+0x1bc] ;  /* 0x0001bc00010f7983 */ /* 0x000ea80000100800 */
[----:B------:R0:W-:Y:S02]  /*f130*/  STS.U16 [R3+0x3800], R21 ;  /* 0x0038001503007388 */ /* 0x0001e40000000400 */
[----:B0-----:R-:W-:Y:S01]  /*f140*/  PRMT R21, RZ, 0x7610, R21 ;  /* 0x00007610ff157816 */ /* 0x001fe20000000015 */
[----:B--2---:R-:W-:-:S05]  /*f150*/  IMAD.X R15, R15, 0x1, R0, P1 ;  /* 0x000000010f0f7824 */ /* 0x004fca00008e0600 */
[----:B------:R0:W2:Y:S04]  /*f160*/  @!P0 LDG.E.U16 R21, [R14.64] ;  /* 0x000000060e158981 */ /* 0x0000a8000c1e1500 */
[----:B------:R4:W-:Y:S04]  /*f170*/  STS.U16 [R3+0x6000], R10 ;  /* 0x0060000a03007388 */ /* 0x0009e80000000400 */
[----:B0-----:R-:W3:Y:S04]  /*f180*/  LDL R14, [R1+0x318] ;  /* 0x00031800010e7983 */ /* 0x001ee80000100800 */
[----:B------:R-:W3:Y:S01]  /*f190*/  LDL R15, [R1+0x1b4] ;  /* 0x0001b400010f7983 */ /* 0x000ee20000100800 */
[----:B----4-:R-:W-:-:S03]  /*f1a0*/  IADD3 R10, P1, R11, R2, RZ ;  /* 0x000000020b0a7210 */ /* 0x010fc60007f3e0ff */
[----:B--2---:R-:W-:Y:S04]  /*f1b0*/  STL [R1+0xf98], R21 ;  /* 0x000f981501007387 */ /* 0x004fe80000100800 */
[----:B------:R-:W2:Y:S04]  /*f1c0*/  LDL R11, [R1+0x1b8] ;  /* 0x0001b800010b7983 */ /* 0x000ea80000100800 */
[----:B------:R0:W-:Y:S02]  /*f1d0*/  STS.U16 [R3+0x4000], R16 ;  /* 0x0040001003007388 */ /* 0x0001e40000000400 */
[----:B0-----:R-:W-:Y:S01]  /*f1e0*/  PRMT R16, RZ, 0x7610, R16 ;  /* 0x00007610ff107816 */ /* 0x001fe20000000010 */
[----:B--2---:R-:W-:-:S05]  /*f1f0*/  IMAD.X R11, R11, 0x1, R0, P1 ;  /* 0x000000010b0b7824 */ /* 0x004fca00008e0600 */
[----:B------:R3:W2:Y:S01]  /*f200*/  @!P0 LDG.E.U16 R16, [R10.64] ;  /* 0x000000060a108981 */ /* 0x0006a2000c1e1500 */
[----:B------:R-:W-:-:S03]  /*f210*/  PRMT R17, RZ, 0x7610, R17 ;  /* 0x00007610ff117816 */ /* 0x000fc60000000011 */
[----:B------:R0:W-:Y:S01]  /*f220*/  STS.U16 [R3+0x6800], R9 ;  /* 0x0068000903007388 */ /* 0x0001e20000000400 */
[----:B---3--:R-:W-:-:S05]  /*f230*/  IADD3 R10, P1, R14, R2, RZ ;  /* 0x000000020e0a7210 */ /* 0x008fca0007f3e0ff */
[----:B------:R-:W-:-:S05]  /*f240*/  IMAD.X R11, R15, 0x1, R0, P1 ;  /* 0x000000010f0b7824 */ /* 0x000fca00008e0600 */
[----:B------:R1:W3:Y:S04]  /*f250*/  @!P0 LDG.E.U16 R17, [R10.64] ;  /* 0x000000060a118981 */ /* 0x0002e8000c1e1500 */
[----:B--2---:R-:W-:Y:S04]  /*f260*/  STL [R1+0xf94], R16 ;  /* 0x000f941001007387 */ /* 0x004fe80000100800 */
[----:B0-----:R-:W2:Y:S04]  /*f270*/  LDL R9, [R1+0x310] ;  /* 0x0003100001097983 */ /* 0x001ea80000100800 */
[----:B-1----:R-:W4:Y:S04]  /*f280*/  LDL R11, [R1+0x1b0] ;  /* 0x0001b000010b7983 */ /* 0x002f280000100800 */
[----:B------:R-:W-:Y:S04]  /*f290*/  STS.U16 [R3+0x7000], R8 ;  /* 0x0070000803007388 */ /* 0x000fe80000000400 */
[----:B------:R0:W-:Y:S04]  /*f2a0*/  STS.U16 [R3+0x5800], R19 ;  /* 0x0058001303007388 */ /* 0x0001e80000000400 */
[----:B------:R-:W3:Y:S04]  /*f2b0*/  LDL R10, [R1+0x308] ;  /* 0x00030800010a7983 */ /* 0x000ee80000100800 */
[----:B------:R-:W3:Y:S01]  /*f2c0*/  LDL R15, [R1+0x300] ;  /* 0x00030000010f7983 */ /* 0x000ee20000100800 */
[----:B0-----:R-:W-:-:S03]  /*f2d0*/  PRMT R19, RZ, 0x7610, R19 ;  /* 0x00007610ff137816 */ /* 0x001fc60000000013 */
[----:B------:R-:W3:Y:S01]  /*f2e0*/  LDL R14, [R1+0x1a8] ;  /* 0x0001a800010e7983 */ /* 0x000ee20000100800 */
[----:B--2---:R-:W-:-:S05]  /*f2f0*/  IADD3 R8, P1, R9, R2, RZ ;  /* 0x0000000209087210 */ /* 0x004fca0007f3e0ff */
[----:B----4-:R-:W-:Y:S01]  /*f300*/  IMAD.X R9, R11, 0x1, R0, P1 ;  /* 0x000000010b097824 */ /* 0x010fe200008e0600 */
[----:B------:R0:W-:Y:S04]  /*f310*/  STS.U16 [R3+0x7800], R7 ;  /* 0x0078000703007388 */ /* 0x0001e80000000400 */
[----:B------:R1:W2:Y:S04]  /*f320*/  @!P0 LDG.E.U16 R19, [R8.64] ;  /* 0x0000000608138981 */ /* 0x0002a8000c1e1500 */
[----:B------:R4:W-:Y:S04]  /*f330*/  STS.U16 [R3+0x8000], R6 ;  /* 0x0080000603007388 */ /* 0x0009e80000000400 */
[----:B------:R-:W2:Y:S04]  /*f340*/  LDL R11, [R1+0x1a4] ;  /* 0x0001a400010b7983 */ /* 0x000ea80000100800 */
[----:B-1----:R-:W2:Y:S01]  /*f350*/  LDL R9, [R1+0x1ac] ;  /* 0x0001ac0001097983 */ /* 0x002ea20000100800 */
[----:B---3--:R-:W-:-:S02]  /*f360*/  IADD3 R8, P1, R10, R2, RZ ;  /* 0x000000020a087210 */ /* 0x008fc40007f3e0ff */
[----:B0-----:R-:W-:Y:S01]  /*f370*/  PRMT R7, RZ, 0x7610, R7 ;  /* 0x00007610ff077816 */ /* 0x001fe20000000007 */
[----:B------:R-:W3:Y:S01]  /*f380*/  LDL R10, [R1+0x2f0] ;  /* 0x0002f000010a7983 */ /* 0x000ee20000100800 */
[----:B----4-:R-:W-:Y:S01]  /*f390*/  PRMT R6, RZ, 0x7610, R6 ;  /* 0x00007610ff067816 */ /* 0x010fe20000000006 */
[----:B--2---:R-:W-:-:S05]  /*f3a0*/  IMAD.X R9, R9, 0x1, R0, P1 ;  /* 0x0000000109097824 */ /* 0x004fca00008e0600 */
[----:B------:R0:W2:Y:S02]  /*f3b0*/  @!P0 LDG.E.U16 R7, [R8.64] ;  /* 0x0000000608078981 */ /* 0x0000a4000c1e1500 */
[-C--:B0-----:R-:W-:Y:S02]  /*f3c0*/  IADD3 R8, P1, R15, R2.reuse, RZ ;  /* 0x000000020f087210 */ /* 0x081fe40007f3e0ff */
[----:B------:R-:W4:Y:S03]  /*f3d0*/  LDL R15, [R1+0x2e8] ;  /* 0x0002e800010f7983 */ /* 0x000f260000100800 */
[----:B------:R-:W-:Y:S02]  /*f3e0*/  IMAD.X R9, R14, 0x1, R0, P1 ;  /* 0x000000010e097824 */ /* 0x000fe400008e0600 */
[----:B------:R-:W2:Y:S04]  /*f3f0*/  LDL R14, [R1+0x19c] ;  /* 0x00019c00010e7983 */ /* 0x000ea80000100800 */
[----:B------:R0:W2:Y:S04]  /*f400*/  @!P0 LDG.E.U16 R6, [R8.64] ;  /* 0x0000000608068981 */ /* 0x0000a8000c1e1500 */
[----:B0-----:R-:W2:Y:S02]  /*f410*/  LDL R9, [R1+0x2f8] ;  /* 0x0002f80001097983 */ /* 0x001ea40000100800 */
[----:B--2---:R-:W-:-:S05]  /*f420*/  IADD3 R8, P1, R9, R2, RZ ;  /* 0x0000000209087210 */ /* 0x004fca0007f3e0ff */
[----:B------:R-:W-:Y:S02]  /*f430*/  IMAD.X R9, R11, 0x1, R0, P1 ;  /* 0x000000010b097824 */ /* 0x000fe400008e0600 */
[----:B------:R-:W2:Y:S04]  /*f440*/  LDL R11, [R1+0x1a0] ;  /* 0x0001a000010b7983 */ /* 0x000ea80000100800 */
[----:B------:R0:W-:Y:S01]  /*f450*/  STS.U16 [R3+0x8800], R5 ;  /* 0x0088000503007388 */ /* 0x0001e20000000400 */
[----:B---3--:R-:W-:Y:S02]  /*f460*/  IADD3 R10, P1, R10, R2, RZ ;  /* 0x000000020a0a7210 */ /* 0x008fe40007f3e0ff */
[----:B0-----:R-:W-:-:S06]  /*f470*/  PRMT R5, RZ, 0x7610, R5 ;  /* 0x00007610ff057816 */ /* 0x001fcc0000000005 */
[----:B------:R0:W3:Y:S02]  /*f480*/  @!P0 LDG.E.U16 R5, [R8.64] ;  /* 0x0000000608058981 */ /* 0x0000e4000c1e1500 */
[----:B0-----:R-:W-:Y:S02]  /*f490*/  PRMT R8, RZ, 0x7610, R8 ;  /* 0x00007610ff087816 */ /* 0x001fe40000000008 */
[----:B------:R0:W-:Y:S04]  /*f4a0*/  STS.U16 [R3+0x9000], R4 ;  /* 0x0090000403007388 */ /* 0x0001e80000000400 */
[----:B------:R-:W-:Y:S01]  /*f4b0*/  STL [R1+0xf90], R20 ;  /* 0x000f901401007387 */ /* 0x000fe20000100800 */
[----:B0-----:R-:W-:Y:S01]  /*f4c0*/  PRMT R4, RZ, 0x7610, R4 ;  /* 0x00007610ff047816 */ /* 0x001fe20000000004 */
[----:B--2---:R-:W-:-:S05]  /*f4d0*/  IMAD.X R11, R11, 0x1, R0, P1 ;  /* 0x000000010b0b7824 */ /* 0x004fca00008e0600 */
[----:B------:R4:W2:Y:S02]  /*f4e0*/  @!P0 LDG.E.U16 R8, [R10.64] ;  /* 0x000000060a088981 */ /* 0x0008a4000c1e1500 */
[----:B----4-:R-:W-:Y:S02]  /*f4f0*/  IADD3 R10, P1, R15, R2, RZ ;  /* 0x000000020f0a7210 */ /* 0x010fe40007f3e0ff */
[----:B------:R0:W-:Y:S03]  /*f500*/  STS.U16 [R3+0xa000], R18 ;  /* 0x00a0001203007388 */ /* 0x0001e60000000400 */
[----:B------:R-:W-:Y:S01]  /*f510*/  IMAD.X R11, R14, 0x1, R0, P1 ;  /* 0x000000010e0b7824 */ /* 0x000fe200008e0600 */
[----:B------:R1:W-:Y:S04]  /*f520*/  STS.U16 [R3+0xa800], R13 ;  /* 0x00a8000d03007388 */ /* 0x0003e80000000400 */
[----:B------:R4:W2:Y:S01]  /*f530*/  @!P0 LDG.E.U16 R4, [R10.64] ;  /* 0x000000060a048981 */ /* 0x0008a2000c1e1500 */
[----:B0-----:R-:W-:-:S03]  /*f540*/  PRMT R18, RZ, 0x7610, R18 ;  /* 0x00007610ff127816 */ /* 0x001fc60000000012 */
[----:B------:R-:W2:Y:S04]  /*f550*/  LDL R15, [R1+0x190] ;  /* 0x00019000010f7983 */ /* 0x000ea80000100800 */
[----:B------:R-:W2:Y:S04]  /*f560*/  LDL R14, [R1+0x2c8] ;  /* 0x0002c800010e7983 */ /* 0x000ea80000100800 */
[----:B----4-:R-:W4:Y:S02]  /*f570*/  LDL R11, [R1+0x2e0] ;  /* 0x0002e000010b7983 */ /* 0x010f240000100800 */
[----:B----4-:R-:W-:-:S02]  /*f580*/  IADD3 R10, P1, R11, R2, RZ ;  /* 0x000000020b0a7210 */ /* 0x010fc40007f3e0ff */
[----:B------:R-:W4:Y:S03]  /*f590*/  LDL R11, [R1+0x198] ;  /* 0x00019800010b7983 */ /* 0x000f260000100800 */
[----:B----4-:R-:W-:-:S05]  /*f5a0*/  IMAD.X R11, R11, 0x1, R0, P1 ;  /* 0x000000010b0b7824 */ /* 0x010fca00008e0600 */
[----:B------:R0:W4:Y:S04]  /*f5b0*/  @!P0 LDG.E.U16 R18, [R10.64] ;  /* 0x000000060a128981 */ /* 0x000128000c1e1500 */
[----:B0-----:R-:W2:Y:S02]  /*f5c0*/  LDL R11, [R1+0x2d8] ;  /* 0x0002d800010b7983 */ /* 0x001ea40000100800 */
[----:B--2---:R-:W-:Y:S02]  /*f5d0*/  IADD3 R10, P1, R11, R2, RZ ;  /* 0x000000020b0a7210 */ /* 0x004fe40007f3e0ff */
[----:B------:R-:W2:Y:S01]  /*f5e0*/  LDL R11, [R1+0x194] ;  /* 0x00019400010b7983 */ /* 0x000ea20000100800 */
[----:B-1----:R-:W-:Y:S02]  /*f5f0*/  PRMT R13, RZ, 0x7610, R13 ;  /* 0x00007610ff0d7816 */ /* 0x002fe4000000000d */
[----:B--2---:R-:W-:-:S05]  /*f600*/  IMAD.X R11, R11, 0x1, R0, P1 ;  /* 0x000000010b0b7824 */ /* 0x004fca00008e0600 */
[----:B------:R0:W2:Y:S04]  /*f610*/  @!P0 LDG.E.U16 R13, [R10.64] ;  /* 0x000000060a0d8981 */ /* 0x0000a8000c1e1500 */
[----:B0-----:R-:W2:Y:S02]  /*f620*/  LDL R11, [R1+0x2d0] ;  /* 0x0002d000010b7983 */ /* 0x001ea40000100800 */
[----:B--2---:R-:W-:-:S05]  /*f630*/  IADD3 R10, P1, R11, R2, RZ ;  /* 0x000000020b0a7210 */ /* 0x004fca0007f3e0ff */
[----:B------:R-:W-:Y:S02]  /*f640*/  IMAD.X R11, R15, 0x1, R0, P1 ;  /* 0x000000010f0b7824 */ /* 0x000fe400008e0600 */
[----:B------:R-:W2:Y:S04]  /*f650*/  LDL R15, [R1+0x18c] ;  /* 0x00018c00010f7983 */ /* 0x000ea80000100800 */
[----:B------:R0:W-:Y:S01]  /*f660*/  STS.U16 [R3+0x4800], R12 ;  /* 0x0048000c03007388 */ /* 0x0001e20000000400 */
[----:B------:R-:W-:Y:S02]  /*f670*/  IADD3 R14, P1, R14, R2, RZ ;  /* 0x000000020e0e7210 */ /* 0x000fe40007f3e0ff */
[----:B0-----:R-:W-:-:S06]  /*f680*/  PRMT R12, RZ, 0x7610, R12 ;  /* 0x00007610ff0c7816 */ /* 0x001fcc000000000c */
[----:B------:R0:W3:Y:S02]  /*f690*/  @!P0 LDG.E.U16 R12, [R10.64] ;  /* 0x000000060a0c8981 */ /* 0x0000e4000c1e1500 */
        /* <DEDUP_REMOVED lines=10> */
[----:B------:R0:W2:Y:S04]  /*f740*/  @!P0 LDG.E.U16 R10, [R14.64] ;  /* 0x000000060e0a8981 */ /* 0x0000a8000c1e1500 */
[----:B0-----:R-:W3:Y:S04]  /*f750*/  LDL.LU R14, [R1+0x8] ;  /* 0x00000800010e7983 */ /* 0x001ee80000300800 */
[----:B------:R-:W2:Y:S04]  /*f760*/  LDL R15, [R1+0x2b8] ;  /* 0x0002b800010f7983 */ /* 0x000ea80000100800 */
[----:B---3--:R2:W-:Y:S02]  /*f770*/  STS.U16 [R3+0xc800], R14 ;  /* 0x00c8000e03007388 */ /* 0x0085e40000000400 */
[----:B--2---:R-:W-:-:S02]  /*f780*/  IADD3 R14, P1, R15, R2, RZ ;  /* 0x000000020f0e7210 */ /* 0x004fc40007f3e0ff */
        /* <DEDUP_REMOVED lines=40> */
[----:B------:R-:W2:Y:S04]  /*fa10*/  LDL R15, [R1+0x170] ;  /* 0x00017000010f7983 */ /* 0x000ea80000100800 */
[----:B------:R0:W-:Y:S02]  /*fa20*/  STS.U16 [R3+0xb000], R23 ;  /* 0x00b0001703007388 */ /* 0x0001e40000000400 */
[----:B0-----:R-:W-:Y:S01]  /*fa30*/  PRMT R23, RZ, 0x7610, R23 ;  /* 0x00007610ff177816 */ /* 0x001fe20000000017 */
[----:B--2---:R-:W-:-:S05]  /*fa40*/  IMAD.X R15, R15, 0x1, R0, P1 ;  /* 0x000000010f0f7824 */ /* 0x004fca00008e0600 */
[----:B------:R0:W2:Y:S04]  /*fa50*/  @!P0 LDG.E.U16 R23, [R14.64] ;  /* 0x000000060e178981 */ /* 0x0000a8000c1e1500 */
[----:B0-----:R-:W2:Y:S02]  /*fa60*/  LDL R15, [R1+0x288] ;  /* 0x00028800010f7983 */ /* 0x001ea40000100800 */
[----:B--2---:R-:W-:Y:S02]  /*fa70*/  IADD3 R14, P1, R15, R2, RZ ;  /* 0x000000020f0e7210 */ /* 0x004fe40007f3e0ff */
        /* <DEDUP_REMOVED lines=20> */
[----:B--2---:R0:W-:Y:S04]  /*fbc0*/  STL [R1], R16 ;  /* 0x0000001001007387 */ /* 0x0041e80000100800 */
        /* <DEDUP_REMOVED lines=85> */
[----:B------:R0:W-:Y:S04]  /*10120*/  STS.U16 [R3+0x11000], R16 ;  /* 0x0110001003007388 */ /* 0x0001e80000000400 */
[----:B------:R1:W-:Y:S01]  /*10130*/  STS.U16 [R3+0x16800], R11 ;  /* 0x0168000b03007388 */ /* 0x0003e20000000400 */
[----:B0-----:R-:W-:-:S03]  /*10140*/  PRMT R16, RZ, 0x7610, R16 ;  /* 0x00007610ff107816 */ /* 0x001fc60000000010 */
[----:B-1----:R-:W3:Y:S01]  /*10150*/  LDL R11, [R1+0x520] ;  /* 0x00052000010b7983 */ /* 0x002ee20000100800 */
[----:B--2---:R-:W-:-:S05]  /*10160*/  IMAD.X R15, R15, 0x1, R0, P1 ;  /* 0x000000010f0f7824 */ /* 0x004fca00008e0600 */
[----:B------:R0:W2:Y:S04]  /*10170*/  @!P0 LDG.E.U16 R16, [R14.64] ;  /* 0x000000060e108981 */ /* 0x0000a8000c1e1500 */
[----:B0-----:R-:W2:Y:S04]  /*10180*/  LDL R15, [R1+0x40c] ;  /* 0x00040c00010f7983 */ /* 0x001ea80000100800 */
[----:B------:R3:W-:Y:S04]  /*10190*/  STS.U16 [R3+0x17000], R10 ;  /* 0x0170000a03007388 */ /* 0x0007e80000000400 */
[----:B------:R0:W-:Y:S04]  /*101a0*/  STS.U16 [R3+0x12000], R19 ;  /* 0x0120001303007388 */ /* 0x0001e80000000400 */
[----:B------:R-:W4:Y:S01]  /*101b0*/  LDL R14, [R1+0x3f4] ;  /* 0x0003f400010e7983 */ /* 0x000f220000100800 */
[----:B---3--:R-:W-:-:S02]  /*101c0*/  IADD3 R10, P1, R11, R2, RZ ;  /* 0x000000020b0a7210 */ /* 0x008fc40007f3e0ff */
[----:B0-----:R-:W-:-:S03]  /*101d0*/  PRMT R19, RZ, 0x7610, R19 ;  /* 0x00007610ff137816 */ /* 0x001fc60000000013 */
[----:B--2---:R-:W-:Y:S02]  /*101e0*/  IMAD.X R11, R15, 0x1, R0, P1 ;  /* 0x000000010f0b7824 */ /* 0x004fe400008e0600 */
[----:B------:R-:W2:Y:S04]  /*101f0*/  LDL R15, [R1+0x514] ;  /* 0x00051400010f7983 */ /* 0x000ea80000100800 */
[----:B------:R0:W3:Y:S04]  /*10200*/  @!P0 LDG.E.U16 R19, [R10.64] ;  /* 0x000000060a138981 */ /* 0x0000e8000c1e1500 */
[----:B0-----:R-:W2:Y:S04]  /*10210*/  LDL R11, [R1+0x51c] ;  /* 0x00051c00010b7983 */ /* 0x001ea80000100800 */
[----:B---3--:R-:W-:Y:S01]  /*10220*/  STL [R1+0xf84], R19 ;  /* 0x000f841301007387 */ /* 0x008fe20000100800 */
[----:B--2---:R-:W-:-:S03]  /*10230*/  IADD3 R10, P1, R11, R2, RZ ;  /* 0x000000020b0a7210 */ /* 0x004fc60007f3e0ff */
[----:B------:R-:W2:Y:S01]  /*10240*/  LDL R11, [R1+0x404] ;  /* 0x00040400010b7983 */ /* 0x000ea20000100800 */
[----:B------:R-:W-:Y:S01]  /*10250*/  PRMT R20, RZ, 0x7610, R20 ;  /* 0x00007610ff147816 */ /* 0x000fe20000000014 */
[----:B--2---:R-:W-:-:S05]  /*10260*/  IMAD.X R11, R11, 0x1, R0, P1 ;  /* 0x000000010b0b7824 */ /* 0x004fca00008e0600 */
[----:B------:R0:W2:Y:S04]  /*10270*/  @!P0 LDG.E.U16 R20, [R10.64] ;  /* 0x000000060a148981 */ /* 0x0000a8000c1e1500 */
[----:B0-----:R-:W3:Y:S04]  /*10280*/  LDL.LU R10, [R1+0x18] ;  /* 0x00001800010a7983 */ /* 0x001ee80000300800 */
[----:B------:R-:W4:Y:S04]  /*10290*/  LDL R11, [R1+0x518] ;  /* 0x00051800010b7983 */ /* 0x000f280000100800 */
[----:B--2---:R-:W-:Y:S04]  /*102a0*/  STL [R1+0xf80], R20 ;  /* 0x000f801401007387 */ /* 0x004fe80000100800 */
[----:B---3--:R4:W-:Y:S02]  /*102b0*/  STS.U16 [R3+0x18000], R10 ;  /* 0x0180000a03007388 */ /* 0x0089e40000000400 */
[----:B----4-:R-:W-:-:S02]  /*102c0*/  IADD3 R10, P1, R11, R2, RZ ;  /* 0x000000020b0a7210 */ /* 0x010fc40007f3e0ff */
[----:B------:R-:W2:Y:S04]  /*102d0*/  LDL R11, [R1+0x3fc] ;  /* 0x0003fc00010b7983 */ /* 0x000ea80000100800 */
[----:B------:R0:W-:Y:S02]  /*102e0*/  STS.U16 [R3+0xe000], R27 ;  /* 0x00e0001b03007388 */ /* 0x0001e40000000400 */
[----:B0-----:R-:W-:Y:S01]  /*102f0*/  PRMT R27, RZ, 0x7610, R27 ;  /* 0x00007610ff1b7816 */ /* 0x001fe2000000001b */
[----:B--2---:R-:W-:-:S05]  /*10300*/  IMAD.X R11, R11, 0x1, R0, P1 ;  /* 0x000000010b0b7824 */ /* 0x004fca00008e0600 */
[----:B------:R0:W2:Y:S04]  /*10310*/  @!P0 LDG.E.U16 R27, [R10.64] ;  /* 0x000000060a1b8981 */ /* 0x0000a8000c1e1500 */
[----:B0-----:R-:W3:Y:S01]  /*10320*/  LDL.LU R11, [R1+0x14] ;  /* 0x00001400010b7983 */ /* 0x001ee20000300800 */
[----:B------:R-:W-:-:S03]  /*10330*/  IADD3 R10, P1, R15, R2, RZ ;  /* 0x000000020f0a7210 */ /* 0x000fc60007f3e0ff */
[----:B------:R0:W-:Y:S02]  /*10340*/  STS.U16 [R3+0xe800], R26 ;  /* 0x00e8001a03007388 */ /* 0x0001e40000000400 */
[----:B0-----:R-:W-:Y:S02]  /*10350*/  PRMT R26, RZ, 0x7610, R26 ;  /* 0x00007610ff1a7816 */ /* 0x001fe4000000001a */
[----:B--2---:R-:W-:Y:S04]  /*10360*/  STL [R1+0xf7c], R27 ;  /* 0x000f7c1b01007387 */ /* 0x004fe80000100800 */
[----:B------:R-:W2:Y:S04]  /*10370*/  LDL R15, [R1+0x508] ;  /* 0x00050800010f7983 */ /* 0x000ea80000100800 */
[----:B---3--:R0:W-:Y:S02]  /*10380*/  STS.U16 [R3+0x18800], R11 ;  /* 0x0188000b03007388 */ /* 0x0081e40000000400 */
[----:B0-----:R-:W-:-:S02]  /*10390*/  IMAD.X R11, R14, 0x1, R0, P1 ;  /* 0x000000010e0b7824 */ /* 0x001fc400008e0600 */
[----:B------:R-:W3:Y:S04]  /*103a0*/  LDL R14, [R1+0x3dc] ;  /* 0x0003dc00010e7983 */ /* 0x000ee80000100800 */
[----:B------:R0:W4:Y:S04]  /*103b0*/  @!P0 LDG.E.U16 R26, [R10.64] ;  /* 0x000000060a1a8981 */ /* 0x000128000c1e1500 */
[----:B0-----:R-:W2:Y:S04]  /*103c0*/  LDL.LU R10, [R1+0x10] ;  /* 0x00001000010a7983 */ /* 0x001ea80000300800 */
[----:B------:R-:W3:Y:S04]  /*103d0*/  LDL R11, [R1+0x510] ;  /* 0x00051000010b7983 */ /* 0x000ee80000100800 */
[----:B----4-:R-:W-:Y:S04]  /*103e0*/  STL [R1+0xf78], R26 ;  /* 0x000f781a01007387 */ /* 0x010fe80000100800 */
[----:B--2---:R3:W-:Y:S02]  /*103f0*/  STS.U16 [R3+0x19000], R10 ;  /* 0x0190000a03007388 */ /* 0x0047e40000000400 */
[----:B---3--:R-:W-:-:S02]  /*10400*/  IADD3 R10, P1, R11, R2, RZ ;  /* 0x000000020b0a7210 */ /* 0x008fc40007f3e0ff */
[----:B------:R-:W2:Y:S04]  /*10410*/  LDL R11, [R1+0x3ec] ;  /* 0x0003ec00010b7983 */ /* 0x000ea80000100800 */
[----:B------:R0:W-:Y:S02]  /*10420*/  STS.U16 [R3+0xf000], R25 ;  /* 0x00f0001903007388 */ /* 0x0001e40000000400 */
[----:B0-----:R-:W-:Y:S01]  /*10430*/  PRMT R25, RZ, 0x7610, R25 ;  /* 0x00007610ff197816 */ /* 0x001fe20000000019 */
[----:B--2---:R-:W-:-:S05]  /*10440*/  IMAD.X R11, R11, 0x1, R0, P1 ;  /* 0x000000010b0b7824 */ /* 0x004fca00008e0600 */
[----:B------:R0:W2:Y:S04]  /*10450*/  @!P0 LDG.E.U16 R25, [R10.64] ;  /* 0x000000060a198981 */ /* 0x0000a8000c1e1500 */
[----:B0-----:R-:W3:Y:S04]  /*10460*/  LDL.LU R10, [R1+0xc] ;  /* 0x00000c00010a7983 */ /* 0x001ee80000300800 */
[----:B------:R-:W4:Y:S04]  /*10470*/  LDL R11, [R1+0x50c] ;  /* 0x00050c00010b7983 */ /* 0x000f280000100800 */
[----:B---3--:R4:W-:Y:S02]  /*10480*/  STS.U16 [R3+0x19800], R10 ;  /* 0x0198000a03007388 */ /* 0x0089e40000000400 */
[----:B----4-:R-:W-:-:S02]  /*10490*/  IADD3 R10, P1, R11, R2, RZ ;  /* 0x000000020b0a7210 */ /* 0x010fc40007f3e0ff */
[----:B------:R-:W3:Y:S04]  /*104a0*/  LDL R11, [R1+0x3e4] ;  /* 0x0003e400010b7983 */ /* 0x000ee80000100800 */
[----:B------:R0:W-:Y:S02]  /*104b0*/  STS.U16 [R3+0xf800], R24 ;  /* 0x00f8001803007388 */ /* 0x0001e40000000400 */
[----:B0-----:R-:W-:Y:S01]  /*104c0*/  PRMT R24, RZ, 0x7610, R24 ;  /* 0x00007610ff187816 */ /* 0x001fe20000000018 */
[----:B---3--:R-:W-:-:S05]  /*104d0*/  IMAD.X R11, R11, 0x1, R0, P1 ;  /* 0x000000010b0b7824 */ /* 0x008fca00008e0600 */
[----:B------:R0:W3:Y:S04]  /*104e0*/  @!P0 LDG.E.U16 R24, [R10.64] ;  /* 0x000000060a188981 */ /* 0x0000e8000c1e1500 */
[----:B------:R1:W-:Y:S01]  /*104f0*/  STS.U16 [R3+0x1a000], R23 ;  /* 0x01a0001703007388 */ /* 0x0003e20000000400 */
[----:B0-----:R-:W-:Y:S02]  /*10500*/  IADD3 R10, P1, R15, R2, RZ ;  /* 0x000000020f0a7210 */ /* 0x001fe40007f3e0ff */
[----:B-1----:R-:W-:-:S03]  /*10510*/  PRMT R23, RZ, 0x7610, R23 ;  /* 0x00007610ff177816 */ /* 0x002fc60000000017 */
[----:B------:R-:W-:-:S05]  /*10520*/  IMAD.X R11, R14, 0x1, R0, P1 ;  /* 0x000000010e0b7824 */ /* 0x000fca00008e0600 */
[----:B------:R0:W4:Y:S04]  /*10530*/  @!P0 LDG.E.U16 R23, [R10.64] ;  /* 0x000000060a178981 */ /* 0x000128000c1e1500 */
[----:B---3--:R-:W-:Y:S04]  /*10540*/  STL [R1+0xf74], R24 ;  /* 0x000f741801007387 */ /* 0x008fe80000100800 */
[----:B------:R-:W3:Y:S04]  /*10550*/  LDL R15, [R1+0x3c4] ;  /* 0x0003c400010f7983 */ /* 0x000ee80000100800 */
[----:B------:R-:W2:Y:S04]  /*10560*/  LDL R14, [R1+0x4f8] ;  /* 0x0004f800010e7983 */ /* 0x000ea80000100800 */
[----:B0-----:R-:W2:Y:S04]  /*10570*/  LDL.LU R10, [R1+0x8] ;  /* 0x00000800010a7983 */ /* 0x001ea80000300800 */
[----:B------:R-:W3:Y:S04]  /*10580*/  LDL R11, [R1+0x504] ;  /* 0x00050400010b7983 */ /* 0x000ee80000100800 */
        /* <DEDUP_REMOVED lines=8> */
[----:B------:R-:W2:Y:S04]  /*10610*/  LDL R11, [R1+0x500] ;  /* 0x00050000010b7983 */ /* 0x000ea80000100800 */
[----:B---3--:R2:W-:Y:S02]  /*10620*/  STS.U16 [R3+0x1b000], R10 ;  /* 0x01b0000a03007388 */ /* 0x0085e40000000400 */
[----:B--2---:R-:W-:-:S02]  /*10630*/  IADD3 R10, P1, R11, R2, RZ ;  /* 0x000000020b0a7210 */ /* 0x004fc40007f3e0ff */
[----:B------:R-:W2:Y:S04]  /*10640*/  LDL R11, [R1+0x3cc] ;  /* 0x0003cc00010b7983 */ /* 0x000ea80000100800 */
[----:B------:R0:W-:Y:S02]  /*10650*/  STS.U16 [R3+0x15000], R18 ;  /* 0x0150001203007388 */ /* 0x0001e40000000400 */
[----:B0-----:R-:W-:Y:S01]  /*10660*/  PRMT R18, RZ, 0x7610, R18 ;  /* 0x00007610ff127816 */ /* 0x001fe20000000012 */
[----:B--2---:R-:W-:-:S05]  /*10670*/  IMAD.X R11, R11, 0x1, R0, P1 ;  /* 0x000000010b0b7824 */ /* 0x004fca00008e0600 */
[----:B------:R0:W2:Y:S04]  /*10680*/  @!P0 LDG.E.U16 R18, [R10.64] ;  /* 0x000000060a128981 */ /* 0x0000a8000c1e1500 */
[----:B0-----:R-:W3:Y:S04]  /*10690*/  LDL.LU R10, [R1] ;  /* 0x00000000010a7983 */ /* 0x001ee80000300800 */
[----:B------:R-:W2:Y:S04]  /*106a0*/  LDL R11, [R1+0x4fc] ;  /* 0x0004fc00010b7983 */ /* 0x000ea80000100800 */
[----:B---3--:R2:W-:Y:S02]  /*106b0*/  STS.U16 [R3+0x1b800], R10 ;  /* 0x01b8000a03007388 */ /* 0x0085e40000000400 */
        /* <DEDUP_REMOVED lines=23> */
[----:B0-----:R-:W2:Y:S04]  /*10830*/  LDL R15, [R1+0x4ec] ;  /* 0x0004ec00010f7983 */ /* 0x001ea80000100800 */
[----:B------:R0:W-:Y:S04]  /*10840*/  STS.U16 [R3+0x1d800], R7 ;  /* 0x01d8000703007388 */ /* 0x0001e80000000400 */
[----:B0-----:R-:W3:Y:S01]  /*10850*/  LDL R7, [R1+0x4e8] ;  /* 0x0004e80001077983 */ /* 0x001ee20000100800 */
[----:B--2---:R-:W-:-:S03]  /*10860*/  IADD3 R14, P1, R15, R2, RZ ;  /* 0x000000020f0e7210 */ /* 0x004fc60007f3e0ff */
[----:B------:R-:W2:Y:S04]  /*10870*/  LDL R15, [R1+0x3a4] ;  /* 0x0003a400010f7983 */ /* 0x000ea80000100800 */
[----:B------:R3:W-:Y:S01]  /*10880*/  STS.U16 [R3+0x1e000], R6 ;  /* 0x01e0000603007388 */ /* 0x0007e20000000400 */
[----:B--2---:R-:W-:Y:S01]  /*10890*/  IMAD.X R15, R15, 0x1, R0, P1 ;  /* 0x000000010f0f7824 */ /* 0x004fe200008e0600 */
[----:B---3--:R-:W-:Y:S02]  /*108a0*/  IADD3 R6, P1, R7, R2, RZ ;  /* 0x0000000207067210 */ /* 0x008fe40007f3e0ff */
[----:B------:R-:W2:Y:S04]  /*108b0*/  LDL R7, [R1+0x39c] ;  /* 0x00039c0001077983 */ /* 0x000ea80000100800 */
[----:B------:R0:W-:Y:S02]  /*108c0*/  STS.U16 [R3+0x1d000], R21 ;  /* 0x01d0001503007388 */ /* 0x0001e40000000400 */
        /* <DEDUP_REMOVED lines=11> */
[----:B0-----:R-:W2:Y:S04]  /*10980*/  LDL R7, [R1+0x4e0] ;  /* 0x0004e00001077983 */ /* 0x001ea80000100800 */
[----:B------:R0:W-:Y:S04]  /*10990*/  STS.U16 [R3+0x1e800], R5 ;  /* 0x01e8000503007388 */ /* 0x0001e80000000400 */
[----:B------:R-:W-:Y:S04]  /*109a0*/  STS.U16 [R3+0x1c000], R29 ;  /* 0x01c0001d03007388 */ /* 0x000fe80000000400 */
[----:B0-----:R-:W3:Y:S04]  /*109b0*/  LDL R5, [R1+0x4dc] ;  /* 0x0004dc0001057983 */ /* 0x001ee80000100800 */
[----:B------:R-:W-:Y:S04]  /*109c0*/  STS.U16 [R3+0x1c800], R28 ;  /* 0x01c8001c03007388 */ /* 0x000fe80000000400 */
[----:B------:R-:W-:Y:S04]  /*109d0*/  STS.U16 [R3+0x1f000], R8 ;  /* 0x01f0000803007388 */ /* 0x000fe80000000400 */
[----:B------:R-:W-:Y:S01]  /*109e0*/  STS.U16 [R3+0x1f800], R4 ;  /* 0x01f8000403007388 */ /* 0x000fe20000000400 */
[----:B--2---:R-:W-:-:S03]  /*109f0*/  IADD3 R6, P1, R7, R2, RZ ;  /* 0x0000000207067210 */ /* 0x004fc60007f3e0ff */
[----:B------:R-:W2:Y:S04]  /*10a00*/  LDL R7, [R1+0x38c] ;  /* 0x00038c0001077983 */ /* 0x000ea80000100800 */
[----:B------:R0:W-:Y:S04]  /*10a10*/  STL [R1+0x5dc], R3 ;  /* 0x0005dc0301007387 */ /* 0x0001e80000100800 */
[----:B0-----:R-:W4:Y:S01]  /*10a20*/  LDL.LU R3, [R1+0x384] ;  /* 0x0003840001037983 */ /* 0x001f220000300800 */
[----:B------:R-:W-:Y:S01]  /*10a30*/  PRMT R8, RZ, 0x7610, R8 ;  /* 0x00007610ff087816 */ /* 0x000fe20000000008 */
[----:B--2---:R-:W-:Y:S01]  /*10a40*/  IMAD.X R7, R7, 0x1, R0, P1 ;  /* 0x0000000107077824 */ /* 0x004fe200008e0600 */
[----:B---3--:R-:W-:-:S04]  /*10a50*/  IADD3 R4, P1, R5, R2, RZ ;  /* 0x0000000205047210 */ /* 0x008fc80007f3e0ff */
[----:B------:R0:W2:Y:S01]  /*10a60*/  @!P0 LDG.E.U16 R8, [R6.64] ;  /* 0x0000000606088981 */ /* 0x0000a2000c1e1500 */
[----:B----4-:R-:W-:Y:S01]  /*10a70*/  IMAD.X R5, R3, 0x1, R0, P1 ;  /* 0x0000000103057824 */ /* 0x010fe200008e0600 */
[----:B0-----:R-:W-:-:S06]  /*10a80*/  PRMT R6, RZ, 0x7610, R6 ;  /* 0x00007610ff067816 */ /* 0x001fcc0000000006 */
[----:B------:R0:W3:Y:S04]  /*10a90*/  @!P0 LDG.E.U16 R6, [R4.64] ;  /* 0x0000000604068981 */ /* 0x0000e8000c1e1500 */
[----:B0-----:R-:W0:Y:S04]  /*10aa0*/  S2R R4, SR_TID.X ;  /* 0x0000000000047919 */ /* 0x001e280000002100 */
[----:B------:R1:W-:Y:S04]  /*10ab0*/  STL [R1+0x5e0], R3 ;  /* 0x0005e00301007387 */ /* 0x0003e80000100800 */
[----:B-1----:R-:W4:Y:S01]  /*10ac0*/  LDL.LU R3, [R1+0x4d8] ;  /* 0x0004d80001037983 */ /* 0x002f220000300800 */
[C---:B0-----:R-:W-:Y:S01]  /*10ad0*/  LOP3.LUT R5, R4.reuse, 0x180, RZ, 0xc0, !PT ;  /* 0x0000018004057812 */ /* 0x041fe200078ec0ff */
[----:B------:R-:W-:-:S03]  /*10ae0*/  IMAD.SHL.U32 R4, R4, 0x2, RZ ;  /* 0x0000000204047824 */ /* 0x000fc600078e00ff */
[----:B------:R-:W-:-:S04]  /*10af0*/  SHF.R.U32.HI R5, RZ, 0x3, R5 ;  /* 0x00000003ff057819 */ /* 0x000fc80000011605 */
[----:B------:R-:W-:Y:S02]  /*10b00*/  LOP3.LUT R4, R5, 0x3fe, R4, 0x78, !PT ;  /* 0x000003fe05047812 */ /* 0x000fe400078e7804 */
[----:B------:R-:W2:Y:S02]  /*10b10*/  LDL.LU R5, [R1+0x1c] ;  /* 0x00001c0001057983 */ /* 0x000ea40000300800 */
[----:B------:R-:W-:-:S05]  /*10b20*/  LOP3.LUT R4, R4, 0x40, RZ, 0x3c, !PT ;  /* 0x0000004004047812 */ /* 0x000fca00078e3cff */
[----:B--2---:R0:W-:Y:S04]  /*10b30*/  STS.U16 [R4+0x400], R5 ;  /* 0x0004000504007388 */ /* 0x0041e80000000400 */
[----:B0-----:R-:W2:Y:S01]  /*10b40*/  LDL R5, [R1+0x37c] ;  /* 0x00037c0001057983 */ /* 0x001ea20000100800 */
[----:B----4-:R-:W-:Y:S02]  /*10b50*/  IADD3 R4, P1, R3, R2, RZ ;  /* 0x0000000203047210 */ /* 0x010fe40007f3e0ff */
[----:B------:R-:W-:-:S03]  /*10b60*/  PRMT R13, RZ, 0x7610, R13 ;  /* 0x00007610ff0d7816 */ /* 0x000fc6000000000d */
[----:B--2---:R-:W-:-:S05]  /*10b70*/  IMAD.X R5, R5, 0x1, R0, P1 ;  /* 0x0000000105057824 */ /* 0x004fca00008e0600 */
[----:B------:R0:W2:Y:S04]  /*10b80*/  @!P0 LDG.E.U16 R13, [R4.64] ;  /* 0x00000006040d8981 */ /* 0x0000a8000c1e1500 */
[----:B------:R1:W-:Y:S04]  /*10b90*/  STL [R1+0x5e4], R3 ;  /* 0x0005e40301007387 */ /* 0x0003e80000100800 */
[----:B-1----:R-:W4:Y:S04]  /*10ba0*/  LDL.LU R3, [R1+0x4d4] ;  /* 0x0004d40001037983 */ /* 0x002f280000300800 */
[----:B0-----:R-:W0:Y:S04]  /*10bb0*/  S2R R4, SR_TID.X ;  /* 0x0000000000047919 */ /* 0x001e280000002100 */
[----:B--2---:R1:W-:Y:S04]  /*10bc0*/  STL [R1+0x18], R13 ;  /* 0x0000180d01007387 */ /* 0x0043e80000100800 */
[----:B-1----:R-:W2:Y:S01]  /*10bd0*/  LDL.LU R13, [R1+0xf8c] ;  /* 0x000f8c00010d7983 */ /* 0x002ea20000300800 */
[C---:B0-----:R-:W-:Y:S01]  /*10be0*/  LOP3.LUT R5, R4.reuse, 0x180, RZ, 0xc0, !PT ;  /* 0x0000018004057812 */ /* 0x041fe200078ec0ff */
[----:B------:R-:W-:-:S03]  /*10bf0*/  IMAD.SHL.U32 R4, R4, 0x2, RZ ;  /* 0x0000000204047824 */ /* 0x000fc600078e00ff */
[----:B------:R-:W-:-:S04]  /*10c00*/  SHF.R.U32.HI R5, RZ, 0x3, R5 ;  /* 0x00000003ff057819 */ /* 0x000fc80000011605 */
[----:B------:R-:W-:-:S04]  /*10c10*/  LOP3.LUT R5, R5, 0x3fe, R4, 0x78, !PT ;  /* 0x000003fe05057812 */ /* 0x000fc800078e7804 */
        /* <DEDUP_REMOVED lines=20> */
[----:B------:R-:W-:Y:S01]  /*10d60*/  PRMT R12, RZ, 0x7610, R12 ;  /* 0x00007610ff0c7816 */ /* 0x000fe2000000000c */
[----:B------:R0:W-:Y:S04]  /*10d70*/  STL [R1+0x5ec], R3 ;  /* 0x0005ec0301007387 */ /* 0x0001e80000100800 */
[----:B0-----:R-:W4:Y:S01]  /*10d80*/  LDL.LU R3, [R1+0x4cc] ;  /* 0x0004cc0001037983 */ /* 0x001f220000300800 */
[----:B--2---:R-:W-:-:S05]  /*10d90*/  IMAD.X R5, R5, 0x1, R0, P1 ;  /* 0x0000000105057824 */ /* 0x004fca00008e0600 */
[----:B------:R0:W2:Y:S04]  /*10da0*/  @!P0 LDG.E.U16 R12, [R4.64] ;  /* 0x00000006040c8981 */ /* 0x0000a8000c1e1500 */
[----:B0-----:R-:W0:Y:S02]  /*10db0*/  S2R R4, SR_TID.X ;  /* 0x0000000000047919 */ /* 0x001e240000002100 */
[C---:B0-----:R-:W-:Y:S01]  /*10dc0*/  LOP3.LUT R5, R4.reuse, 0x180, RZ, 0xc0, !PT ;  /* 0x0000018004057812 */ /* 0x041fe200078ec0ff */
[----:B------:R-:W-:-:S03]  /*10dd0*/  IMAD.SHL.U32 R4, R4, 0x2, RZ ;  /* 0x0000000204047824 */ /* 0x000fc600078e00ff */
[----:B------:R-:W-:-:S04]  /*10de0*/  SHF.R.U32.HI R5, RZ, 0x3, R5 ;  /* 0x00000003ff057819 */ /* 0x000fc80000011605 */
[----:B------:R-:W-:-:S04]  /*10df0*/  LOP3.LUT R5, R5, 0x3fe, R4, 0x78, !PT ;  /* 0x000003fe05057812 */ /* 0x000fc800078e7804 */
[----:B------:R-:W-:-:S05]  /*10e00*/  LOP3.LUT R5, R5, 0x40, RZ, 0x3c, !PT ;  /* 0x0000004005057812 */ /* 0x000fca00078e3cff */
[----:B------:R0:W-:Y:S04]  /*10e10*/  STS.U16 [R5+0x1c00], R16 ;  /* 0x001c001005007388 */ /* 0x0001e80000000400 */
        /* <DEDUP_REMOVED lines=86> */
[----:B--2---:R1:W-:Y:S04]  /*11380*/  STL [R1], R24 ;  /* 0x0000001801007387 */ /* 0x0043e80000100800 */
        /* <DEDUP_REMOVED lines=48> */
[----:B------:R0:W-:Y:S01]  /*11690*/  STS.U16 [R5+0x6400], R18 ;  /* 0x0064001205007388 */ /* 0x0001e20000000400 */
[----:B----4-:R-:W-:-:S03]  /*116a0*/  IADD3 R4, P1, R3, R2, RZ ;  /* 0x0000000203047210 */ /* 0x010fc60007f3e0ff */
[----:B--2---:R1:W-:Y:S04]  /*116b0*/  STL [R1+0xf70], R13 ;  /* 0x000f700d01007387 */ /* 0x0043e80000100800 */
[----:B0-----:R-:W2:Y:S04]  /*116c0*/  LDL R5, [R1+0x31c] ;  /* 0x00031c0001057983 */ /* 0x001ea80000100800 */
[----:B-1----:R-:W4:Y:S04]  /*116d0*/  LDL R13, [R1+0x30c] ;  /* 0x00030c00010d7983 */ /* 0x002f280000100800 */
[----:B------:R0:W-:Y:S04]  /*116e0*/  STL [R1+0x614], R3 ;  /* 0x0006140301007387 */ /* 0x0001e80000100800 */
[----:B0-----:R-:W3:Y:S01]  /*116f0*/  LDL.LU R3, [R1+0x4a4] ;  /* 0x0004a40001037983 */ /* 0x001ee20000300800 */
[----:B------:R-:W-:Y:S01]  /*11700*/  PRMT R16, RZ, 0x7610, R16 ;  /* 0x00007610ff107816 */ /* 0x000fe20000000010 */
        /* <DEDUP_REMOVED lines=10> */
[----:B---3--:R-:W-:-:S03]  /*117b0*/  IADD3 R4, P1, R3, R2, RZ ;  /* 0x0000000203047210 */ /* 0x008fc60007f3e0ff */
[----:B------:R0:W-:Y:S04]  /*117c0*/  STL [R1+0x618], R3 ;  /* 0x0006180301007387 */ /* 0x0001e80000100800 */
[----:B0-----:R-:W3:Y:S01]  /*117d0*/  LDL.LU R3, [R1+0x4a0] ;  /* 0x0004a00001037983 */ /* 0x001ee20000300800 */
[----:B------:R-:W-:Y:S02]  /*117e0*/  PRMT R17, RZ, 0x7610, R17 ;  /* 0x00007610ff117816 */ /* 0x000fe40000000011 */
[----:B------:R-:W-:Y:S01]  /*117f0*/  PRMT R20, RZ, 0x7610, R20 ;  /* 0x00007610ff147816 */ /* 0x000fe20000000014 */
[----:B--2---:R-:W-:-:S05]  /*11800*/  IMAD.X R5, R5, 0x1, R0, P1 ;  /* 0x0000000105057824 */ /* 0x004fca00008e0600 */
[----:B------:R0:W2:Y:S04]  /*11810*/  @!P0 LDG.E.U16 R17, [R4.64] ;  /* 0x0000000604118981 */ /* 0x0000a8000c1e1500 */
[----:B0-----:R-:W0:Y:S04]  /*11820*/  S2R R4, SR_TID.X ;  /* 0x0000000000047919 */ /* 0x001e280000002100 */
[----:B---3--:R1:W-:Y:S01]  /*11830*/  STL [R1+0x61c], R3 ;  /* 0x00061c0301007387 */ /* 0x0083e20000100800 */
[C---:B0-----:R-:W-:Y:S01]  /*11840*/  LOP3.LUT R5, R4.reuse, 0x180, RZ, 0xc0, !PT ;  /* 0x0000018004057812 */ /* 0x041fe200078ec0ff */
[----:B------:R-:W-:-:S03]  /*11850*/  IMAD.SHL.U32 R4, R4, 0x2, RZ ;  /* 0x0000000204047824 */ /* 0x000fc600078e00ff */
[----:B------:R-:W-:-:S04]  /*11860*/  SHF.R.U32.HI R5, RZ, 0x3, R5 ;  /* 0x00000003ff057819 */ /* 0x000fc80000011605 */
[----:B------:R-:W-:Y:S02]  /*11870*/  LOP3.LUT R5, R5, 0x3fe, R4, 0x78, !PT ;  /* 0x000003fe05057812 */ /* 0x000fe400078e7804 */
[----:B------:R-:W-:Y:S02]  /*11880*/  IADD3 R4, P1, R3, R2, RZ ;  /* 0x0000000203047210 */ /* 0x000fe40007f3e0ff */
[----:B-1----:R-:W3:Y:S01]  /*11890*/  LDL.LU R3, [R1+0x49c] ;  /* 0x00049c0001037983 */ /* 0x002ee20000300800 */
[----:B------:R-:W-:-:S05]  /*118a0*/  LOP3.LUT R5, R5, 0x40, RZ, 0x3c, !PT ;  /* 0x0000004005057812 */ /* 0x000fca00078e3cff */
[----:B------:R4:W-:Y:S02]  /*118b0*/  STS.U16 [R5+0x7400], R11 ;  /* 0x0074000b05007388 */ /* 0x0009e40000000400 */
[----:B----4-:R-:W-:Y:S02]  /*118c0*/  IMAD.X R5, R13, 0x1, R0, P1 ;  /* 0x000000010d057824 */ /* 0x010fe400008e0600 */
[----:B------:R-:W4:Y:S04]  /*118d0*/  LDL R13, [R1+0x2f4] ;  /* 0x0002f400010d7983 */ /* 0x000f280000100800 */
        /* <DEDUP_REMOVED lines=9> */
[----:B------:R-:W-:Y:S02]  /*11970*/  PRMT R19, RZ, 0x7610, R19 ;  /* 0x00007610ff137816 */ /* 0x000fe40000000013 */
[----:B---3--:R-:W-:Y:S01]  /*11980*/  IADD3 R4, P1, R3, R2, RZ ;  /* 0x0000000203047210 */ /* 0x008fe20007f3e0ff */
[----:B------:R0:W-:Y:S04]  /*11990*/  STL [R1+0x620], R3 ;  /* 0x0006200301007387 */ /* 0x0001e80000100800 */
[----:B0-----:R-:W3:Y:S01]  /*119a0*/  LDL.LU R3, [R1+0x498] ;  /* 0x0004980001037983 */ /* 0x001ee20000300800 */
        /* <DEDUP_REMOVED lines=20> */
[----:B------:R-:W-:Y:S02]  /*11af0*/  LOP3.LUT R5, R5, 0x3fe, R4, 0x78, !PT ;  /* 0x000003fe05057812 */ /* 0x000fe400078e7804 */
[----:B---3--:R-:W-:Y:S01]  /*11b00*/  IADD3 R4, P1, R3, R2, RZ ;  /* 0x0000000203047210 */ /* 0x008fe20007f3e0ff */
[----:B------:R0:W-:Y:S04]  /*11b10*/  STL [R1+0x628], R3 ;  /* 0x0006280301007387 */ /* 0x0001e80000100800 */
[----:B0-----:R-:W3:Y:S01]  /*11b20*/  LDL.LU R3, [R1+0x490] ;  /* 0x0004900001037983 */ /* 0x001ee20000300800 */
[----:B------:R-:W-:Y:S02]  /*11b30*/  LOP3.LUT R5, R5, 0x40, RZ, 0x3c, !PT ;  /* 0x0000004005057812 */ /* 0x000fe400078e3cff */
[----:B------:R-:W-:-:S03]  /*11b40*/  PRMT R24, RZ, 0x7610, R24 ;  /* 0x00007610ff187816 */ /* 0x000fc60000000018 */
[----:B------:R4:W-:Y:S02]  /*11b50*/  STS.U16 [R5+0x8c00], R21 ;  /* 0x008c001505007388 */ /* 0x0009e40000000400 */
[----:B----4-:R-:W-:-:S05]  /*11b60*/  IMAD.X R5, R13, 0x1, R0, P1 ;  /* 0x000000010d057824 */ /* 0x010fca00008e0600 */
[----:B------:R0:W4:Y:S04]  /*11b70*/  @!P0 LDG.E.U16 R24, [R4.64] ;  /* 0x0000000604188981 */ /* 0x000128000c1e1500 */
        /* <DEDUP_REMOVED lines=10> */
[----:B0-----:R-:W3:Y:S04]  /*11c20*/  LDL.LU R3, [R1+0x48c] ;  /* 0x00048c0001037983 */ /* 0x001ee80000300800 */
[----:B------:R-:W0:Y:S04]  /*11c30*/  S2R R13, SR_TID.X ;  /* 0x00000000000d7919 */ /* 0x000e280000002100 */
[----:B------:R-:W1:Y:S01]  /*11c40*/  S2R R14, SR_TID.X ;  /* 0x00000000000e7919 */ /* 0x000e620000002100 */
[----:B------:R-:W-:-:S02]  /*11c50*/  PRMT R26, RZ, 0x7610, R26 ;  /* 0x00007610ff1a7816 */ /* 0x000fc4000000001a */
[----:B0-----:R-:W-:Y:S01]  /*11c60*/  LOP3.LUT R13, R13, 0x180, RZ, 0xc0, !PT ;  /* 0x000001800d0d7812 */ /* 0x001fe200078ec0ff */
[----:B-1----:R-:W-:-:S03]  /*11c70*/  IMAD.SHL.U32 R14, R14, 0x2, RZ ;  /* 0x000000020e0e7824 */ /* 0x002fc600078e00ff */
[----:B------:R-:W-:-:S04]  /*11c80*/  SHF.R.U32.HI R13, RZ, 0x3, R13 ;  /* 0x00000003ff0d7819 */ /* 0x000fc8000001160d */
[----:B------:R-:W-:Y:S02]  /*11c90*/  LOP3.LUT R14, R13, 0x3fe, R14, 0x78, !PT ;  /* 0x000003fe0d0e7812 */ /* 0x000fe400078e780e */
[----:B------:R-:W4:Y:S02]  /*11ca0*/  LDL R13, [R1+0x2dc] ;  /* 0x0002dc00010d7983 */ /* 0x000f240000100800 */
[----:B------:R-:W-:-:S05]  /*11cb0*/  LOP3.LUT R14, R14, 0x40, RZ, 0x3c, !PT ;  /* 0x000000400e0e7812 */ /* 0x000fca00078e3cff */
[----:B------:R0:W-:Y:S04]  /*11cc0*/  STS.U16 [R14+0x9c00], R15 ;  /* 0x009c000f0e007388 */ /* 0x0001e80000000400 */
[----:B0-----:R-:W4:Y:S01]  /*11cd0*/  LDL.LU R15, [R1+0x14] ;  /* 0x00001400010f7983 */ /* 0x001f220000300800 */
[----:B--2---:R-:W-:-:S05]  /*11ce0*/  IMAD.X R5, R5, 0x1, R0, P1 ;  /* 0x0000000105057824 */ /* 0x004fca00008e0600 */
[----:B------:R0:W2:Y:S04]  /*11cf0*/  @!P0 LDG.E.U16 R26, [R4.64] ;  /* 0x00000006041a8981 */ /* 0x0000a8000c1e1500 */
[----:B0-----:R-:W2:Y:S01]  /*11d00*/  LDL R5, [R1+0x2e4] ;  /* 0x0002e40001057983 */ /* 0x001ea20000100800 */
[----:B---3--:R-:W-:-:S03]  /*11d10*/  IADD3 R4, P1, R3, R2, RZ ;  /* 0x0000000203047210 */ /* 0x008fc60007f3e0ff */
[----:B------:R0:W-:Y:S04]  /*11d20*/  STL [R1+0x630], R3 ;  /* 0x0006300301007387 */ /* 0x0001e80000100800 */
[----:B0-----:R-:W3:Y:S01]  /*11d30*/  LDL.LU R3, [R1+0x488] ;  /* 0x0004880001037983 */ /* 0x001ee20000300800 */
[----:B------:R-:W-:Y:S02]  /*11d40*/  PRMT R27, RZ, 0x7610, R27 ;  /* 0x00007610ff1b7816 */ /* 0x000fe4000000001b */
[----:B------:R-:W-:Y:S01]  /*11d50*/  PRMT R25, RZ, 0x7610, R25 ;  /* 0x00007610ff197816 */ /* 0x000fe20000000019 */
[----:B--2---:R-:W-:-:S05]  /*11d60*/  IMAD.X R5, R5, 0x1, R0, P1 ;  /* 0x0000000105057824 */ /* 0x004fca00008e0600 */
[----:B------:R3:W2:Y:S02]  /*11d70*/  @!P0 LDG.E.U16 R27, [R4.64] ;  /* 0x00000006041b8981 */ /* 0x0006a4000c1e1500 */
[----:B---3--:R-:W-:Y:S02]  /*11d80*/  IADD3 R4, P1, R3, R2, RZ ;  /* 0x0000000203047210 */ /* 0x008fe40007f3e0ff */
[----:B------:R0:W-:Y:S03]  /*11d90*/  STL [R1+0x634], R3 ;  /* 0x0006340301007387 */ /* 0x0001e60000100800 */
[----:B----4-:R-:W-:-:S05]  /*11da0*/  IMAD.X R5, R13, 0x1, R0, P1 ;  /* 0x000000010d057824 */ /* 0x010fca00008e0600 */
[----:B------:R1:W3:Y:S04]  /*11db0*/  @!P0 LDG.E.U16 R25, [R4.64] ;  /* 0x0000000604198981 */ /* 0x0002e8000c1e1500 */
[----:B0-----:R-:W4:Y:S01]  /*11dc0*/  LDL.LU R3, [R1+0x484] ;  /* 0x0004840001037983 */ /* 0x001f220000300800 */
[----:B------:R-:W-:-:S03]  /*11dd0*/  PRMT R23, RZ, 0x7610, R23 ;  /* 0x00007610ff177816 */ /* 0x000fc60000000017 */
[----:B------:R-:W2:Y:S04]  /*11de0*/  LDL R13, [R1+0x2c4] ;  /* 0x0002c400010d7983 */ /* 0x000ea80000100800 */
[----:B-1----:R-:W2:Y:S01]  /*11df0*/  LDL R5, [R1+0x2d4] ;  /* 0x0002d40001057983 */ /* 0x002ea20000100800 */
[----:B----4-:R-:W-:-:S03]  /*11e00*/  IADD3 R4, P1, R3, R2, RZ ;  /* 0x0000000203047210 */ /* 0x010fc60007f3e0ff */
[----:B------:R0:W-:Y:S02]  /*11e10*/  STL [R1+0x638], R3 ;  /* 0x0006380301007387 */ /* 0x0001e40000100800 */
[----:B--2---:R-:W-:Y:S02]  /*11e20*/  IMAD.X R5, R5, 0x1, R0, P1 ;  /* 0x0000000105057824 */ /* 0x004fe400008e0600 */
[----:B0-----:R-:W2:Y:S04]  /*11e30*/  LDL.LU R3, [R1+0x480] ;  /* 0x0004800001037983 */ /* 0x001ea80000300800 */
[----:B------:R0:W4:Y:S04]  /*11e40*/  @!P0 LDG.E.U16 R23, [R4.64] ;  /* 0x0000000604178981 */ /* 0x000128000c1e1500 */
[----:B0-----:R-:W3:Y:S04]  /*11e50*/  LDL.LU R5, [R1+0x18] ;  /* 0x0000180001057983 */ /* 0x001ee80000300800 */
[----:B------:R-:W-:Y:S04]  /*11e60*/  STS.U16 [R14+0xa400], R8 ;  /* 0x00a400080e007388 */ /* 0x000fe80000000400 */
[----:B------:R-:W-:Y:S01]  /*11e70*/  STS.U16 [R14+0xac00], R6 ;  /* 0x00ac00060e007388 */ /* 0x000fe20000000400 */
[----:B--2---:R-:W-:-:S03]  /*11e80*/  IADD3 R4, P1, R3, R2, RZ ;  /* 0x0000000203047210 */ /* 0x004fc60007f3e0ff */
[----:B---3--:R0:W-:Y:S04]  /*11e90*/  STS.U16 [R14+0xb400], R5 ;  /* 0x00b400050e007388 */ /* 0x0081e80000000400 */
[----:B0-----:R-:W2:Y:S04]  /*11ea0*/  LDL R5, [R1+0x2cc] ;  /* 0x0002cc0001057983 */ /* 0x001ea80000100800 */
[----:B------:R0:W-:Y:S04]  /*11eb0*/  STL [R1+0x63c], R3 ;  /* 0x00063c0301007387 */ /* 0x0001e80000100800 */
[----:B0-----:R-:W3:Y:S01]  /*11ec0*/  LDL.LU R3, [R1+0x47c] ;  /* 0x00047c0001037983 */ /* 0x001ee20000300800 */
[----:B------:R-:W-:-:S02]  /*11ed0*/  PRMT R22, RZ, 0x7610, R22 ;  /* 0x00007610ff167816 */ /* 0x000fc40000000016 */
[----:B------:R-:W-:Y:S01]  /*11ee0*/  PRMT R21, RZ, 0x7610, R21 ;  /* 0x00007610ff157816 */ /* 0x000fe20000000015 */
[----:B------:R0:W-:Y:S04]  /*11ef0*/  STS.U16 [R14+0xbc00], R15 ;  /* 0x00bc000f0e007388 */ /* 0x0001e80000000400 */
[----:B0-----:R-:W4:Y:S01]  /*11f00*/  LDL R15, [R1+0x2b4] ;  /* 0x0002b400010f7983 */ /* 0x001f220000100800 */
[----:B--2---:R-:W-:-:S05]  /*11f10*/  IMAD.X R5, R5, 0x1, R0, P1 ;  /* 0x0000000105057824 */ /* 0x004fca00008e0600 */
[----:B------:R3:W2:Y:S02]  /*11f20*/  @!P0 LDG.E.U16 R22, [R4.64] ;  /* 0x0000000604168981 */ /* 0x0006a4000c1e1500 */
[----:B---3--:R-:W-:Y:S02]  /*11f30*/  IADD3 R4, P1, R3, R2, RZ ;  /* 0x0000000203047210 */ /* 0x008fe40007f3e0ff */
[----:B------:R0:W-:Y:S03]  /*11f40*/  STL [R1+0x640], R3 ;  /* 0x0006400301007387 */ /* 0x0001e60000100800 */
[----:B------:R-:W-:-:S05]  /*11f50*/  IMAD.X R5, R13, 0x1, R0, P1 ;  /* 0x000000010d057824 */ /* 0x000fca00008e0600 */
[----:B------:R1:W3:Y:S04]  /*11f60*/  @!P0 LDG.E.U16 R21, [R4.64] ;  /* 0x0000000604158981 */ /* 0x0002e8000c1e1500 */
[----:B0-----:R-:W2:Y:S04]  /*11f70*/  LDL.LU R3, [R1+0x478] ;  /* 0x0004780001037983 */ /* 0x001ea80000300800 */
[----:B------:R-:W3:Y:S04]  /*11f80*/  LDL.LU R13, [R1+0x4] ;  /* 0x00000400010d7983 */ /* 0x000ee80000300800 */
[----:B-1----:R-:W3:Y:S04]  /*11f90*/  LDL R5, [R1+0x2bc] ;  /* 0x0002bc0001057983 */ /* 0x002ee80000100800 */
[----:B------:R0:W-:Y:S02]  /*11fa0*/  STS.U16 [R14+0xc400], R12 ;  /* 0x00c4000c0e007388 */ /* 0x0001e40000000400 */
[----:B0-----:R-:W-:-:S02]  /*11fb0*/  PRMT R12, RZ, 0x7610, R12 ;  /* 0x00007610ff0c7816 */ /* 0x001fc4000000000c */
[----:B--2---:R-:W-:Y:S01]  /*11fc0*/  IADD3 R4, P1, R3, R2, RZ ;  /* 0x0000000203047210 */ /* 0x004fe20007f3e0ff */
[----:B------:R0:W-:Y:S04]  /*11fd0*/  STL [R1+0x644], R3 ;  /* 0x0006440301007387 */ /* 0x0001e80000100800 */
[----:B---3--:R-:W-:Y:S01]  /*11fe0*/  IMAD.X R5, R5, 0x1, R0, P1 ;  /* 0x0000000105057824 */ /* 0x008fe200008e0600 */
[----:B0-----:R-:W2:Y:S04]  /*11ff0*/  LDL.LU R3, [R1+0x474] ;  /* 0x0004740001037983 */ /* 0x001ea80000300800 */
[----:B------:R0:W3:Y:S04]  /*12000*/  @!P0 LDG.E.U16 R12, [R4.64] ;  /* 0x00000006040c8981 */ /* 0x0000e8000c1e1500 */
[----:B0-----:R-:W3:Y:S01]  /*12010*/  LDL.LU R5, [R1+0x10] ;  /* 0x0000100001057983 */ /* 0x001ee20000300800 */
[----:B------:R-:W-:-:S02]  /*12020*/  PRMT R11, RZ, 0x7610, R11 ;  /* 0x00007610ff0b7816 */ /* 0x000fc4000000000b */
[----:B--2---:R-:W-:Y:S01]  /*12030*/  IADD3 R4, P1, R3, R2, RZ ;  /* 0x0000000203047210 */ /* 0x004fe20007f3e0ff */
[----:B------:R0:W-:Y:S04]  /*12040*/  STL [R1+0x648], R3 ;  /* 0x0006480301007387 */ /* 0x0001e80000100800 */
[----:B0-----:R-:W2:Y:S04]  /*12050*/  LDL.LU R3, [R1+0x470] ;  /* 0x0004700001037983 */ /* 0x001ea80000300800 */
[----:B---3--:R4:W-:Y:S02]  /*12060*/  STS.U16 [R14+0xcc00], R5 ;  /* 0x00cc00050e007388 */ /* 0x0089e40000000400 */
[----:B----4-:R-:W-:-:S02]  /*12070*/  IMAD.X R5, R15, 0x1, R0, P1 ;  /* 0x000000010f057824 */ /* 0x010fc400008e0600 */
[----:B------:R-:W3:Y:S04]  /*12080*/  LDL.LU R15, [R1] ;  /* 0x00000000010f7983 */ /* 0x000ee80000300800 */
[----:B------:R0:W4:Y:S04]  /*12090*/  @!P0 LDG.E.U16 R11, [R4.64] ;  /* 0x00000006040b8981 */ /* 0x000128000c1e1500 */
[----:B0-----:R-:W2:Y:S04]  /*120a0*/  LDL.LU R5, [R1+0xc] ;  /* 0x00000c0001057983 */ /* 0x001ea80000300800 */
[----:B--2---:R0:W-:Y:S04]  /*120b0*/  STS.U16 [R14+0xd400], R5 ;  /* 0x00d400050e007388 */ /* 0x0041e80000000400 */
[----:B0-----:R-:W2:Y:S01]  /*120c0*/  LDL R5, [R1+0x2ac] ;  /* 0x0002ac0001057983 */ /* 0x001ea20000100800 */
[----:B------:R-:W-:-:S02]  /*120d0*/  IADD3 R4, P1, R3, R2, RZ ;  /* 0x0000000203047210 */ /* 0x000fc40007f3e0ff */
[----:B------:R-:W-:Y:S01]  /*120e0*/  PRMT R10, RZ, 0x7610, R10 ;  /* 0x00007610ff0a7816 */ /* 0x000fe2000000000a */
[----:B------:R0:W-:Y:S04]  /*120f0*/  STL [R1+0x64c], R3 ;  /* 0x00064c0301007387 */ /* 0x0001e80000100800 */
[----:B0-----:R-:W3:Y:S01]  /*12100*/  LDL.LU R3, [R1+0x46c] ;  /* 0x00046c0001037983 */ /* 0x001ee20000300800 */
[----:B--2---:R-:W-:-:S05]  /*12110*/  IMAD.X R5, R5, 0x1, R0, P1 ;  /* 0x0000000105057824 */ /* 0x004fca00008e0600 */
[----:B------:R0:W2:Y:S04]  /*12120*/  @!P0 LDG.E.U16 R10, [R4.64] ;  /* 0x00000006040a8981 */ /* 0x0000a8000c1e1500 */
[----:B0-----:R-:W2:Y:S01]  /*12130*/  LDL.LU R5, [R1+0x8] ;  /* 0x0000080001057983 */ /* 0x001ea20000300800 */
[----:B---3--:R-:W-:-:S03]  /*12140*/  IADD3 R4, P1, R3, R2, RZ ;  /* 0x0000000203047210 */ /* 0x008fc60007f3e0ff */
[----:B--2---:R0:W-:Y:S04]  /*12150*/  STS.U16 [R14+0xdc00], R5 ;  /* 0x00dc00050e007388 */ /* 0x0041e80000000400 */
[----:B0-----:R-:W2:Y:S04]  /*12160*/  LDL R5, [R1+0x2a4] ;  /* 0x0002a40001057983 */ /* 0x001ea80000100800 */
[----:B------:R0:W-:Y:S04]  /*12170*/  STL [R1+0x650], R3 ;  /* 0x0006500301007387 */ /* 0x0001e80000100800 */
[----:B0-----:R-:W3:Y:S01]  /*12180*/  LDL.LU R3, [R1+0x468] ;  /* 0x0004680001037983 */ /* 0x001ee20000300800 */
[----:B------:R-:W-:-:S03]  /*12190*/  PRMT R9, RZ, 0x7610, R9 ;  /* 0x00007610ff097816 */ /* 0x000fc60000000009 */
[----:B------:R0:W-:Y:S04]  /*121a0*/  STS.U16 [R14+0xe400], R13 ;  /* 0x00e4000d0e007388 */ /* 0x0001e80000000400 */
[----:B0-----:R-:W4:Y:S01]  /*121b0*/  LDL R13, [R1+0x28c] ;  /* 0x00028c00010d7983 */ /* 0x001f220000100800 */
[----:B--2---:R-:W-:-:S05]  /*121c0*/  IMAD.X R5, R5, 0x1, R0, P1 ;  /* 0x0000000105057824 */ /* 0x004fca00008e0600 */
[----:B------:R0:W2:Y:S04]  /*121d0*/  @!P0 LDG.E.U16 R9, [R4.64] ;  /* 0x0000000604098981 */ /* 0x0000a8000c1e1500 */
[----:B0-----:R-:W2:Y:S01]  /*121e0*/  LDL R5, [R1+0x29c] ;  /* 0x00029c0001057983 */ /* 0x001ea20000100800 */
[----:B---3--:R-:W-:-:S03]  /*121f0*/  IADD3 R4, P1, R3, R2, RZ ;  /* 0x0000000203047210 */ /* 0x008fc60007f3e0ff */
[----:B------:R0:W-:Y:S04]  /*12200*/  STL [R1+0x654], R3 ;  /* 0x0006540301007387 */ /* 0x0001e80000100800 */
[----:B0-----:R-:W3:Y:S01]  /*12210*/  LDL.LU R3, [R1+0x464] ;  /* 0x0004640001037983 */ /* 0x001ee20000300800 */
[----:B------:R-:W-:Y:S01]  /*12220*/  PRMT R8, RZ, 0x7610, R8 ;  /* 0x00007610ff087816 */ /* 0x000fe20000000008 */
[----:B--2---:R-:W-:-:S05]  /*12230*/  IMAD.X R5, R5, 0x1, R0, P1 ;  /* 0x0000000105057824 */ /* 0x004fca00008e0600 */
[----:B------:R0:W2:Y:S04]  /*12240*/  @!P0 LDG.E.U16 R8, [R4.64] ;  /* 0x0000000604088981 */ /* 0x0000a8000c1e1500 */
[----:B0-----:R-:W2:Y:S01]  /*12250*/  LDL R5, [R1+0x294] ;  /* 0x0002940001057983 */ /* 0x001ea20000100800 */
[----:B---3--:R-:W-:-:S03]  /*12260*/  IADD3 R4, P1, R3, R2, RZ ;  /* 0x0000000203047210 */ /* 0x008fc60007f3e0ff */
[----:B------:R0:W-:Y:S04]  /*12270*/  STL [R1+0x658], R3 ;  /* 0x0006580301007387 */ /* 0x0001e80000100800 */
[----:B0-----:R-:W3:Y:S04]  /*12280*/  LDL.LU R3, [R1+0x460] ;  /* 0x0004600001037983 */ /* 0x001ee80000300800 */
[----:B------:R0:W-:Y:S02]  /*12290*/  STS.U16 [R14+0xec00], R7 ;  /* 0x00ec00070e007388 */ /* 0x0001e40000000400 */
[----:B0-----:R-:W-:-:S02]  /*122a0*/  PRMT R7, RZ, 0x7610, R7 ;  /* 0x00007610ff077816 */ /* 0x001fc40000000007 */
[----:B------:R-:W-:Y:S01]  /*122b0*/  STS.U16 [R14+0xf400], R15 ;  /* 0x00f4000f0e007388 */ /* 0x000fe20000000400 */
[----:B--2---:R-:W-:-:S05]  /*122c0*/  IMAD.X R5, R5, 0x1, R0, P1 ;  /* 0x0000000105057824 */ /* 0x004fca00008e0600 */
[----:B------:R0:W2:Y:S04]  /*122d0*/  @!P0 LDG.E.U16 R7, [R4.64] ;  /* 0x0000000604078981 */ /* 0x0000a8000c1e1500 */
[----:B---3--:R1:W-:Y:S01]  /*122e0*/  STL [R1+0x65c], R3 ;  /* 0x00065c0301007387 */ /* 0x0083e20000100800 */
[----:B0-----:R-:W-:-:S03]  /*122f0*/  IADD3 R4, P1, R3, R2, RZ ;  /* 0x0000000203047210 */ /* 0x001fc60007f3e0ff */
[----:B-1----:R-:W3:Y:S04]  /*12300*/  LDL.LU R3, [R1+0x45c] ;  /* 0x00045c0001037983 */ /* 0x002ee80000300800 */
[----:B------:R-:W2:Y:S01]  /*12310*/  LDL R15, [R1+0x284] ;  /* 0x00028400010f7983 */ /* 0x000ea20000100800 */
[----:B----4-:R-:W-:-:S03]  /*12320*/  IMAD.X R5, R13, 0x1, R0, P1 ;  /* 0x000000010d057824 */ /* 0x010fc600008e0600 */
[----:B------:R0:W-:Y:S04]  /*12330*/  STS.U16 [R14+0xfc00], R29 ;  /* 0x00fc001d0e007388 */ /* 0x0001e80000000400 */
[----:B0-----:R-:W4:Y:S01]  /*12340*/  LDL R29, [R1+0x274] ;  /* 0x00027400011d7983 */ /* 0x001f220000100800 */
[----:B------:R-:W-:-:S06]  /*12350*/  PRMT R6, RZ, 0x7610, R6 ;  /* 0x00007610ff067816 */ /* 0x000fcc0000000006 */
[----:B------:R0:W4:Y:S04]  /*12360*/  @!P0 LDG.E.U16 R6, [R4.64] ;  /* 0x0000000604068981 */ /* 0x000128000c1e1500 */
[----:B------:R-:W1:Y:S01]  /*12370*/  S2R R13, SR_TID.X ;  /* 0x00000000000d7919 */ /* 0x000e620000002100 */
[----:B0-----:R-:W-:Y:S02]  /*12380*/  PRMT R5, RZ, 0x7610, R5 ;  /* 0x00007610ff057816 */ /* 0x001fe40000000005 */
[----:B---3--:R-:W-:Y:S01]  /*12390*/  IADD3 R14, P1, R3, R2, RZ ;  /* 0x00000002030e7210 */ /* 0x008fe20007f3e0ff */
[----:B------:R0:W-:Y:S04]  /*123a0*/  STL [R1+0x660], R3 ;  /* 0x0006600301007387 */ /* 0x0001e80000100800 */
[----:B0-----:R-:W3:Y:S01]  /*123b0*/  LDL.LU R3, [R1+0x458] ;  /* 0x0004580001037983 */ /* 0x001ee20000300800 */
[----:B--2---:R-:W-:-:S05]  /*123c0*/  IMAD.X R15, R15, 0x1, R0, P1 ;  /* 0x000000010f0f7824 */ /* 0x004fca00008e0600 */
[----:B------:R0:W2:Y:S04]  /*123d0*/  @!P0 LDG.E.U16 R5, [R14.64] ;  /* 0x000000060e058981 */ /* 0x0000a8000c1e1500 */
[----:B0-----:R-:W0:Y:S01]  /*123e0*/  S2R R15, SR_TID.X ;  /* 0x00000000000f7919 */ /* 0x001e220000002100 */
[----:B-1----:R-:W-:-:S04]  /*123f0*/  LOP3.LUT R13, R13, 0x180, RZ, 0xc0, !PT ;  /* 0x000001800d0d7812 */ /* 0x002fc800078ec0ff */
[----:B------:R-:W-:Y:S01]  /*12400*/  SHF.R.U32.HI R13, RZ, 0x3, R13 ;  /* 0x00000003ff0d7819 */ /* 0x000fe2000001160d */
[----:B0-----:R-:W-:-:S05]  /*12410*/  IMAD.SHL.U32 R15, R15, 0x2, RZ ;  /* 0x000000020f0f7824 */ /* 0x001fca00078e00ff */
[----:B------:R-:W-:Y:S02]  /*12420*/  LOP3.LUT R14, R13, 0x3fe, R15, 0x78, !PT ;  /* 0x000003fe0d0e7812 */ /* 0x000fe400078e780f */
[----:B------:R-:W0:Y:S02]  /*12430*/  S2R R15, SR_TID.X ;  /* 0x00000000000f7919 */ /* 0x000e240000002100 */
[----:B------:R-:W-:-:S05]  /*12440*/  LOP3.LUT R14, R14, 0x40, RZ, 0x3c, !PT ;  /* 0x000000400e0e7812 */ /* 0x000fca00078e3cff */
[----:B------:R0:W-:Y:S02]  /*12450*/  STS.U16 [R14+0x10400], R28 ;  /* 0x0104001c0e007388 */ /* 0x0001e40000000400 */
[----:B0-----:R-:W-:Y:S02]  /*12460*/  LOP3.LUT R28, R15, 0x180, RZ, 0xc0, !PT ;  /* 0x000001800f1c7812 */ /* 0x001fe400078ec0ff */
[----:B------:R-:W2:Y:S01]  /*12470*/  LDL R15, [R1+0x27c] ;  /* 0x00027c00010f7983 */ /* 0x000ea20000100800 */
[----:B---3--:R-:W-:-:S03]  /*12480*/  IADD3 R14, P1, R3, R2, RZ ;  /* 0x00000002030e7210 */ /* 0x008fc60007f3e0ff */
[----:B------:R0:W-:Y:S04]  /*12490*/  STL [R1+0x664], R3 ;  /* 0x0006640301007387 */ /* 0x0001e80000100800 */
[----:B0-----:R-:W3:Y:S04]  /*124a0*/  LDL.LU R3, [R1+0x454] ;  /* 0x0004540001037983 */ /* 0x001ee80000300800 */
[----:B------:R-:W0:Y:S01]  /*124b0*/  S2R R13, SR_TID.X ;  /* 0x00000000000d7919 */ /* 0x000e220000002100 */
[----:B------:R-:W-:Y:S02]  /*124c0*/  SHF.R.U32.HI R28, RZ, 0x3, R28 ;  /* 0x00000003ff1c7819 */ /* 0x000fe4000001161c */
[----:B------:R-:W-:Y:S01]  /*124d0*/  PRMT R4, RZ, 0x7610, R4 ;  /* 0x00007610ff047816 */ /* 0x000fe20000000004 */
[----:B0-----:R-:W-:-:S05]  /*124e0*/  IMAD.SHL.U32 R13, R13, 0x2, RZ ;  /* 0x000000020d0d7824 */ /* 0x001fca00078e00ff */
[----:B------:R-:W-:Y:S02]  /*124f0*/  LOP3.LUT R28, R28, 0x3fe, R13, 0x78, !PT ;  /* 0x000003fe1c1c7812 */ /* 0x000fe400078e780d */
[----:B------:R-:W4:Y:S01]  /*12500*/  LDL.LU R13, [R1+0xf70] ;  /* 0x000f7000010d7983 */ /* 0x000f220000300800 */
[----:B--2---:R-:W-:-:S05]  /*12510*/  IMAD.X R15, R15, 0x1, R0, P1 ;  /* 0x000000010f0f7824 */ /* 0x004fca00008e0600 */
[----:B------:R3:W2:Y:S02]  /*12520*/  @!P0 LDG.E.U16 R4, [R14.64] ;  /* 0x000000060e048981 */ /* 0x0006a4000c1e1500 */
[----:B---3--:R-:W-:Y:S02]  /*12530*/  IADD3 R14, P1, R3, R2, RZ ;  /* 0x00000002030e7210 */ /* 0x008fe40007f3e0ff */
[----:B------:R0:W-:Y:S04]  /*12540*/  STL [R1+0x668], R3 ;  /* 0x0006680301007387 */ /* 0x0001e80000100800 */
[----:B0-----:R-:W3:Y:S01]  /*12550*/  LDL.LU R3, [R1+0x450] ;  /* 0x0004500001037983 */ /* 0x001ee20000300800 */
[----:B------:R-:W-:Y:S01]  /*12560*/  LOP3.LUT R28, R28, 0x40, RZ, 0x3c, !PT ;  /* 0x000000401c1c7812 */ /* 0x000fe200078e3cff */
[----:B----4-:R-:W-:-:S02]  /*12570*/  IMAD.X R15, R29, 0x1, R0, P1 ;  /* 0x000000011d0f7824 */ /* 0x010fc400008e0600 */
[----:B------:R-:W4:Y:S04]  /*12580*/  LDL R29, [R1+0x25c] ;  /* 0x00025c00011d7983 */ /* 0x000f280000100800 */
[----:B------:R0:W-:Y:S02]  /*12590*/  STS.U16 [R28+0x10c00], R13 ;  /* 0x010c000d1c007388 */ /* 0x0001e40000000400 */
[----:B0-----:R-:W-:-:S06]  /*125a0*/  PRMT R13, RZ, 0x7610, R13 ;  /* 0x00007610ff0d7816 */ /* 0x001fcc000000000d */
[----:B------:R0:W2:Y:S04]  /*125b0*/  @!P0 LDG.E.U16 R13, [R14.64] ;  /* 0x000000060e0d8981 */ /* 0x0000a8000c1e1500 */
[----:B0-----:R-:W2:Y:S01]  /*125c0*/  LDL R15, [R1+0x26c] ;  /* 0x00026c00010f7983 */ /* 0x001ea20000100800 */
[----:B---3--:R-:W-:-:S03]  /*125d0*/  IADD3 R14, P1, R3, R2, RZ ;  /* 0x00000002030e7210 */ /* 0x008fc60007f3e0ff */
[----:B------:R0:W-:Y:S04]  /*125e0*/  STL [R1+0x66c], R3 ;  /* 0x00066c0301007387 */ /* 0x0001e80000100800 */
[----:B0-----:R-:W3:Y:S04]  /*125f0*/  LDL.LU R3, [R1+0x44c] ;  /* 0x00044c0001037983 */ /* 0x001ee80000300800 */
[----:B------:R0:W-:Y:S02]  /*12600*/  STS.U16 [R28+0x11400], R16 ;  /* 0x011400101c007388 */ /* 0x0001e40000000400 */
[----:B0-----:R-:W-:Y:S01]  /*12610*/  PRMT R16, RZ, 0x7610, R16 ;  /* 0x00007610ff107816 */ /* 0x001fe20000000010 */
        /* <DEDUP_REMOVED lines=8> */
[----:B------:R0:W-:Y:S02]  /*126a0*/  STS.U16 [R28+0x12400], R20 ;  /* 0x012400141c007388 */ /* 0x0001e40000000400 */
[----:B0-----:R-:W-:Y:S01]  /*126b0*/  PRMT R20, RZ, 0x7610, R20 ;  /* 0x00007610ff147816 */ /* 0x001fe20000000014 */
[----:B--2---:R-:W-:-:S05]  /*126c0*/  IMAD.X R15, R15, 0x1, R0, P1 ;  /* 0x000000010f0f7824 */ /* 0x004fca00008e0600 */
[----:B------:R3:W2:Y:S02]  /*126d0*/  @!P0 LDG.E.U16 R17, [R14.64] ;  /* 0x000000060e118981 */ /* 0x0006a4000c1e1500 */
[----:B---3--:R-:W-:Y:S02]  /*126e0*/  IADD3 R14, P1, R3, R2, RZ ;  /* 0x00000002030e7210 */ /* 0x008fe40007f3e0ff */
[----:B------:R0:W-:Y:S03]  /*126f0*/  STL [R1+0x674], R3 ;  /* 0x0006740301007387 */ /* 0x0001e60000100800 */
[----:B----4-:R-:W-:-:S05]  /*12700*/  IMAD.X R15, R29, 0x1, R0, P1 ;  /* 0x000000011d0f7824 */ /* 0x010fca00008e0600 */
[----:B------:R1:W3:Y:S04]  /*12710*/  @!P0 LDG.E.U16 R20, [R14.64] ;  /* 0x000000060e148981 */ /* 0x0002e8000c1e1500 */
[----:B0-----:R-:W4:Y:S04]  /*12720*/  LDL.LU R3, [R1+0x444] ;  /* 0x0004440001037983 */ /* 0x001f280000300800 */
[----:B------:R-:W2:Y:S04]  /*12730*/  LDL.LU R29, [R1+0x134] ;  /* 0x00013400011d7983 */ /* 0x000ea80000300800 */
[----:B-1----:R-:W2:Y:S04]  /*12740*/  LDL R15, [R1+0x254] ;  /* 0x00025400010f7983 */ /* 0x002ea80000100800 */
[----:B------:R0:W-:Y:S02]  /*12750*/  STS.U16 [R28+0x12c00], R19 ;  /* 0x012c00131c007388 */ /* 0x0001e40000000400 */
[----:B0-----:R-:W-:-:S02]  /*12760*/  PRMT R19, RZ, 0x7610, R19 ;  /* 0x00007610ff137816 */ /* 0x001fc40000000013 */
[----:B----4-:R-:W-:Y:S01]  /*12770*/  IADD3 R14, P1, R3, R2, RZ ;  /* 0x00000002030e7210 */ /* 0x010fe20007f3e0ff */
[----:B------:R0:W-:Y:S04]  /*12780*/  STL [R1+0x678], R3 ;  /* 0x0006780301007387 */ /* 0x0001e80000100800 */
[----:B--2---:R-:W-:Y:S01]  /*12790*/  IMAD.X R15, R15, 0x1, R0, P1 ;  /* 0x000000010f0f7824 */ /* 0x004fe200008e0600 */
[----:B0-----:R-:W2:Y:S04]  /*127a0*/  LDL.LU R3, [R1+0x440] ;  /* 0x0004400001037983 */ /* 0x001ea80000300800 */
[----:B------:R0:W4:Y:S04]  /*127b0*/  @!P0 LDG.E.U16 R19, [R14.64] ;  /* 0x000000060e138981 */ /* 0x000128000c1e1500 */
[----:B0-----:R-:W3:Y:S04]  /*127c0*/  LDL R15, [R1+0x24c] ;  /* 0x00024c00010f7983 */ /* 0x001ee80000100800 */
[----:B------:R0:W-:Y:S02]  /*127d0*/  STS.U16 [R28+0x13400], R18 ;  /* 0x013400121c007388 */ /* 0x0001e40000000400 */
[----:B0-----:R-:W-:-:S02]  /*127e0*/  PRMT R18, RZ, 0x7610, R18 ;  /* 0x00007610ff127816 */ /* 0x001fc40000000012 */
[----:B--2---:R-:W-:Y:S01]  /*127f0*/  IADD3 R14, P1, R3, R2, RZ ;  /* 0x00000002030e7210 */ /* 0x004fe20007f3e0ff */
[----:B------:R0:W-:Y:S04]  /*12800*/  STL [R1+0x67c], R3 ;  /* 0x00067c0301007387 */ /* 0x0001e80000100800 */
[----:B0-----:R-:W2:Y:S01]  /*12810*/  LDL.LU R3, [R1+0x540] ;  /* 0x0005400001037983 */ /* 0x001ea20000300800 */
[----:B---3--:R-:W-:-:S05]  /*12820*/  IMAD.X R15, R15, 0x1, R0, P1 ;  /* 0x000000010f0f7824 */ /* 0x008fca00008e0600 */
[----:B------:R0:W3:Y:S04]  /*12830*/  @!P0 LDG.E.U16 R18, [R14.64] ;  /* 0x000000060e128981 */ /* 0x0000e8000c1e1500 */
        /* <DEDUP_REMOVED lines=11> */
[----:B--2---:R-:W-:-:S05]  /*128f0*/  IADD3 R14, P1, R3, R2, RZ ;  /* 0x00000002030e7210 */ /* 0x004fca0007f3e0ff */
[----:B---3--:R-:W-:-:S05]  /*12900*/  IMAD.X R15, R15, 0x1, R0, P1 ;  /* 0x000000010f0f7824 */ /* 0x008fca00008e0600 */
[----:B------:R0:W2:Y:S04]  /*12910*/  @!P0 LDG.E.U16 R26, [R14.64] ;  /* 0x000000060e1a8981 */ /* 0x0000a8000c1e1500 */
[----:B------:R-:W-:Y:S04]  /*12920*/  STS.U16 [R28+0x1fc00], R29 ;  /* 0x01fc001d1c007388 */ /* 0x000fe80000000400 */
[----:B------:R1:W-:Y:S04]  /*12930*/  STL [R1+0x6ac], R3 ;  /* 0x0006ac0301007387 */ /* 0x0003e80000100800 */
[----:B------:R-:W-:Y:S04]  /*12940*/  STS.U16 [R28+0x14c00], R27 ;  /* 0x014c001b1c007388 */ /* 0x000fe80000000400 */
[----:B------:R-:W-:Y:S04]  /*12950*/  STS.U16 [R28+0x15400], R25 ;  /* 0x015400191c007388 */ /* 0x000fe80000000400 */
[----:B-1----:R-:W0:Y:S04]  /*12960*/  S2R R3, SR_TID.X ;  /* 0x0000000000037919 */ /* 0x002e280000002100 */
[----:B------:R-:W-:Y:S04]  /*12970*/  STS.U16 [R28+0x15c00], R23 ;  /* 0x015c00171c007388 */ /* 0x000fe80000000400 */
[----:B------:R-:W1:Y:S04]  /*12980*/  S2R R29, SR_TID.X ;  /* 0x00000000001d7919 */ /* 0x000e680000002100 */
[----:B------:R-:W-:Y:S04]  /*12990*/  STS.U16 [R28+0x16400], R22 ;  /* 0x016400161c007388 */ /* 0x000fe80000000400 */
[----:B------:R-:W-:Y:S04]  /*129a0*/  STS.U16 [R28+0x16c00], R21 ;  /* 0x016c00151c007388 */ /* 0x000fe80000000400 */
[----:B------:R-:W-:Y:S04]  /*129b0*/  STL [R1+0x6a8], R2 ;  /* 0x0006a80201007387 */ /* 0x000fe80000100800 */
[----:B------:R-:W-:Y:S04]  /*129c0*/  STS.U16 [R28+0x17400], R12 ;  /* 0x0174000c1c007388 */ /* 0x000fe80000000400 */
[----:B------:R3:W-:Y:S04]  /*129d0*/  STL [R1+0x6b0], R0 ;  /* 0x0006b00001007387 */ /* 0x0007e80000100800 */
[----:B------:R-:W-:Y:S04]  /*129e0*/  STS.U16 [R28+0x17c00], R11 ;  /* 0x017c000b1c007388 */ /* 0x000fe80000000400 */
[----:B------:R-:W-:Y:S04]  /*129f0*/  STS.U16 [R28+0x18400], R10 ;  /* 0x0184000a1c007388 */ /* 0x000fe80000000400 */
[----:B---3--:R-:W3:Y:S04]  /*12a00*/  S2R R0, SR_TID.X ;  /* 0x0000000000007919 */ /* 0x008ee80000002100 */
[----:B------:R-:W-:Y:S04]  /*12a10*/  STS.U16 [R28+0x18c00], R9 ;  /* 0x018c00091c007388 */ /* 0x000fe80000000400 */
        /* <DEDUP_REMOVED lines=9> */
[----:B----4-:R-:W-:Y:S04]  /*12ab0*/  STS.U16 [R28+0x1dc00], R19 ;  /* 0x01dc00131c007388 */ /* 0x010fe80000000400 */
[----:B------:R-:W-:Y:S04]  /*12ac0*/  STS.U16 [R28+0x1e400], R18 ;  /* 0x01e400121c007388 */ /* 0x000fe80000000400 */
[----:B------:R-:W-:Y:S01]  /*12ad0*/  STS.U16 [R28+0x1ec00], R24 ;  /* 0x01ec00181c007388 */ /* 0x000fe20000000400 */
[----:B0-----:R-:W-:Y:S01]  /*12ae0*/  IMAD.SHL.U32 R15, R3, 0x40, RZ ;  /* 0x00000040030f7824 */ /* 0x001fe200078e00ff */
[----:B-1----:R-:W-:Y:S01]  /*12af0*/  LOP3.LUT R2, R29, 0x7, RZ, 0xc0, !PT ;  /* 0x000000071d027812 */ /* 0x002fe200078ec0ff */
[C---:B---3--:R-:W-:Y:S01]  /*12b00*/  IMAD.SHL.U32 R14, R0.reuse, 0x2, RZ ;  /* 0x00000002000e7824 */ /* 0x048fe200078e00ff */
[----:B------:R-:W-:-:S02]  /*12b10*/  LOP3.LUT R3, R0, 0x7, RZ, 0xc0, !PT ;  /* 0x0000000700037812 */ /* 0x000fc400078ec0ff */
[----:B------:R-:W-:Y:S01]  /*12b20*/  LOP3.LUT R27, R15, 0x7800, RZ, 0xc0, !PT ;  /* 0x000078000f1b7812 */ /* 0x000fe200078ec0ff */
[----:B------:R-:W-:Y:S02]  /*12b30*/  IMAD.SHL.U32 R2, R2, 0x10, RZ ;  /* 0x0000001002027824 */ /* 0x000fe400078e00ff */
[----:B------:R-:W-:Y:S01]  /*12b40*/  IMAD.SHL.U32 R15, R0, 0x40, RZ ;  /* 0x00000040000f7824 */ /* 0x000fe200078e00ff */
[----:B------:R-:W-:Y:S02]  /*12b50*/  LOP3.LUT R0, R29, 0x7, RZ, 0xc0, !PT ;  /* 0x000000071d007812 */ /* 0x000fe400078ec0ff */
[----:B------:R-:W-:Y:S01]  /*12b60*/  LOP3.LUT R2, R2, 0x30, R14, 0x78, !PT ;  /* 0x0000003002027812 */ /* 0x000fe200078e780e */
[----:B------:R-:W-:Y:S02]  /*12b70*/  IMAD R3, R3, 0x90, RZ ;  /* 0x0000009003037824 */ /* 0x000fe400078e02ff */
[----:B------:R-:W-:-:S04]  /*12b80*/  IMAD R0, R0, 0x100, R27 ;  /* 0x0000010000007824 */ /* 0x000fc800078e021b */
[----:B------:R-:W-:Y:S01]  /*12b90*/  IMAD.IADD R0, R0, 0x1, R2 ;  /* 0x0000000100007824 */ /* 0x000fe200078e0202 */
[----:B------:R-:W-:-:S04]  /*12ba0*/  LOP3.LUT R3, R3, 0x10, R14, 0x78, !PT ;  /* 0x0000001003037812 */ /* 0x000fc800078e780e */
[----:B------:R-:W-:Y:S01]  /*12bb0*/  LOP3.LUT R3, R3, 0x400, R15, 0xf8, !PT ;  /* 0x0000040003037812 */ /* 0x000fe200078ef80f */
[----:B--2---:R0:W-:Y:S04]  /*12bc0*/  STS.U16 [R28+0x1f400], R26 ;  /* 0x01f4001a1c007388 */ /* 0x0041e80000000400 */
[----:B------:R-:W-:Y:S06]  /*12bd0*/  BAR.SYNC.DEFER_BLOCKING 0x0 ;  /* 0x0000000000007b1d */ /* 0x000fec0000010000 */
[----:B------:R-:W1:Y:S04]  /*12be0*/  LDSM.16.M88.4 R16, [R0] ;  /* 0x000000000010783b */ /* 0x000e680000000200 */
[----:B------:R-:W2:Y:S01]  /*12bf0*/  LDSM.16.M88.4 R12, [R0+0x8000] ;  /* 0x00800000000c783b */ /* 0x000ea20000000200 */
[----:B0-----:R-:W-:-:S03]  /*12c00*/  LOP3.LUT R28, R29, 0x7, RZ, 0xc0, !PT ;  /* 0x000000071d1c7812 */ /* 0x001fc600078ec0ff */
[----:B------:R-:W-:Y:S04]  /*12c10*/  LDSM.16.MT88.4 R20, [R3+0x20000] ;  /* 0x020000000314783b */ /* 0x000fe80000004200 */
[----:B------:R-:W0:Y:S04]  /*12c20*/  LDSM.16.M88.4 R8, [R0+0x10000] ;  /* 0x010000000008783b */ /* 0x000e280000000200 */
[----:B------:R-:W3:Y:S04]  /*12c30*/  LDSM.16.M88.4 R4, [R0+0x18000] ;  /* 0x018000000004783b */ /* 0x000ee80000000200 */
[----:B-1----:R-:W-:Y:S04]  /*12c40*/  STL [R1+0xe64], R18 ;  /* 0x000e641201007387 */ /* 0x002fe80000100800 */
[----:B------:R-:W-:Y:S04]  /*12c50*/  STL [R1+0xe60], R19 ;  /* 0x000e601301007387 */ /* 0x000fe80000100800 */
[----:B--2---:R-:W-:Y:S04]  /*12c60*/  STL.64 [R1+0xf68], R14 ;  /* 0x000f680e01007387 */ /* 0x004fe80000100a00 */
[----:B------:R1:W-:Y:S04]  /*12c70*/  STL.64 [R1+0xf60], R12 ;  /* 0x000f600c01007387 */ /* 0x0003e80000100a00 */
[----:B-1----:R-:W2:Y:S04]  /*12c80*/  LDL.LU.64 R12, [R1+0x110] ;  /* 0x00011000010c7983 */ /* 0x002ea80000300a00 */
[----:B------:R-:W2:Y:S01]  /*12c90*/  LDL.LU.64 R14, [R1+0x118] ;  /* 0x00011800010e7983 */ /* 0x000ea20000300a00 */
[----:B------:R-:W-:-:S02]  /*12ca0*/  IMAD R28, R28, 0x90, RZ ;  /* 0x000000901c1c7824 */ /* 0x000fc400078e02ff */
[C---:B------:R-:W-:Y:S02]  /*12cb0*/  IMAD.SHL.U32 R3, R29.reuse, 0x2, RZ ;  /* 0x000000021d037824 */ /* 0x040fe400078e00ff */
[----:B------:R-:W-:-:S03]  /*12cc0*/  IMAD.SHL.U32 R29, R29, 0x40, RZ ;  /* 0x000000401d1d7824 */ /* 0x000fc600078e00ff */
[----:B------:R-:W-:-:S04]  /*12cd0*/  LOP3.LUT R0, R28, 0x10, R3, 0x78, !PT ;  /* 0x000000101c007812 */ /* 0x000fc800078e7803 */
[----:B------:R-:W-:-:S04]  /*12ce0*/  LOP3.LUT R0, R0, 0x400, R29, 0xf8, !PT ;  /* 0x0000040000007812 */ /* 0x000fc800078ef81d */
[----:B------:R-:W-:-:S05]  /*12cf0*/  LOP3.LUT R0, R0, 0x20, RZ, 0x3c, !PT ;  /* 0x0000002000007812 */ /* 0x000fca00078e3cff */
[----:B------:R-:W1:Y:S04]  /*12d00*/  LDSM.16.MT88.4 R24, [R0+0x20000] ;  /* 0x020000000018783b */ /* 0x000e680000004200 */
[----:B0-----:R-:W-:Y:S04]  /*12d10*/  STL [R1+0xe5c], R10 ;  /* 0x000e5c0a01007387 */ /* 0x001fe80000100800 */
[----:B------:R-:W-:Y:S04]  /*12d20*/  STL [R1+0xe58], R11 ;  /* 0x000e580b01007387 */ /* 0x000fe80000100800 */
[----:B------:R0:W-:Y:S04]  /*12d30*/  STL.64 [R1+0xf58], R8 ;  /* 0x000f580801007387 */ /* 0x0001e80000100a00 */
[----:B0-----:R-:W4:Y:S04]  /*12d40*/  LDL.LU.64 R8, [R1+0x100] ;  /* 0x0001000001087983 */ /* 0x001f280000300a00 */
[----:B------:R-:W4:Y:S04]  /*12d50*/  LDL.LU.64 R10, [R1+0x108] ;  /* 0x00010800010a7983 */ /* 0x000f280000300a00 */
[----:B---3--:R-:W-:Y:S04]  /*12d60*/  STL.64 [R1+0xf50], R6 ;  /* 0x000f500601007387 */ /* 0x008fe80000100a00 */
[----:B------:R0:W-:Y:S04]  /*12d70*/  STL.64 [R1+0xf48], R4 ;  /* 0x000f480401007387 */ /* 0x0001e80000100a00 */
[----:B0-----:R-:W3:Y:S04]  /*12d80*/  LDL.LU.64 R4, [R1+0xf0] ;  /* 0x0000f00001047983 */ /* 0x001ee80000300a00 */
[----:B------:R-:W3:Y:S04]  /*12d90*/  LDL.LU.64 R6, [R1+0xf8] ;  /* 0x0000f80001067983 */ /* 0x000ee80000300a00 */
[----:B-1----:R-:W-:Y:S04]  /*12da0*/  STL.64 [R1+0xf40], R26 ;  /* 0x000f401a01007387 */ /* 0x002fe80000100a00 */
[----:B------:R0:W-:Y:S04]  /*12db0*/  STL.64 [R1+0xf38], R24 ;  /* 0x000f381801007387 */ /* 0x0001e80000100a00 */
[----:B0-----:R-:W3:Y:S04]  /*12dc0*/  LDL.LU.64 R24, [R1+0xe0] ;  /* 0x0000e00001187983 */ /* 0x001ee80000300a00 */
[----:B------:R-:W3:Y:S01]  /*12dd0*/  LDL.LU.64 R26, [R1+0xe8] ;  /* 0x0000e800011a7983 */ /* 0x000ee20000300a00 */
[C---:B--2---:R-:W-:Y:S11]  /*12de0*/  HMMA.16816.F32 R12, R20.reuse, R16, R12 ;  /* 0x00000010140c723c */ /* 0x044ff6000000180c */
[----:B------:R-:W-:Y:S11]  /*12df0*/  @!UPT UIADD3 URZ, URZ, URZ, URZ ;  /* 0x0000003f3f3ff290 */ /* 0x000ff6000fffe03f */
[----:B------:R-:W-:Y:S01]  /*12e00*/  @!UPT UIADD3 URZ, URZ, URZ, URZ ;  /* 0x0000003f3f3ff290 */ /* 0x000fe2000fffe03f */
[----:B------:R-:W-:Y:S04]  /*12e10*/  STL.64 [R1+0x110], R12 ;  /* 0x0001100c01007387 */ /* 0x000fe80000100a00 */
[----:B------:R0:W-:Y:S04]  /*12e20*/  STL.64 [R1+0x118], R14 ;  /* 0x0001180e01007387 */ /* 0x0001e80000100a00 */
[----:B0-----:R-:W2:Y:S04]  /*12e30*/  LDL.LU.64 R14, [R1+0xf68] ;  /* 0x000f6800010e7983 */ /* 0x001ea80000300a00 */
[----:B------:R-:W4:Y:S02]  /*12e40*/  LDL.LU.64 R12, [R1+0xf60] ;  /* 0x000f6000010c7983 */ /* 0x000f240000300a00 */
[C---:B----4-:R-:W-:Y:S11]  /*12e50*/  HMMA.16816.F32 R8, R20.reuse, R12, R8 ;  /* 0x0000000c1408723c */ /* 0x050ff60000001808 */
[----:B------:R-:W-:Y:S11]  /*12e60*/  @!UPT UIADD3 URZ, URZ, URZ, URZ ;  /* 0x0000003f3f3ff290 */ /* 0x000ff6000fffe03f */
[----:B------:R-:W-:Y:S01]  /*12e70*/  @!UPT UIADD3 URZ, URZ, URZ, URZ ;  /* 0x0000003f3f3ff290 */ /* 0x000fe2000fffe03f */
[----:B------:R0:W-:Y:S04]  /*12e80*/  STL.64 [R1+0x100], R8 ;  /* 0x0001000801007387 */ /* 0x0001e80000100a00 */
[----:B------:R-:W-:Y:S04]  /*12e90*/  STL.64 [R1+0x108], R10 ;  /* 0x0001080a01007387 */ /* 0x000fe80000100a00 */
[----:B0-----:R-:W3:Y:S04]  /*12ea0*/  LDL.LU.64 R8, [R1+0xf58] ;  /* 0x000f580001087983 */ /* 0x001ee80000300a00 */
[----:B--2---:R-:W-:Y:S04]  /*12eb0*/  STL.64 [R1+0xf30], R14 ;  /* 0x000f300e01007387 */ /* 0x004fe80000100a00 */
[----:B------:R0:W-:Y:S04]  /*12ec0*/  STL.64 [R1+0xf28], R12 ;  /* 0x000f280c01007387 */ /* 0x0001e80000100a00 */
[----:B0-----:R-:W2:Y:S04]  /*12ed0*/  LDL.LU.64 R12, [R1+0xd0] ;  /* 0x0000d000010c7983 */ /* 0x001ea80000300a00 */
[----:B------:R-:W2:Y:S01]  /*12ee0*/  LDL.LU.64 R14, [R1+0xd8] ;  /* 0x0000d800010e7983 */ /* 0x000ea20000300a00 */
[----:B---3--:R-:W-:Y:S11]  /*12ef0*/  HMMA.16816.F32 R4, R20, R8, R4 ;  /* 0x000000081404723c */ /* 0x008ff60000001804 */
[----:B------:R-:W-:Y:S11]  /*12f00*/  @!UPT UIADD3 URZ, URZ, URZ, URZ ;  /* 0x0000003f3f3ff290 */ /* 0x000ff6000fffe03f */
[----:B------:R-:W-:Y:S02]  /*12f10*/  @!UPT UIADD3 URZ, URZ, URZ, URZ ;  /* 0x0000003f3f3ff290 */ /* 0x000fe4000fffe03f */
[----:B------:R-:W-:Y:S02]  /*12f20*/  IMAD.MOV.U32 R29, RZ, RZ, R6 ;  /* 0x000000ffff1d7224 */ /* 0x000fe400078e0006 */
[----:B------:R-:W-:Y:S02]  /*12f30*/  IMAD.MOV.U32 R28, RZ, RZ, R7 ;  /* 0x000000ffff1c7224 */ /* 0x000fe400078e0007 */
[----:B------:R-:W-:Y:S01]  /*12f40*/  IMAD.MOV.U32 R10, RZ, RZ, R4 ;  /* 0x000000ffff0a7224 */ /* 0x000fe200078e0004 */
[----:B------:R-:W3:Y:S01]  /*12f50*/  LDL.LU.64 R6, [R1+0xf50] ;  /* 0x000f500001067983 */ /* 0x000ee20000300a00 */
[----:B------:R-:W-:-:S03]  /*12f60*/  IMAD.MOV.U32 R11, RZ, RZ, R5 ;  /* 0x000000ffff0b7224 */ /* 0x000fc600078e0005 */
[----:B------:R-:W4:Y:S04]  /*12f70*/  LDL.LU.64 R4, [R1+0xf48] ;  /* 0x000f480001047983 */ /* 0x000f280000300a00 */
[----:B------:R-:W-:Y:S04]  /*12f80*/  STL [R1+0xe74], R28 ;  /* 0x000e741c01007387 */ /* 0x000fe80000100800 */
[----:B------:R-:W-:Y:S04]  /*12f90*/  STL [R1+0xe70], R29 ;  /* 0x000e701d01007387 */ /* 0x000fe80000100800 */
[----:B------:R-:W-:Y:S04]  /*12fa0*/  STL [R1+0xe6c], R11 ;  /* 0x000e6c0b01007387 */ /* 0x000fe80000100800 */
[----:B------:R-:W-:Y:S01]  /*12fb0*/  STL [R1+0xe68], R10 ;  /* 0x000e680a01007387 */ /* 0x000fe20000100800 */
[----:B----4-:R-:W-:Y:S03]  /*12fc0*/  HMMA.16816.F32 R20, R20, R4, R24 ;  /* 0x000000041414723c */ /* 0x010fe60000001818 */
[----:B------:R-:W2:Y:S04]  /*12fd0*/  LDL.LU.64 R26, [R1+0xf40] ;  /* 0x000f4000011a7983 */ /* 0x000ea80000300a00 */
[----:B------:R-:W2:Y:S11]  /*12fe0*/  LDL.LU.64 R24, [R1+0xf38] ;  /* 0x000f380001187983 */ /* 0x000eb60000300a00 */
[----:B------:R-:W-:Y:S05]  /*12ff0*/  @!UPT UIADD3 URZ, URZ, URZ, URZ ;  /* 0x0000003f3f3ff290 */ /* 0x000fea000fffe03f */
[----:B------:R0:W-:Y:S01]  /*13000*/  STL [R1+0xe0], R20 ;  /* 0x0000e01401007387 */ /* 0x0001e20000100800 */
[----:B------:R-:W-:Y:S02]  /*13010*/  IMAD.MOV.U32 R19, RZ, RZ, R22 ;  /* 0x000000ffff137224 */ /* 0x000fe400078e0016 */
[----:B------:R-:W-:Y:S01]  /*13020*/  IMAD.MOV.U32 R18, RZ, RZ, R21 ;  /* 0x000000ffff127224 */ /* 0x000fe200078e0015 */
[----:B------:R1:W-:Y:S04]  /*13030*/  STL [R1+0xec], R23 ;  /* 0x0000ec1701007387 */ /* 0x0003e80000100800 */
[----:B0-----:R-:W4:Y:S04]  /*13040*/  LDL.LU.64 R20, [R1+0xc0] ;  /* 0x0000c00001147983 */ /* 0x001f280000300a00 */
[----:B-1----:R-:W4:Y:S04]  /*13050*/  LDL.LU.64 R22, [R1+0xc8] ;  /* 0x0000c80001167983 */ /* 0x002f280000300a00 */
[----:B------:R0:W-:Y:S04]  /*13060*/  STL [R1+0xe7c], R19 ;  /* 0x000e7c1301007387 */ /* 0x0001e80000100800 */
[----:B------:R1:W-:Y:S01]  /*13070*/  STL [R1+0xe78], R18 ;  /* 0x000e781201007387 */ /* 0x0003e20000100800 */
[----:B--2---:R-:W-:Y:S11]  /*13080*/  HMMA.16816.F32 R12, R24, R16, R12 ;  /* 0x00000010180c723c */ /* 0x004ff6000000180c */
[----:B------:R-:W-:Y:S11]  /*13090*/  @!UPT UIADD3 URZ, URZ, URZ, URZ ;  /* 0x0000003f3f3ff290 */ /* 0x000ff6000fffe03f */
[----:B------:R-:W-:Y:S02]  /*130a0*/  @!UPT UIADD3 URZ, URZ, URZ, URZ ;  /* 0x0000003f3f3ff290 */ /* 0x000fe4000fffe03f */
[----:B------:R-:W-:Y:S02]  /*130b0*/  IMAD.MOV.U32 R11, RZ, RZ, R14 ;  /* 0x000000ffff0b7224 */ /* 0x000fe400078e000e */
[----:B------:R-:W-:Y:S02]  /*130c0*/  IMAD.MOV.U32 R10, RZ, RZ, R15 ;  /* 0x000000ffff0a7224 */ /* 0x000fe400078e000f */
[----:B------:R-:W-:Y:S01]  /*130d0*/  IMAD.MOV.U32 R28, RZ, RZ, R12 ;  /* 0x000000ffff1c7224 */ /* 0x000fe200078e000c */
[----:B------:R-:W2:Y:S01]  /*130e0*/  LDL.LU.64 R14, [R1+0xf30] ;  /* 0x000f3000010e7983 */ /* 0x000ea20000300a00 */
[----:B------:R-:W-:-:S03]  /*130f0*/  IMAD.MOV.U32 R29, RZ, RZ, R13 ;  /* 0x000000ffff1d7224 */ /* 0x000fc600078e000d */
[----:B------:R-:W4:Y:S04]  /*13100*/  LDL.LU.64 R12, [R1+0xf28] ;  /* 0x000f2800010c7983 */ /* 0x000f280000300a00 */
[----:B------:R-:W-:Y:S04]  /*13110*/  STL [R1+0xe8c], R10 ;  /* 0x000e8c0a01007387 */ /* 0x000fe80000100800 */
[----:B------:R-:W-:Y:S04]  /*13120*/  STL [R1+0xe88], R11 ;  /* 0x000e880b01007387 */ /* 0x000fe80000100800 */
[----:B------:R-:W-:Y:S04]  /*13130*/  STL [R1+0xe84], R29 ;  /* 0x000e841d01007387 */ /* 0x000fe80000100800 */
[----:B------:R-:W-:Y:S01]  /*13140*/  STL [R1+0xe80], R28 ;  /* 0x000e801c01007387 */ /* 0x000fe20000100800 */
[C---:B----4-:R-:W-:Y:S11]  /*13150*/  HMMA.16816.F32 R20, R24.reuse, R12, R20 ;  /* 0x0000000c1814723c */ /* 0x050ff60000001814 */
[----:B------:R-:W-:Y:S11]  /*13160*/  @!UPT UIADD3 URZ, URZ, URZ, URZ ;  /* 0x0000003f3f3ff290 */ /* 0x000ff6000fffe03f */
[----:B------:R-:W-:Y:S01]  /*13170*/  @!UPT UIADD3 URZ, URZ, URZ, URZ ;  /* 0x0000003f3f3ff290 */ /* 0x000fe2000fffe03f */
[----:B------:R4:W-:Y:S01]  /*13180*/  STL.64 [R1+0xc0], R20 ;  /* 0x0000c01401007387 */ /* 0x0009e20000100a00 */
[----:B0-----:R-:W-:Y:S02]  /*13190*/  IMAD.MOV.U32 R19, RZ, RZ, R22 ;  /* 0x000000ffff137224 */ /* 0x001fe400078e0016 */
[----:B-1----:R-:W-:Y:S01]  /*131a0*/  IMAD.MOV.U32 R18, RZ, RZ, R23 ;  /* 0x000000ffff127224 */ /* 0x002fe200078e0017 */
[----:B----4-:R-:W4:Y:S04]  /*131b0*/  LDL.LU.64 R20, [R1+0xa0] ;  /* 0x0000a00001147983 */ /* 0x010f280000300a00 */
[----:B------:R-:W4:Y:S04]  /*131c0*/  LDL.LU.64 R22, [R1+0xa8] ;  /* 0x0000a80001167983 */ /* 0x000f280000300a00 */
[----:B--2---:R-:W-:Y:S04]  /*131d0*/  STL.64 [R1+0xf20], R14 ;  /* 0x000f200e01007387 */ /* 0x004fe80000100a00 */
[----:B------:R0:W-:Y:S04]  /*131e0*/  STL.64 [R1+0xf18], R12 ;  /* 0x000f180c01007387 */ /* 0x0001e80000100a00 */
[----:B0-----:R-:W2:Y:S04]  /*131f0*/  LDL.LU.64 R12, [R1+0xb0] ;  /* 0x0000b000010c7983 */ /* 0x001ea80000300a00 */
[----:B------:R-:W2:Y:S04]  /*13200*/  LDL.LU.64 R14, [R1+0xb8] ;  /* 0x0000b800010e7983 */ /* 0x000ea80000300a00 */
[----:B------:R-:W-:Y:S04]  /*13210*/  STL [R1+0xe94], R18 ;  /* 0x000e941201007387 */ /* 0x000fe80000100800 */
[----:B------:R0:W-:Y:S04]  /*13220*/  STL [R1+0xe90], R19 ;  /* 0x000e901301007387 */ /* 0x0001e80000100800 */
[----:B------:R-:W1:Y:S02]  /*13230*/  S2R R3, SR_TID.X ;  /* 0x0000000000037919 */ /* 0x000e640000002100 */
[----:B-1----:R-:W-:Y:S01]  /*13240*/  LOP3.LUT R2, R3, 0x7, RZ, 0xc0, !PT ;  /* 0x0000000703027812 */ /* 0x002fe200078ec0ff */
        /* <DEDUP_REMOVED lines=8> */
[----:B------:R-:W2:Y:S01]  /*132d0*/  LDL.LU.64 R14, [R1+0x98] ;  /* 0x00009800010e7983 */ /* 0x000ea20000300a00 */
[----:B----4-:R-:W-:Y:S01]  /*132e0*/  HMMA.16816.F32 R20, R24, R4, R20 ;  /* 0x000000041814723c */ /* 0x010fe20000001814 */
[----:B------:R-:W-:Y:S02]  /*132f0*/  IMAD R2, R2, 0x90, RZ ;  /* 0x0000009002027824 */ /* 0x000fe400078e02ff */
[----:B------:R-:W-:Y:S04]  /*13300*/  STL [R1+0xea4], R28 ;  /* 0x000ea41c01007387 */ /* 0x000fe80000100800 */
[----:B------:R-:W-:Y:S11]  /*13310*/  STL [R1+0xea0], R29 ;  /* 0x000ea01d01007387 */ /* 0x000ff60000100800 */
[----:B------:R-:W-:Y:S06]  /*13320*/  @!UPT UIADD3 URZ, URZ, URZ, URZ ;  /* 0x0000003f3f3ff290 */ /* 0x000fec000fffe03f */
[----:B0-----:R-:W-:Y:S02]  /*13330*/  IMAD.MOV.U32 R19, RZ, RZ, R23 ;  /* 0x000000ffff137224 */ /* 0x001fe400078e0017 */
[C---:B------:R-:W-:Y:S02]  /*13340*/  IMAD.SHL.U32 R23, R3.reuse, 0x2, RZ ;  /* 0x0000000203177824 */ /* 0x040fe400078e00ff */
[----:B------:R-:W-:-:S03]  /*13350*/  IMAD.SHL.U32 R3, R3, 0x40, RZ ;  /* 0x0000004003037824 */ /* 0x000fc600078e00ff */
[C-C-:B------:R-:W-:Y:S02]  /*13360*/  LOP3.LUT R0, R2.reuse, 0x10, R23.reuse, 0x78, !PT ;  /* 0x0000001002007812 */ /* 0x140fe400078e7817 */
[----:B------:R-:W-:-:S04]  /*13370*/  LOP3.LUT R2, R2, 0x10, R23, 0x78, !PT ;  /* 0x0000001002027812 */ /* 0x000fc800078e7817 */
[----:B------:R-:W-:Y:S01]  /*13380*/  LOP3.LUT R2, R2, 0x400, R3, 0xf8, !PT ;  /* 0x0000040002027812 */ /* 0x000fe200078ef803 */
[----:B------:R-:W-:Y:S03]  /*13390*/  STL [R1+0xe9c], R11 ;  /* 0x000e9c0b01007387 */ /* 0x000fe60000100800 */
[----:B------:R-:W-:Y:S01]  /*133a0*/  LOP3.LUT R2, R2, 0x40, RZ, 0x3c, !PT ;  /* 0x0000004002027812 */ /* 0x000fe200078e3cff */
[----:B------:R-:W-:Y:S01]  /*133b0*/  STL [R1+0xe98], R10 ;  /* 0x000e980a01007387 */ /* 0x000fe20000100800 */
[----:B------:R-:W-:-:S03]  /*133c0*/  IMAD.MOV.U32 R18, RZ, RZ, R22 ;  /* 0x000000ffff127224 */ /* 0x000fc600078e0016 */
[----:B------:R-:W-:Y:S04]  /*133d0*/  STL.64 [R1+0xa0], R20 ;  /* 0x0000a01401007387 */ /* 0x000fe80000100a00 */
[----:B------:R-:W2:Y:S04]  /*133e0*/  LDSM.16.MT88.4 R20, [R2+0x20000] ;  /* 0x020000000214783b */ /* 0x000ea80000004200 */
[----:B---3--:R-:W-:Y:S04]  /*133f0*/  STL.64 [R1+0xf10], R6 ;  /* 0x000f100601007387 */ /* 0x008fe80000100a00 */
[----:B------:R0:W-:Y:S04]  /*13400*/  STL.64 [R1+0xf08], R4 ;  /* 0x000f080401007387 */ /* 0x0001e80000100a00 */
[----:B0-----:R-:W3:Y:S04]  /*13410*/  LDL.LU.64 R4, [R1+0x80] ;  /* 0x0000800001047983 */ /* 0x001ee80000300a00 */
[----:B------:R-:W3:Y:S04]  /*13420*/  LDL.LU.64 R6, [R1+0x88] ;  /* 0x0000880001067983 */ /* 0x000ee80000300a00 */
        /* <DEDUP_REMOVED lines=10> */
[----:B------:R-:W3:Y:S04]  /*134d0*/  LDL.LU.64 R12, [R1+0xf18] ;  /* 0x000f1800010c7983 */ /* 0x000ee80000300a00 */
[----:B------:R-:W-:Y:S04]  /*134e0*/  STL [R1+0xebc], R10 ;  /* 0x000ebc0a01007387 */ /* 0x000fe80000100800 */
[----:B------:R-:W-:Y:S04]  /*134f0*/  STL [R1+0xeb8], R11 ;  /* 0x000eb80b01007387 */ /* 0x000fe80000100800 */
[----:B------:R-:W-:Y:S04]  /*13500*/  STL [R1+0xeb4], R29 ;  /* 0x000eb41d01007387 */ /* 0x000fe80000100800 */
[----:B------:R-:W-:Y:S01]  /*13510*/  STL [R1+0xeb0], R28 ;  /* 0x000eb01c01007387 */ /* 0x000fe20000100800 */
[C---:B---3--:R-:W-:Y:S11]  /*13520*/  HMMA.16816.F32 R4, R20.reuse, R12, R4 ;  /* 0x0000000c1404723c */ /* 0x048ff60000001804 */
[----:B------:R-:W-:Y:S11]  /*13530*/  @!UPT UIADD3 URZ, URZ, URZ, URZ ;  /* 0x0000003f3f3ff290 */ /* 0x000ff6000fffe03f */
[----:B------:R-:W-:Y:S01]  /*13540*/  @!UPT UIADD3 URZ, URZ, URZ, URZ ;  /* 0x0000003f3f3ff290 */ /* 0x000fe2000fffe03f */
[----:B------:R3:W-:Y:S01]  /*13550*/  STL.64 [R1+0x80], R4 ;  /* 0x0000800401007387 */ /* 0x0007e20000100a00 */
[----:B0-----:R-:W-:Y:S02]  /*13560*/  IMAD.MOV.U32 R19, RZ, RZ, R6 ;  /* 0x000000ffff137224 */ /* 0x001fe400078e0006 */
[----:B-1----:R-:W-:Y:S02]  /*13570*/  IMAD.MOV.U32 R18, RZ, RZ, R7 ;  /* 0x000000ffff127224 */ /* 0x002fe400078e0007 */
[----:B------:R-:W4:Y:S04]  /*13580*/  LDL.LU.64 R6, [R1+0xf10] ;  /* 0x000f100001067983 */ /* 0x000f280000300a00 */
[----:B---3--:R-:W3:Y:S04]  /*13590*/  LDL.LU.64 R4, [R1+0xf08] ;  /* 0x000f080001047983 */ /* 0x008ee80000300a00 */
[----:B--2---:R-:W-:Y:S04]  /*135a0*/  STL.64 [R1+0xf00], R14 ;  /* 0x000f000e01007387 */ /* 0x004fe80000100a00 */
[----:B------:R0:W-:Y:S04]  /*135b0*/  STL.64 [R1+0xef8], R12 ;  /* 0x000ef80c01007387 */ /* 0x0001e80000100a00 */
[----:B0-----:R-:W2:Y:S04]  /*135c0*/  LDL.LU.64 R12, [R1+0x70] ;  /* 0x00007000010c7983 */ /* 0x001ea80000300a00 */
[----:B------:R-:W2:Y:S04]  /*135d0*/  LDL.LU.64 R14, [R1+0x78] ;  /* 0x00007800010e7983 */ /* 0x000ea80000300a00 */
[----:B------:R-:W-:Y:S04]  /*135e0*/  STL [R1+0xec4], R18 ;  /* 0x000ec41201007387 */ /* 0x000fe80000100800 */
[----:B------:R-:W-:Y:S01]  /*135f0*/  STL [R1+0xec0], R19 ;  /* 0x000ec01301007387 */ /* 0x000fe20000100800 */
[----:B------:R-:W-:Y:S01]  /*13600*/  LOP3.LUT R0, R0, 0x400, R3, 0xf8, !PT ;  /* 0x0000040000007812 */ /* 0x000fe200078ef803 */
        /* <DEDUP_REMOVED lines=8> */
[----:B------:R-:W2:Y:S04]  /*13690*/  LDL.LU.64 R14, [R1+0x58] ;  /* 0x00005800010e7983 */ /* 0x000ea80000300a00 */
[----:B------:R-:W-:Y:S04]  /*136a0*/  STL.64 [R1+0xef0], R10 ;  /* 0x000ef00a01007387 */ /* 0x000fe80000100a00 */
[----:B------:R0:W-:Y:S04]  /*136b0*/  STL.64 [R1+0xee8], R8 ;  /* 0x000ee80801007387 */ /* 0x0001e80000100a00 */
[----:B0-----:R-:W3:Y:S04]  /*136c0*/  LDL.LU.64 R8, [R1+0x60] ;  /* 0x0000600001087983 */ /* 0x001ee80000300a00 */
[----:B------:R-:W3:Y:S01]  /*136d0*/  LDL.LU.64 R10, [R1+0x68] ;  /* 0x00006800010a7983 */ /* 0x000ee20000300a00 */
[----:B------:R-:W-:-:S05]  /*136e0*/  LOP3.LUT R0, R0, 0x60, RZ, 0x3c, !PT ;  /* 0x0000006000007812 */ /* 0x000fca00078e3cff */
[----:B------:R-:W2:Y:S02]  /*136f0*/  LDSM.16.MT88.4 R24, [R0+0x20000] ;  /* 0x020000000018783b */ /* 0x000ea40000004200 */
[----:B--2---:R-:W-:Y:S08]  /*13700*/  HMMA.16816.F32 R12, R24, R16, R12 ;  /* 0x00000010180c723c */ /* 0x004ff0000000180c */
[----:B---3--:R-:W-:Y:S11]  /*13710*/  HMMA.16816.F32 R20, R20, R4, R8 ;  /* 0x000000041414723c */ /* 0x008ff60000001808 */
[----:B------:R-:W-:Y:S11]  /*13720*/  @!UPT UIADD3 URZ, URZ, URZ, URZ ;  /* 0x0000003f3f3ff290 */ /* 0x000ff6000fffe03f */
[----:B------:R-:W-:Y:S01]  /*13730*/  @!UPT UIADD3 URZ, URZ, URZ, URZ ;  /* 0x0000003f3f3ff290 */ /* 0x000fe2000fffe03f */
[----:B------:R-:W-:Y:S04]  /*13740*/  STL.64 [R1+0x60], R20 ;  /* 0x0000601401007387 */ /* 0x000fe80000100a00 */
[----:B------:R-:W2:Y:S04]  /*13750*/  LDL.LU.64 R8, [R1+0x40] ;  /* 0x0000400001087983 */ /* 0x000ea80000300a00 */
[----:B------:R-:W2:Y:S04]  /*13760*/  LDL.LU.64 R10, [R1+0x48] ;  /* 0x00004800010a7983 */ /* 0x000ea80000300a00 */
[----:B----4-:R-:W-:Y:S04]  /*13770*/  STL.64 [R1+0xee0], R6 ;  /* 0x000ee00601007387 */ /* 0x010fe80000100a00 */
[----:B------:R0:W-:Y:S04]  /*13780*/  STL.64 [R1+0xed8], R4 ;  /* 0x000ed80401007387 */ /* 0x0001e80000100a00 */
[----:B0-----:R-:W3:Y:S04]  /*13790*/  LDL.LU.64 R4, [R1+0x30] ;  /* 0x0000300001047983 */ /* 0x001ee80000300a00 */
[----:B------:R-:W3:Y:S04]  /*137a0*/  LDL.LU.64 R6, [R1+0x38] ;  /* 0x0000380001067983 */ /* 0x000ee80000300a00 */
[----:B------:R-:W-:Y:S04]  /*137b0*/  STL.64 [R1+0x50], R12 ;  /* 0x0000500c01007387 */ /* 0x000fe80000100a00 */
[----:B------:R0:W-:Y:S04]  /*137c0*/  STL.64 [R1+0x58], R14 ;  /* 0x0000580e01007387 */ /* 0x0001e80000100a00 */
[----:B0-----:R-:W4:Y:S04]  /*137d0*/  LDL.LU.64 R14, [R1+0xf00] ;  /* 0x000f0000010e7983 */ /* 0x001f280000300a00 */
[----:B------:R-:W2:Y:S04]  /*137e0*/  LDL.LU.64 R12, [R1+0xef8] ;  /* 0x000ef800010c7983 */ /* 0x000ea80000300a00 */
[----:B------:R-:W0:Y:S01]  /*137f0*/  S2R R3, SR_TID.X ;  /* 0x0000000000037919 */ /* 0x000e220000002100 */
[----:B------:R-:W-:-:S02]  /*13800*/  IMAD.MOV.U32 R18, RZ, RZ, R22 ;  /* 0x000000ffff127224 */ /* 0x000fc400078e0016 */
[----:B------:R-:W-:Y:S01]  /*13810*/  IMAD.MOV.U32 R19, RZ, RZ, R23 ;  /* 0x000000ffff137224 */ /* 0x000fe200078e0017 */
[C---:B0-----:R-:W-:Y:S01]  /*13820*/  LOP3.LUT R21, R3.reuse, 0x7, RZ, 0xc0, !PT ;  /* 0x0000000703157812 */ /* 0x041fe200078ec0ff */
[----:B------:R-:W-:-:S04]  /*13830*/  IMAD.SHL.U32 R20, R3, 0x2, RZ ;  /* 0x0000000203147824 */ /* 0x000fc800078e00ff */
[----:B------:R-:W-:Y:S02]  /*13840*/  IMAD R21, R21, 0x90, RZ ;  /* 0x0000009015157824 */ /* 0x000fe400078e02ff */
[----:B------:R-:W-:-:S03]  /*13850*/  IMAD.SHL.U32 R22, R3, 0x40, RZ ;  /* 0x0000004003167824 */ /* 0x000fc600078e00ff */
[----:B------:R-:W-:-:S04]  /*13860*/  LOP3.LUT R17, R21, 0x10, R20, 0x78, !PT ;  /* 0x0000001015117812 */ /* 0x000fc800078e7814 */
[----:B------:R-:W-:Y:S01]  /*13870*/  LOP3.LUT R17, R17, 0x400, R22, 0xf8, !PT ;  /* 0x0000040011117812 */ /* 0x000fe200078ef816 */
[----:B------:R-:W-:Y:S04]  /*13880*/  STL.64 [R1+0xed0], R18 ;  /* 0x000ed01201007387 */ /* 0x000fe80000100a00 */
[----:B------:R0:W-:Y:S04]  /*13890*/  STL [R1+0xec8], R17 ;  /* 0x000ec81101007387 */ /* 0x0001e80000100800 */
        /* <DEDUP_REMOVED lines=8> */
[----:B------:R-:W3:Y:S02]  /*13920*/  LDL.LU.64 R8, [R1+0xee8] ;  /* 0x000ee80001087983 */ /* 0x000ee40000300a00 */
        /* <DEDUP_REMOVED lines=8> */
[----:B------:R-:W2:Y:S04]  /*139b0*/  LDL.LU.64 R4, [R1+0xed8] ;  /* 0x000ed80001047983 */ /* 0x000ea80000300a00 */
[----:B----4-:R-:W-:Y:S04]  /*139c0*/  STL.64 [R1+0xe50], R14 ;  /* 0x000e500e01007387 */ /* 0x010fe80000100a00 */
[----:B------:R-:W-:Y:S04]  /*139d0*/  STL [R1+0xe48], R12 ;  /* 0x000e480c01007387 */ /* 0x000fe80000100800 */
[----:B------:R-:W0:Y:S01]  /*139e0*/  S2R R9, SR_TID.X ;  /* 0x0000000000097919 */ /* 0x000e220000002100 */
[----:B--2---:R-:W-:Y:S03]  /*139f0*/  HMMA.16816.F32 R24, R24, R4, R16 ;  /* 0x000000041818723c */ /* 0x004fe60000001810 */
[----:B------:R-:W2:Y:S04]  /*13a00*/  LDL.LU.64 R18, [R1+0xed0] ;  /* 0x000ed00001127983 */ /* 0x000ea80000300a00 */
[----:B------:R-:W4:Y:S01]  /*13a10*/  LDL.LU R17, [R1+0xec8] ;  /* 0x000ec80001117983 */ /* 0x000f220000300800 */
[C---:B0-----:R-:W-:Y:S01]  /*13a20*/  LOP3.LUT R23, R9.reuse, 0x7, RZ, 0xc0, !PT ;  /* 0x0000000709177812 */ /* 0x041fe200078ec0ff */
[----:B------:R-:W-:-:S02]  /*13a30*/  IMAD.SHL.U32 R13, R9, 0x40, RZ ;  /* 0x00000040090d7824 */ /* 0x000fc400078e00ff */
[----:B------:R-:W-:Y:S02]  /*13a40*/  IMAD.SHL.U32 R9, R9, 0x2, RZ ;  /* 0x0000000209097824 */ /* 0x000fe400078e00ff */
[----:B------:R-:W-:-:S05]  /*13a50*/  IMAD R23, R23, 0x90, RZ ;  /* 0x0000009017177824 */ /* 0x000fca00078e02ff */
[----:B------:R-:W-:-:S04]  /*13a60*/  LOP3.LUT R23, R23, 0x10, R9, 0x78, !PT ;  /* 0x0000001017177812 */ /* 0x000fc800078e7809 */
[----:B------:R-:W-:-:S04]  /*13a70*/  LOP3.LUT R23, R23, 0x400, R13, 0xf8, !PT ;  /* 0x0000040017177812 */ /* 0x000fc800078ef80d */
[----:B------:R-:W-:Y:S01]  /*13a80*/  LOP3.LUT R23, R23, 0x20, RZ, 0x3c, !PT ;  /* 0x0000002017177812 */ /* 0x000fe200078e3cff */
[----:B------:R-:W-:Y:S01]  /*13a90*/  STL.64 [R1+0x20], R24 ;  /* 0x0000201801007387 */ /* 0x000fe20000100a00 */
[----:B------:R-:W-:-:S03]  /*13aa0*/  IMAD.MOV.U32 R16, RZ, RZ, R27 ;  /* 0x000000ffff107224 */ /* 0x000fc600078e001b */
[----:B------:R-:W-:Y:S04]  /*13ab0*/  STL [R1+0x28], R26 ;  /* 0x0000281a01007387 */ /* 0x000fe80000100800 */
[----:B------:R0:W1:Y:S02]  /*13ac0*/  LDSM.16.MT88.4 R24, [R23+0x20800] ;  /* 0x020800001718783b */ /* 0x0000640000004200 */
[----:B0-----:R-:W-:-:S04]  /*13ad0*/  LOP3.LUT R23, R21, 0x10, R20, 0x78, !PT ;  /* 0x0000001015177812 */ /* 0x001fc800078e7814 */
[----:B------:R-:W-:-:S04]  /*13ae0*/  LOP3.LUT R23, R23, 0x400, R22, 0xf8, !PT ;  /* 0x0000040017177812 */ /* 0x000fc800078ef816 */
[----:B------:R-:W-:Y:S01]  /*13af0*/  LOP3.LUT R23, R23, 0x40, RZ, 0x3c, !PT ;  /* 0x0000004017177812 */ /* 0x000fe200078e3cff */
[----:B---3--:R-:W-:Y:S01]  /*13b00*/  STL.64 [R1+0xe40], R6 ;  /* 0x000e400601007387 */ /* 0x008fe20000100a00 */
[----:B-1----:R-:W-:Y:S02]  /*13b10*/  IMAD.MOV.U32 R9, RZ, RZ, R26 ;  /* 0x000000ffff097224 */ /* 0x002fe400078e001a */
[----:B------:R-:W-:Y:S01]  /*13b20*/  IMAD.MOV.U32 R8, RZ, RZ, R27 ;  /* 0x000000ffff087224 */ /* 0x000fe200078e001b */
[----:B----4-:R-:W0:Y:S02]  /*13b30*/  LDSM.16.MT88.4 R12, [R17+0x20800] ;  /* 0x02080000110c783b */ /* 0x010e240000004200 */
[----:B0-----:R-:W-:Y:S01]  /*13b40*/  IMAD.MOV.U32 R4, RZ, RZ, R15 ;  /* 0x000000ffff047224 */ /* 0x001fe200078e000f */
[----:B------:R-:W-:-:S04]  /*13b50*/  LOP3.LUT R15, R21, 0x10, R20, 0x78, !PT ;  /* 0x00000010150f7812 */ /* 0x000fc800078e7814 */
[----:B------:R-:W-:Y:S02]  /*13b60*/  LOP3.LUT R15, R15, 0x400, R22, 0xf8, !PT ;  /* 0x000004000f0f7812 */ /* 0x000fe400078ef816 */
[----:B------:R-:W0:Y:S02]  /*13b70*/  LDSM.16.MT88.4 R20, [R23+0x20800] ;  /* 0x020800001714783b */ /* 0x000e240000004200 */
[----:B------:R-:W-:Y:S01]  /*13b80*/  LOP3.LUT R15, R15, 0x60, RZ, 0x3c, !PT ;  /* 0x000000600f0f7812 */ /* 0x000fe200078e3cff */
[----:B------:R-:W-:Y:S02]  /*13b90*/  IMAD.MOV.U32 R7, RZ, RZ, R12 ;  /* 0x000000ffff077224 */ /* 0x000fe400078e000c */
[----:B------:R-:W-:Y:S02]  /*13ba0*/  IMAD.MOV.U32 R6, RZ, RZ, R13 ;  /* 0x000000ffff067224 */ /* 0x000fe400078e000d */
[----:B------:R-:W-:Y:S02]  /*13bb0*/  IMAD.MOV.U32 R13, RZ, RZ, R24 ;  /* 0x000000ffff0d7224 */ /* 0x000fe400078e0018 */
[----:B------:R-:W-:-:S02]  /*13bc0*/  IMAD.MOV.U32 R12, RZ, RZ, R25 ;  /* 0x000000ffff0c7224 */ /* 0x000fc400078e0019 */
[----:B------:R-:W1:Y:S04]  /*13bd0*/  LDSM.16.MT88.4 R24, [R15+0x20800] ;  /* 0x020800000f18783b */ /* 0x000e680000004200 */
[----:B0-----:R0:W-:Y:S04]  /*13be0*/  STL.64 [R1+0xdc8], R22 ;  /* 0x000dc81601007387 */ /* 0x0011e80000100a00 */
[----:B------:R3:W-:Y:S01]  /*13bf0*/  STL.64 [R1+0xdc0], R20 ;  /* 0x000dc01401007387 */ /* 0x0007e20000100a00 */
[----:B0-----:R-:W-:Y:S02]  /*13c00*/  IMAD.MOV.U32 R22, RZ, RZ, R9 ;  /* 0x000000ffff167224 */ /* 0x001fe400078e0009 */
[----:B------:R-:W-:-:S02]  /*13c10*/  IMAD.MOV.U32 R23, RZ, RZ, R8 ;  /* 0x000000ffff177224 */ /* 0x000fc400078e0008 */
[----:B---3--:R-:W-:Y:S02]  /*13c20*/  IMAD.MOV.U32 R20, RZ, RZ, R13 ;  /* 0x000000ffff147224 */ /* 0x008fe400078e000d */
[----:B------:R-:W-:Y:S01]  /*13c30*/  IMAD.MOV.U32 R21, RZ, RZ, R12 ;  /* 0x000000ffff157224 */ /* 0x000fe200078e000c */
[----:B------:R-:W-:Y:S04]  /*13c40*/  STL.64 [R1+0xe18], R22 ;  /* 0x000e181601007387 */ /* 0x000fe80000100a00 */
[----:B------:R-:W-:Y:S04]  /*13c50*/  STL.64 [R1+0xe10], R20 ;  /* 0x000e101401007387 */ /* 0x000fe80000100a00 */
[----:B-1----:R-:W-:Y:S04]  /*13c60*/  STL.64 [R1+0xd88], R26 ;  /* 0x000d881a01007387 */ /* 0x002fe80000100a00 */
[----:B------:R0:W-:Y:S04]  /*13c70*/  STL.64 [R1+0xd80], R24 ;  /* 0x000d801801007387 */ /* 0x0001e80000100a00 */
[----:B0-----:R-:W3:Y:S04]  /*13c80*/  LDL.LU R24, [R1+0x60] ;  /* 0x0000600001187983 */ /* 0x001ee80000300800 */
[----:B------:R-:W3:Y:S01]  /*13c90*/  LDL.LU R25, [R1+0x64] ;  /* 0x0000640001197983 */ /* 0x000ee20000300800 */
[----:B--2---:R-:W-:-:S02]  /*13ca0*/  IMAD.MOV.U32 R26, RZ, RZ, R18 ;  /* 0x000000ffff1a7224 */ /* 0x004fc400078e0012 */
[----:B------:R-:W-:Y:S01]  /*13cb0*/  IMAD.MOV.U32 R27, RZ, RZ, R19 ;  /* 0x000000ffff1b7224 */ /* 0x000fe200078e0013 */
[----:B------:R-:W2:Y:S04]  /*13cc0*/  LDL.LU R18, [R1+0xec4] ;  /* 0x000ec40001127983 */ /* 0x000ea80000300800 */
[----:B------:R-:W4:Y:S04]  /*13cd0*/  LDL.LU R19, [R1+0xec0] ;  /* 0x000ec00001137983 */ /* 0x000f280000300800 */
[----:B------:R0:W-:Y:S02]  /*13ce0*/  STL.64 [R1+0xd98], R26 ;  /* 0x000d981a01007387 */ /* 0x0001e40000100a00 */
[----:B0-----:R-:W-:-:S02]  /*13cf0*/  IMAD.MOV.U32 R26, RZ, RZ, R29 ;  /* 0x000000ffff1a7224 */ /* 0x001fc400078e001d */
[----:B------:R-:W-:Y:S01]  /*13d00*/  IMAD.MOV.U32 R27, RZ, RZ, R28 ;  /* 0x000000ffff1b7224 */ /* 0x000fe200078e001c */
[----:B---3--:R0:W-:Y:S02]  /*13d10*/  STL.64 [R1+0xd90], R24 ;  /* 0x000d901801007387 */ /* 0x0081e40000100a00 */
[----:B0-----:R-:W-:Y:S02]  /*13d20*/  IMAD.MOV.U32 R24, RZ, RZ, R10 ;  /* 0x000000ffff187224 */ /* 0x001fe400078e000a */
[----:B------:R-:W3:Y:S01]  /*13d30*/  LDL.LU R10, [R1+0xebc] ;  /* 0x000ebc00010a7983 */ /* 0x000ee20000300800 */
[----:B------:R-:W-:-:S03]  /*13d40*/  IMAD.MOV.U32 R25, RZ, RZ, R11 ;  /* 0x000000ffff197224 */ /* 0x000fc600078e000b */
[----:B------:R-:W3:Y:S04]  /*13d50*/  LDL.LU R11, [R1+0xeb8] ;  /* 0x000eb800010b7983 */ /* 0x000ee80000300800 */
[----:B------:R-:W3:Y:S04]  /*13d60*/  LDL.LU R29, [R1+0xeb4] ;  /* 0x000eb400011d7983 */ /* 0x000ee80000300800 */
[----:B------:R-:W3:Y:S04]  /*13d70*/  LDL.LU R28, [R1+0xeb0] ;  /* 0x000eb000011c7983 */ /* 0x000ee80000300800 */
[----:B------:R-:W-:Y:S04]  /*13d80*/  STL.64 [R1+0xda8], R26 ;  /* 0x000da81a01007387 */ /* 0x000fe80000100a00 */
[----:B------:R0:W-:Y:S04]  /*13d90*/  STL.64 [R1+0xda0], R24 ;  /* 0x000da01801007387 */ /* 0x0001e80000100a00 */
[----:B0-----:R-:W3:Y:S04]  /*13da0*/  LDL.LU R24, [R1+0x80] ;  /* 0x0000800001187983 */ /* 0x001ee80000300800 */
[----:B------:R-:W3:Y:S01]  /*13db0*/  LDL.LU R25, [R1+0x84] ;  /* 0x0000840001197983 */ /* 0x000ee20000300800 */
[----:B----4-:R-:W-:-:S02]  /*13dc0*/  IMAD.MOV.U32 R26, RZ, RZ, R19 ;  /* 0x000000ffff1a7224 */ /* 0x010fc400078e0013 */
[----:B--2---:R-:W-:Y:S01]  /*13dd0*/  IMAD.MOV.U32 R27, RZ, RZ, R18 ;  /* 0x000000ffff1b7224 */ /* 0x004fe200078e0012 */
[----:B------:R-:W2:Y:S04]  /*13de0*/  LDL.LU R19, [R1+0xeac] ;  /* 0x000eac0001137983 */ /* 0x000ea80000300800 */
[----:B------:R-:W4:Y:S04]  /*13df0*/  LDL.LU R18, [R1+0xea8] ;  /* 0x000ea80001127983 */ /* 0x000f280000300800 */
[----:B------:R3:W-:Y:S02]  /*13e00*/  STL.64 [R1+0xdb8], R26 ;  /* 0x000db81a01007387 */ /* 0x0007e40000100a00 */
[----:B---3--:R-:W-:-:S02]  /*13e10*/  IMAD.MOV.U32 R27, RZ, RZ, R10 ;  /* 0x000000ffff1b7224 */ /* 0x008fc400078e000a */
[----:B------:R-:W-:Y:S01]  /*13e20*/  IMAD.MOV.U32 R26, RZ, RZ, R11 ;  /* 0x000000ffff1a7224 */ /* 0x000fe200078e000b */
[----:B------:R0:W-:Y:S02]  /*13e30*/  STL.64 [R1+0xdb0], R24 ;  /* 0x000db01801007387 */ /* 0x0001e40000100a00 */
        /* <DEDUP_REMOVED lines=13> */
[----:B------:R-:W4:Y:S01]  /*13f10*/  LDL.LU R19, [R1+0xe90] ;  /* 0x000e900001137983 */ /* 0x000f220000300800 */
[----:B------:R-:W-:Y:S02]  /*13f20*/  IMAD.MOV.U32 R5, RZ, RZ, R14 ;  /* 0x000000ffff057224 */ /* 0x000fe400078e000e */
[----:B------:R-:W-:Y:S02]  /*13f30*/  IMAD.MOV.U32 R23, RZ, RZ, R4 ;  /* 0x000000ffff177224 */ /* 0x000fe400078e0004 */
[----:B------:R-:W-:Y:S01]  /*13f40*/  IMAD.MOV.U32 R22, RZ, RZ, R5 ;  /* 0x000000ffff167224 */ /* 0x000fe200078e0005 */
[----:B------:R-:W2:Y:S01]  /*13f50*/  LDL.LU R4, [R1+0x100] ;  /* 0x0001000001047983 */ /* 0x000ea20000300800 */
[----:B------:R-:W-:-:S02]  /*13f60*/  IMAD.MOV.U32 R21, RZ, RZ, R6 ;  /* 0x000000ffff157224 */ /* 0x000fc400078e0006 */
[----:B------:R-:W-:Y:S01]  /*13f70*/  IMAD.MOV.U32 R20, RZ, RZ, R7 ;  /* 0x000000ffff147224 */ /* 0x000fe200078e0007 */
[----:B------:R-:W2:Y:S04]  /*13f80*/  LDL.LU R5, [R1+0x104] ;  /* 0x0001040001057983 */ /* 0x000ea80000300800 */
[----:B------:R-:W2:Y:S04]  /*13f90*/  LDL.LU R6, [R1+0x108] ;  /* 0x0001080001067983 */ /* 0x000ea80000300800 */
[----:B------:R-:W2:Y:S04]  /*13fa0*/  LDL.LU R7, [R1+0x10c] ;  /* 0x00010c0001077983 */ /* 0x000ea80000300800 */
[----:B------:R-:W2:Y:S04]  /*13fb0*/  LDL.LU R12, [R1+0x110] ;  /* 0x00011000010c7983 */ /* 0x000ea80000300800 */
[----:B------:R-:W2:Y:S04]  /*13fc0*/  LDL.LU R13, [R1+0x114] ;  /* 0x00011400010d7983 */ /* 0x000ea80000300800 */
[----:B------:R-:W2:Y:S04]  /*13fd0*/  LDL.LU R14, [R1+0x118] ;  /* 0x00011800010e7983 */ /* 0x000ea80000300800 */
[----:B------:R-:W2:Y:S04]  /*13fe0*/  LDL.LU R15, [R1+0x11c] ;  /* 0x00011c00010f7983 */ /* 0x000ea80000300800 */
        /* <DEDUP_REMOVED lines=28> */
[----:B------:R2:W-:Y:S04]  /*141b0*/  STL.64 [R1+0xe28], R26 ;  /* 0x000e281a01007387 */ /* 0x0005e80000100a00 */
[----:B------:R0:W-:Y:S01]  /*141c0*/  STL.64 [R1+0xe20], R24 ;  /* 0x000e201801007387 */ /* 0x0001e20000100a00 */
[----:B--2---:R-:W-:-:S03]  /*141d0*/  IMAD.MOV.U32 R26, RZ, RZ, R19 ;  /* 0x000000ffff1a7224 */ /* 0x004fc600078e0013 */
[----:B0-----:R-:W2:Y:S01]  /*141e0*/  LDL.LU R24, [R1+0xe0] ;  /* 0x0000e00001187983 */ /* 0x001ea20000300800 */
[----:B----4-:R-:W-:-:S03]  /*141f0*/  IMAD.MOV.U32 R25, RZ, RZ, R18 ;  /* 0x000000ffff197224 */ /* 0x010fc600078e0012 */
[----:B------:R-:W4:Y:S04]  /*14200*/  LDL.LU R18, [R1+0xe64] ;  /* 0x000e640001127983 */ /* 0x000f280000300800 */
[----:B------:R-:W4:Y:S04]  /*14210*/  LDL.LU R19, [R1+0xe60] ;  /* 0x000e600001137983 */ /* 0x000f280000300800 */
[----:B------:R-:W2:Y:S01]  /*14220*/  LDL.LU R27, [R1+0xec] ;  /* 0x0000ec00011b7983 */ /* 0x000ea20000300800 */
[----:B----4-:R-:W-:Y:S03]  /*14230*/  HMMA.16816.F32 R12, R20, R18, R12 ;  /* 0x00000012140c723c */ /* 0x010fe6000000180c */
[----:B--2---:R-:W-:Y:S04]  /*14240*/  STL.64 [R1+0xe38], R26 ;  /* 0x000e381a01007387 */ /* 0x004fe80000100a00 */
[----:B------:R3:W-:Y:S02]  /*14250*/  STL.64 [R1+0xe30], R24 ;  /* 0x000e301801007387 */ /* 0x0007e40000100a00 */
[----:B---3--:R-:W-:-:S02]  /*14260*/  IMAD.MOV.U32 R24, RZ, RZ, R10 ;  /* 0x000000ffff187224 */ /* 0x008fc400078e000a */
[----:B------:R-:W2:Y:S01]  /*14270*/  LDL.LU R10, [R1+0xe5c] ;  /* 0x000e5c00010a7983 */ /* 0x000ea20000300800 */
[----:B------:R-:W-:Y:S11]  /*14280*/  IMAD.MOV.U32 R25, RZ, RZ, R11 ;  /* 0x000000ffff197224 */ /* 0x000ff600078e000b */
[----:B------:R-:W-:Y:S01]  /*14290*/  @!UPT UIADD3 URZ, URZ, URZ, URZ ;  /* 0x0000003f3f3ff290 */ /* 0x000fe2000fffe03f */
[----:B------:R-:W-:Y:S01]  /*142a0*/  IMAD.MOV.U32 R9, RZ, RZ, R14 ;  /* 0x000000ffff097224 */ /* 0x000fe200078e000e */
[----:B------:R-:W2:Y:S01]  /*142b0*/  LDL.LU R11, [R1+0xe58] ;  /* 0x000e5800010b7983 */ /* 0x000ea20000300800 */
[----:B------:R-:W-:-:S03]  /*142c0*/  IMAD.MOV.U32 R8, RZ, RZ, R15 ;  /* 0x000000ffff087224 */ /* 0x000fc600078e000f */
[----:B------:R0:W-:Y:S04]  /*142d0*/  STL.64 [R1+0x110], R12 ;  /* 0x0001100c01007387 */ /* 0x0001e80000100a00 */
[----:B------:R-:W3:Y:S01]  /*142e0*/  LDL.LU.64 R14, [R1+0xe50] ;  /* 0x000e5000010e7983 */ /* 0x000ee20000300a00 */
[----:B------:R-:W-:Y:S02]  /*142f0*/  IMAD.MOV.U32 R26, RZ, RZ, R29 ;  /* 0x000000ffff1a7224 */ /* 0x000fe400078e001d */
[----:B------:R-:W-:Y:S01]  /*14300*/  IMAD.MOV.U32 R27, RZ, RZ, R28 ;  /* 0x000000ffff1b7224 */ /* 0x000fe200078e001c */
[----:B0-----:R-:W4:Y:S06]  /*14310*/  LDL.LU R12, [R1+0xe48] ;  /* 0x000e4800010c7983 */ /* 0x001f2c0000300800 */
[C---:B--2---:R-:W-:Y:S08]  /*14320*/  HMMA.16816.F32 R24, R20.reuse, R10, R24 ;  /* 0x0000000a1418723c */ /* 0x044ff00000001818 */
[----:B---3--:R-:W-:Y:S11]  /*14330*/  HMMA.16816.F32 R4, R20, R14, R4 ;  /* 0x0000000e1404723c */ /* 0x008ff60000001804 */
[----:B------:R-:W-:Y:S11]  /*14340*/  @!UPT UIADD3 URZ, URZ, URZ, URZ ;  /* 0x0000003f3f3ff290 */ /* 0x000ff6000fffe03f */
[----:B------:R-:W-:Y:S01]  /*14350*/  @!UPT UIADD3 URZ, URZ, URZ, URZ ;  /* 0x0000003f3f3ff290 */ /* 0x000fe2000fffe03f */
[----:B------:R0:W-:Y:S04]  /*14360*/  STL.64 [R1+0x100], R4 ;  /* 0x0001000401007387 */ /* 0x0001e80000100a00 */
[----:B------:R1:W-:Y:S01]  /*14370*/  STL [R1+0x108], R6 ;  /* 0x0001080601007387 */ /* 0x0003e20000100800 */
[----:B0-----:R-:W-:-:S03]  /*14380*/  IMAD.MOV.U32 R5, RZ, RZ, R7 ;  /* 0x000000ffff057224 */ /* 0x001fc600078e0007 */
[----:B-1----:R-:W2:Y:S04]  /*14390*/  LDL.LU.64 R6, [R1+0xe40] ;  /* 0x000e400001067983 */ /* 0x002ea80000300a00 */
[----:B------:R-:W-:Y:S04]  /*143a0*/  STL.64 [R1+0xf0], R24 ;  /* 0x0000f01801007387 */ /* 0x000fe80000100a00 */
[----:B------:R0:W-:Y:S04]  /*143b0*/  STL.64 [R1+0xf8], R26 ;  /* 0x0000f81a01007387 */ /* 0x0001e80000100a00 */
[----:B0-----:R-:W2:Y:S04]  /*143c0*/  LDL.LU.64 R26, [R1+0xe38] ;  /* 0x000e3800011a7983 */ /* 0x001ea80000300a00 */
[----:B------:R-:W2:Y:S02]  /*143d0*/  LDL.LU.64 R24, [R1+0xe30] ;  /* 0x000e300001187983 */ /* 0x000ea40000300a00 */
[----:B--2---:R-:W-:Y:S02]  /*143e0*/  HMMA.16816.F32 R20, R20, R6, R24 ;  /* 0x000000061414723c */ /* 0x004fe40000001818 */
[----:B------:R-:W2:Y:S04]  /*143f0*/  LDL.LU.64 R26, [R1+0xe28] ;  /* 0x000e2800011a7983 */ /* 0x000ea80000300a00 */
[----:B------:R-:W2:Y:S11]  /*14400*/  LDL.LU.64 R24, [R1+0xe20] ;  /* 0x000e200001187983 */ /* 0x000eb60000300a00 */
[----:B------:R-:W-:Y:S06]  /*14410*/  @!UPT UIADD3 URZ, URZ, URZ, URZ ;  /* 0x0000003f3f3ff290 */ /* 0x000fec000fffe03f */
[----:B------:R-:W-:Y:S04]  /*14420*/  STL.64 [R1+0xe0], R20 ;  /* 0x0000e01401007387 */ /* 0x000fe80000100a00 */
[----:B------:R0:W-:Y:S04]  /*14430*/  STL.64 [R1+0xe8], R22 ;  /* 0x0000e81601007387 */ /* 0x0001e80000100a00 */
[----:B0-----:R-:W2:Y:S04]  /*14440*/  LDL.LU.64 R22, [R1+0xe18] ;  /* 0x000e180001167983 */ /* 0x001ea80000300a00 */
[----:B------:R-:W2:Y:S02]  /*14450*/  LDL.LU.64 R20, [R1+0xe10] ;  /* 0x000e100001147983 */ /* 0x000ea40000300a00 */
[C---:B--2---:R-:W-:Y:S11]  /*14460*/  HMMA.16816.F32 R24, R20.reuse, R18, R24 ;  /* 0x000000121418723c */ /* 0x044ff60000001818 */
[----:B------:R-:W-:Y:S11]  /*14470*/  @!UPT UIADD3 URZ, URZ, URZ, URZ ;  /* 0x0000003f3f3ff290 */ /* 0x000ff6000fffe03f */
[----:B------:R-:W-:Y:S01]  /*14480*/  @!UPT UIADD3 URZ, URZ, URZ, URZ ;  /* 0x0000003f3f3ff290 */ /* 0x000fe2000fffe03f */
[----:B------:R0:W-:Y:S01]  /*14490*/  STL.64 [R1+0xd0], R24 ;  /* 0x0000d01801007387 */ /* 0x0001e20000100a00 */
[----:B------:R-:W-:Y:S02]  /*144a0*/  IMAD.MOV.U32 R29, RZ, RZ, R26 ;  /* 0x000000ffff1d7224 */ /* 0x000fe400078e001a */
[----:B------:R-:W-:Y:S02]  /*144b0*/  IMAD.MOV.U32 R28, RZ, RZ, R27 ;  /* 0x000000ffff1c7224 */ /* 0x000fe400078e001b */
[----:B------:R-:W2:Y:S04]  /*144c0*/  LDL.LU.64 R26, [R1+0xe08] ;  /* 0x000e0800011a7983 */ /* 0x000ea80000300a00 */
[----:B0-----:R-:W2:Y:S04]  /*144d0*/  LDL.LU.64 R24, [R1+0xe00] ;  /* 0x000e000001187983 */ /* 0x001ea80000300a00 */
[----:B------:R-:W3:Y:S01]  /*144e0*/  LDL R4, [R1+0x54c] ;  /* 0x00054c0001047983 */ /* 0x000ee20000100800 */
[C---:B--2---:R-:W-:Y:S11]  /*144f0*/  HMMA.16816.F32 R24, R20.reuse, R14, R24 ;  /* 0x0000000e1418723c */ /* 0x044ff60000001818 */
[----:B------:R-:W-:Y:S11]  /*14500*/  @!UPT UIADD3 URZ, URZ, URZ, URZ ;  /* 0x0000003f3f3ff290 */ /* 0x000ff6000fffe03f */
[----:B------:R-:W-:Y:S01]  /*14510*/  @!UPT UIADD3 URZ, URZ, URZ, URZ ;  /* 0x0000003f3f3ff290 */ /* 0x000fe2000fffe03f */
[----:B------:R-:W-:Y:S04]  /*14520*/  STL.64 [R1+0xc0], R24 ;  /* 0x0000c01801007387 */ /* 0x000fe80000100a00 */
[----:B------:R0:W-:Y:S04]  /*14530*/  STL.64 [R1+0xc8], R26 ;  /* 0x0000c81a01007387 */ /* 0x0001e80000100a00 */
[----:B0-----:R-:W2:Y:S04]  /*14540*/  LDL.LU.64 R26, [R1+0xdf8] ;  /* 0x000df800011a7983 */ /* 0x001ea80000300a00 */
[----:B------:R-:W2:Y:S02]  /*14550*/  LDL.LU.64 R24, [R1+0xdf0] ;  /* 0x000df00001187983 */ /* 0x000ea40000300a00 */
[C---:B--2---:R-:W-:Y:S11]  /*14560*/  HMMA.16816.F32 R24, R20.reuse, R10, R24 ;  /* 0x0000000a1418723c */ /* 0x044ff60000001818 */
[----:B------:R-:W-:Y:S11]  /*14570*/  @!UPT UIADD3 URZ, URZ, URZ, URZ ;  /* 0x0000003f3f3ff290 */ /* 0x000ff6000fffe03f */
[----:B------:R-:W-:Y:S01]  /*14580*/  @!UPT UIADD3 URZ, URZ, URZ, URZ ;  /* 0x0000003f3f3ff290 */ /* 0x000fe2000fffe03f */
        /* <DEDUP_REMOVED lines=25> */
[----:B------:R-:W2:Y:S04]  /*14720*/  LDL.LU.64 R24, [R1+0xda0] ;  /* 0x000da00001187983 */ /* 0x000ea80000300a00 */
[----:B------:R-:W-:Y:S04]  /*14730*/  STL.64 [R1+0xd78], R14 ;  /* 0x000d780e01007387 */ /* 0x000fe80000100a00 */
[----:B----4-:R0:W-:Y:S04]  /*14740*/  STL [R1+0xd70], R12 ;  /* 0x000d700c01007387 */ /* 0x0101e80000100800 */
[----:B0-----:R-:W4:Y:S04]  /*14750*/  LDL.LU R12, [R1+0x50] ;  /* 0x00005000010c7983 */ /* 0x001f280000300800 */
[----:B------:R-:W4:Y:S04]  /*14760*/  LDL.LU R13, [R1+0x54] ;  /* 0x00005400010d7983 */ /* 0x000f280000300800 */
[----:B------:R-:W4:Y:S04]  /*14770*/  LDL.LU R14, [R1+0x58] ;  /* 0x00005800010e7983 */ /* 0x000f280000300800 */
[----:B------:R-:W4:Y:S01]  /*14780*/  LDL.LU R15, [R1+0x5c] ;  /* 0x00005c00010f7983 */ /* 0x000f220000300800 */
        /* <DEDUP_REMOVED lines=8> */
[----:B------:R0:W-:Y:S04]  /*14810*/  STL.64 [R1+0xd60], R8 ;  /* 0x000d600801007387 */ /* 0x0001e80000100a00 */
[----:B0-----:R-:W3:Y:S04]  /*14820*/  LDL.LU R8, [R1+0x40] ;  /* 0x0000400001087983 */ /* 0x001ee80000300800 */
[----:B------:R-:W3:Y:S04]  /*14830*/  LDL.LU R9, [R1+0x44] ;  /* 0x0000440001097983 */ /* 0x000ee80000300800 */
[----:B------:R-:W3:Y:S04]  /*14840*/  LDL.LU R10, [R1+0x48] ;  /* 0x00004800010a7983 */ /* 0x000ee80000300800 */
[----:B------:R-:W3:Y:S01]  /*14850*/  LDL.LU R11, [R1+0x4c] ;  /* 0x00004c00010b7983 */ /* 0x000ee20000300800 */
[----:B--2---:R-:W-:Y:S03]  /*14860*/  HMMA.16816.F32 R20, R20, R6, R24 ;  /* 0x000000061414723c */ /* 0x004fe60000001818 */
[----:B------:R-:W4:Y:S04]  /*14870*/  LDL.LU.64 R26, [R1+0xd88] ;  /* 0x000d8800011a7983 */ /* 0x000f280000300a00 */
[----:B------:R-:W4:Y:S11]  /*14880*/  LDL.LU.64 R24, [R1+0xd80] ;  /* 0x000d800001187983 */ /* 0x000f360000300a00 */
[----:B------:R-:W-:Y:S05]  /*14890*/  @!UPT UIADD3 URZ, URZ, URZ, URZ ;  /* 0x0000003f3f3ff290 */ /* 0x000fea000fffe03f */
[----:B------:R0:W-:Y:S04]  /*148a0*/  STL.64 [R1+0x60], R20 ;  /* 0x0000601401007387 */ /* 0x0001e80000100a00 */
[----:B------:R1:W-:Y:S04]  /*148b0*/  STL.64 [R1+0x68], R22 ;  /* 0x0000681601007387 */ /* 0x0003e80000100a00 */
[----:B0-----:R-:W2:Y:S04]  /*148c0*/  LDL.LU R20, [R1+0x20] ;  /* 0x0000200001147983 */ /* 0x001ea80000300800 */
[----:B------:R-:W2:Y:S04]  /*148d0*/  LDL.LU R21, [R1+0x24] ;  /* 0x0000240001157983 */ /* 0x000ea80000300800 */
[----:B-1----:R-:W2:Y:S01]  /*148e0*/  LDL.LU R22, [R1+0x28] ;  /* 0x0000280001167983 */ /* 0x002ea20000300800 */
[C---:B----4-:R-:W-:Y:S11]  /*148f0*/  HMMA.16816.F32 R12, R24.reuse, R18, R12 ;  /* 0x00000012180c723c */ /* 0x050ff6000000180c */
[----:B------:R-:W-:Y:S11]  /*14900*/  @!UPT UIADD3 URZ, URZ, URZ, URZ ;  /* 0x0000003f3f3ff290 */ /* 0x000ff6000fffe03f */
[----:B------:R-:W-:Y:S01]  /*14910*/  @!UPT UIADD3 URZ, URZ, URZ, URZ ;  /* 0x0000003f3f3ff290 */ /* 0x000fe2000fffe03f */
[----:B------:R-:W-:Y:S04]  /*14920*/  STL.64 [R1+0x50], R12 ;  /* 0x0000500c01007387 */ /* 0x000fe80000100a00 */
[----:B------:R0:W-:Y:S04]  /*14930*/  STL.64 [R1+0x58], R14 ;  /* 0x0000580e01007387 */ /* 0x0001e80000100a00 */
[----:B0-----:R-:W3:Y:S04]  /*14940*/  LDL.LU.64 R14, [R1+0xd78] ;  /* 0x000d7800010e7983 */ /* 0x001ee80000300a00 */
[----:B------:R-:W4:Y:S01]  /*14950*/  LDL.LU R12, [R1+0xd70] ;  /* 0x000d7000010c7983 */ /* 0x000f220000300800 */
[----:B---3--:R-:W-:Y:S11]  /*14960*/  HMMA.16816.F32 R8, R24, R14, R8 ;  /* 0x0000000e1808723c */ /* 0x008ff60000001808 */
[----:B------:R-:W-:Y:S11]  /*14970*/  @!UPT UIADD3 URZ, URZ, URZ, URZ ;  /* 0x0000003f3f3ff290 */ /* 0x000ff6000fffe03f */
[----:B------:R-:W-:Y:S01]  /*14980*/  @!UPT UIADD3 URZ, URZ, URZ, URZ ;  /* 0x0000003f3f3ff290 */ /* 0x000fe2000fffe03f */
[----:B------:R-:W-:Y:S04]  /*14990*/  STL.64 [R1+0x40], R8 ;  /* 0x0000400801007387 */ /* 0x000fe80000100a00 */
[----:B------:R0:W-:Y:S04]  /*149a0*/  STL.64 [R1+0x48], R10 ;  /* 0x0000480a01007387 */ /* 0x0001e80000100a00 */
[----:B0-----:R-:W4:Y:S01]  /*149b0*/  LDL.LU.64 R10, [R1+0xd68] ;  /* 0x000d6800010a7983 */ /* 0x001f220000300a00 */
[----:B------:R-:W-:Y:S02]  /*149c0*/  IMAD.MOV.U32 R13, RZ, RZ, R3 ;  /* 0x000000ffff0d7224 */ /* 0x000fe400078e0003 */
[----:B------:R-:W-:Y:S01]  /*149d0*/  IMAD.MOV.U32 R14, RZ, RZ, R2 ;  /* 0x000000ffff0e7224 */ /* 0x000fe200078e0002 */
[----:B------:R-:W3:Y:S01]  /*149e0*/  LDL.LU.64 R8, [R1+0xd60] ;  /* 0x000d600001087983 */ /* 0x000ee20000300a00 */
[----:B------:R-:W-:-:S02]  /*149f0*/  IMAD.MOV.U32 R15, RZ, RZ, R0 ;  /* 0x000000ffff0f7224 */ /* 0x000fc400078e0000 */
[----:B------:R-:W-:-:S05]  /*14a00*/  IMAD.MOV.U32 R23, RZ, RZ, R16 ;  /* 0x000000ffff177224 */ /* 0x000fca00078e0010 */
[C---:B----4-:R-:W-:Y:S11]  /*14a10*/  HMMA.16816.F32 R12, R24.reuse, R10, R12 ;  /* 0x0000000a180c723c */ /* 0x050ff6000000180c */
[----:B------:R-:W-:Y:S11]  /*14a20*/  @!UPT UIADD3 URZ, URZ, URZ, URZ ;  /* 0x0000003f3f3ff290 */ /* 0x000ff6000fffe03f */
[----:B------:R-:W-:Y:S01]  /*14a30*/  @!UPT UIADD3 URZ, URZ, URZ, URZ ;  /* 0x0000003f3f3ff290 */ /* 0x000fe2000fffe03f */
[----:B------:R-:W-:Y:S04]  /*14a40*/  STL.64 [R1+0x10], R12 ;  /* 0x0000100c01007387 */ /* 0x000fe80000100a00 */
[----:B------:R2:W-:Y:S02]  /*14a50*/  STL.64 [R1+0x18], R14 ;  /* 0x0000180e01007387 */ /* 0x0005e40000100a00 */
[----:B--2---:R-:W-:Y:S02]  /*14a60*/  HMMA.16816.F32 R12, R24, R6, R20 ;  /* 0x00000006180c723c */ /* 0x004fe40000001814 */
[----:B------:R-:W-:Y:S04]  /*14a70*/  LDSM.16.MT88.4 R20, [R17+0x21000] ;  /* 0x021000001114783b */ /* 0x000fe80000004200 */
[----:B------:R-:W0:Y:S11]  /*14a80*/  LDSM.16.M88.4 R16, [R4] ;  /* 0x000000000410783b */ /* 0x000e360000000200 */
[----:B------:R-:W-:Y:S06]  /*14a90*/  @!UPT UIADD3 URZ, URZ, URZ, URZ ;  /* 0x0000003f3f3ff290 */ /* 0x000fec000fffe03f */
[----:B------:R-:W-:Y:S01]  /*14aa0*/  STL [R1], R12 ;  /* 0x0000000c01007387 */ /* 0x000fe20000100800 */
[----:B------:R-:W-:Y:S02]  /*14ab0*/  IMAD.MOV.U32 R3, RZ, RZ, R13 ;  /* 0x000000ffff037224 */ /* 0x000fe400078e000d */
[----:B------:R-:W-:Y:S02]  /*14ac0*/  IMAD.MOV.U32 R2, RZ, RZ, R14 ;  /* 0x000000ffff027224 */ /* 0x000fe400078e000e */
[----:B------:R-:W-:Y:S02]  /*14ad0*/  IMAD.MOV.U32 R0, RZ, RZ, R15 ;  /* 0x000000ffff007224 */ /* 0x000fe400078e000f */
[----:B------:R-:W1:Y:S04]  /*14ae0*/  LDSM.16.M88.4 R12, [R4+0x8000] ;  /* 0x00800000040c783b */ /* 0x000e680000000200 */
[----:B0-----:R-:W-:Y:S04]  /*14af0*/  STL [R1+0xc14], R18 ;  /* 0x000c141201007387 */ /* 0x001fe80000100800 */
[----:B------:R-:W-:Y:S04]  /*14b00*/  STL [R1+0xc10], R19 ;  /* 0x000c101301007387 */ /* 0x000fe80000100800 */
[----:B-1----:R-:W-:Y:S04]  /*14b10*/  STL.64 [R1+0xd58], R14 ;  /* 0x000d580e01007387 */ /* 0x002fe80000100a00 */
[----:B------:R0:W-:Y:S04]  /*14b20*/  STL.64 [R1+0xd50], R12 ;  /* 0x000d500c01007387 */ /* 0x0001e80000100a00 */
[----:B0-----:R-:W2:Y:S04]  /*14b30*/  LDL.LU R12, [R1+0x110] ;  /* 0x00011000010c7983 */ /* 0x001ea80000300800 */
[----:B------:R-:W2:Y:S01]  /*14b40*/  LDL.LU R13, [R1+0x114] ;  /* 0x00011400010d7983 */ /* 0x000ea20000300800 */
[----:B---3--:R-:W-:-:S02]  /*14b50*/  IMAD.MOV.U32 R14, RZ, RZ, R9 ;  /* 0x000000ffff0e7224 */ /* 0x008fc400078e0009 */
[----:B------:R-:W-:Y:S01]  /*14b60*/  IMAD.MOV.U32 R15, RZ, RZ, R8 ;  /* 0x000000ffff0f7224 */ /* 0x000fe200078e0008 */
[----:B------:R-:W0:Y:S04]  /*14b70*/  S2R R26, SR_TID.X ;  /* 0x00000000001a7919 */ /* 0x000e280000002100 */
[----:B------:R-:W1:Y:S01]  /*14b80*/  LDSM.16.M88.4 R8, [R4+0x10000] ;  /* 0x010000000408783b */ /* 0x000e620000000200 */
[C---:B0-----:R-:W-:Y:S01]  /*14b90*/  LOP3.LUT R27, R26.reuse, 0x7, RZ, 0xc0, !PT ;  /* 0x000000071a1b7812 */ /* 0x041fe200078ec0ff */
[----:B------:R-:W-:-:S04]  /*14ba0*/  IMAD.SHL.U32 R25, R26, 0x2, RZ ;  /* 0x000000021a197824 */ /* 0x000fc800078e00ff */
[----:B------:R-:W-:Y:S02]  /*14bb0*/  IMAD R27, R27, 0x90, RZ ;  /* 0x000000901b1b7824 */ /* 0x000fe400078e02ff */
[----:B------:R-:W-:-:S03]  /*14bc0*/  IMAD.SHL.U32 R26, R26, 0x40, RZ ;  /* 0x000000401a1a7824 */ /* 0x000fc600078e00ff */
[----:B------:R-:W-:-:S04]  /*14bd0*/  LOP3.LUT R27, R27, 0x10, R25, 0x78, !PT ;  /* 0x000000101b1b7812 */ /* 0x000fc800078e7819 */
[----:B------:R-:W-:Y:S01]  /*14be0*/  LOP3.LUT R27, R27, 0x400, R26, 0xf8, !PT ;  /* 0x000004001b1b7812 */ /* 0x000fe200078ef81a */
[----:B-1----:R-:W-:Y:S03]  /*14bf0*/  STL [R1+0xc0c], R10 ;  /* 0x000c0c0a01007387 */ /* 0x002fe60000100800 */
[----:B------:R-:W-:Y:S01]  /*14c00*/  LOP3.LUT R27, R27, 0x20, RZ, 0x3c, !PT ;  /* 0x000000201b1b7812 */ /* 0x000fe200078e3cff */
[----:B------:R0:W-:Y:S05]  /*14c10*/  STL [R1+0xc08], R11 ;  /* 0x000c080b01007387 */ /* 0x0001ea0000100800 */
[----:B------:R-:W-:Y:S01]  /*14c20*/  LDSM.16.MT88.4 R24, [R27+0x21000] ;  /* 0x021000001b18783b */ /* 0x000fe20000004200 */
[----:B0-----:R-:W-:-:S03]  /*14c30*/  IMAD.MOV.U32 R11, RZ, RZ, R5 ;  /* 0x000000ffff0b7224 */ /* 0x001fc600078e0005 */
[----:B------:R-:W0:Y:S04]  /*14c40*/  LDSM.16.M88.4 R4, [R4+0x18000] ;  /* 0x018000000404783b */ /* 0x000e280000000200 */
[----:B------:R1:W-:Y:S04]  /*14c50*/  STL.64 [R1+0xd48], R8 ;  /* 0x000d480801007387 */ /* 0x0003e80000100a00 */
[----:B-1----:R-:W3:Y:S04]  /*14c60*/  LDL.LU R8, [R1+0x100] ;  /* 0x0001000001087983 */ /* 0x002ee80000300800 */
[----:B------:R-:W3:Y:S04]  /*14c70*/  LDL.LU R9, [R1+0x104] ;  /* 0x0001040001097983 */ /* 0x000ee80000300800 */
[----:B------:R-:W3:Y:S04]  /*14c80*/  LDL.LU R10, [R1+0x108] ;  /* 0x00010800010a7983 */ /* 0x000ee80000300800 */
[----:B0-----:R-:W-:Y:S04]  /*14c90*/  STL.64 [R1+0xd40], R6 ;  /* 0x000d400601007387 */ /* 0x001fe80000100a00 */
[----:B------:R0:W-:Y:S04]  /*14ca0*/  STL.64 [R1+0xd38], R4 ;  /* 0x000d380401007387 */ /* 0x0001e80000100a00 */
[----:B0-----:R-:W4:Y:S04]  /*14cb0*/  LDL.LU R4, [R1+0xf0] ;  /* 0x0000f00001047983 */ /* 0x001f280000300800 */
[----:B------:R-:W4:Y:S04]  /*14cc0*/  LDL.LU R5, [R1+0xf4] ;  /* 0x0000f40001057983 */ /* 0x000f280000300800 */
[----:B------:R-:W4:Y:S04]  /*14cd0*/  LDL.LU R6, [R1+0xf8] ;  /* 0x0000f80001067983 */ /* 0x000f280000300800 */
[----:B------:R-:W4:Y:S04]  /*14ce0*/  LDL.LU R7, [R1+0xfc] ;  /* 0x0000fc0001077983 */ /* 0x000f280000300800 */
[----:B------:R-:W-:Y:S04]  /*14cf0*/  STL.64 [R1+0xd30], R26 ;  /* 0x000d301a01007387 */ /* 0x000fe80000100a00 */
[----:B------:R0:W-:Y:S04]  /*14d00*/  STL.64 [R1+0xd28], R24 ;  /* 0x000d281801007387 */ /* 0x0001e80000100a00 */
[----:B0-----:R-:W3:Y:S04]  /*14d10*/  LDL.LU R24, [R1+0xe0] ;  /* 0x0000e00001187983 */ /* 0x001ee80000300800 */
[----:B------:R-:W3:Y:S04]  /*14d20*/  LDL.LU R25, [R1+0xe4] ;  /* 0x0000e40001197983 */ /* 0x000ee80000300800 */
[----:B------:R-:W3:Y:S04]  /*14d30*/  LDL.LU R26, [R1+0xe8] ;  /* 0x0000e800011a7983 */ /* 0x000ee80000300800 */
[----:B------:R-:W3:Y:S01]  /*14d40*/  LDL.LU R27, [R1+0xec] ;  /* 0x0000ec00011b7983 */ /* 0x000ee20000300800 */
        /* <DEDUP_REMOVED lines=9> */
[----:B------:R-:W-:Y:S01]  /*14de0*/  @!UPT UIADD3 URZ, URZ, URZ, URZ ;  /* 0x0000003f3f3ff290 */ /* 0x000fe2000fffe03f */
[----:B------:R0:W-:Y:S04]  /*14df0*/  STL.64 [R1+0x100], R8 ;  /* 0x0001000801007387 */ /* 0x0001e80000100a00 */
[----:B------:R-:W-:Y:S04]  /*14e00*/  STL.64 [R1+0x108], R10 ;  /* 0x0001080a01007387 */ /* 0x000fe80000100a00 */
[----:B0-----:R-:W4:Y:S04]  /*14e10*/  LDL.LU.64 R8, [R1+0xd48] ;  /* 0x000d480001087983 */ /* 0x001f280000300a00 */
[----:B--2---:R0:W-:Y:S04]  /*14e20*/  STL.64 [R1+0xd20], R14 ;  /* 0x000d200e01007387 */ /* 0x0041e80000100a00 */
[----:B------:R1:W-:Y:S01]  /*14e30*/  STL.64 [R1+0xd18], R12 ;  /* 0x000d180c01007387 */ /* 0x0003e20000100a00 */
[----:B0-----:R-:W-:-:S02]  /*14e40*/  IMAD.MOV.U32 R14, RZ, RZ, R29 ;  /* 0x000000ffff0e7224 */ /* 0x001fc400078e001d */
[----:B------:R-:W-:Y:S01]  /*14e50*/  IMAD.MOV.U32 R15, RZ, RZ, R28 ;  /* 0x000000ffff0f7224 */ /* 0x000fe200078e001c */
[----:B-1----:R-:W2:Y:S04]  /*14e60*/  LDL.LU R12, [R1+0xd0] ;  /* 0x0000d000010c7983 */ /* 0x002ea80000300800 */
[----:B------:R-:W2:Y:S01]  /*14e70*/  LDL.LU R13, [R1+0xd4] ;  /* 0x0000d400010d7983 */ /* 0x000ea20000300800 */
[----:B----4-:R-:W-:Y:S11]  /*14e80*/  HMMA.16816.F32 R4, R20, R8, R4 ;  /* 0x000000081404723c */ /* 0x010ff60000001804 */
        /* <DEDUP_REMOVED lines=16> */
[----:B------:R-:W-:Y:S04]  /*14f90*/  STL [R1+0xe0], R20 ;  /* 0x0000e01401007387 */ /* 0x000fe80000100800 */
[----:B------:R-:W-:Y:S04]  /*14fa0*/  STL [R1+0xec], R23 ;  /* 0x0000ec1701007387 */ /* 0x000fe80000100800 */
[----:B---3--:R-:W-:Y:S04]  /*14fb0*/  STL.64 [R1+0xd00], R6 ;  /* 0x000d000601007387 */ /* 0x008fe80000100a00 */
[----:B------:R0:W-:Y:S04]  /*14fc0*/  STL.64 [R1+0xcf8], R4 ;  /* 0x000cf80401007387 */ /* 0x0001e80000100a00 */
[----:B0-----:R-:W3:Y:S04]  /*14fd0*/  LDL.LU R4, [R1+0xb0] ;  /* 0x0000b00001047983 */ /* 0x001ee80000300800 */
[----:B------:R-:W3:Y:S04]  /*14fe0*/  LDL.LU R5, [R1+0xb4] ;  /* 0x0000b40001057983 */ /* 0x000ee80000300800 */
[----:B------:R-:W4:Y:S04]  /*14ff0*/  LDL.LU R6, [R1+0xb8] ;  /* 0x0000b80001067983 */ /* 0x000f280000300800 */
[----:B------:R-:W4:Y:S01]  /*15000*/  LDL.LU R7, [R1+0xbc] ;  /* 0x0000bc0001077983 */ /* 0x000f220000300800 */
[----:B------:R-:W-:-:S02]  /*15010*/  IMAD.MOV.U32 R19, RZ, RZ, R22 ;  /* 0x000000ffff137224 */ /* 0x000fc400078e0016 */
[----:B------:R-:W-:Y:S01]  /*15020*/  IMAD.MOV.U32 R18, RZ, RZ, R21 ;  /* 0x000000ffff127224 */ /* 0x000fe200078e0015 */
[C---:B--2---:R-:W-:Y:S11]  /*15030*/  HMMA.16816.F32 R12, R24.reuse, R16, R12 ;  /* 0x00000010180c723c */ /* 0x044ff6000000180c */
[----:B------:R-:W-:Y:S11]  /*15040*/  @!UPT UIADD3 URZ, URZ, URZ, URZ ;  /* 0x0000003f3f3ff290 */ /* 0x000ff6000fffe03f */
[----:B------:R-:W-:Y:S02]  /*15050*/  @!UPT UIADD3 URZ, URZ, URZ, URZ ;  /* 0x0000003f3f3ff290 */ /* 0x000fe4000fffe03f */
[----:B------:R-:W-:Y:S02]  /*15060*/  IMAD.MOV.U32 R11, RZ, RZ, R14 ;  /* 0x000000ffff0b7224 */ /* 0x000fe400078e000e */
[----:B------:R-:W-:Y:S02]  /*15070*/  IMAD.MOV.U32 R10, RZ, RZ, R15 ;  /* 0x000000ffff0a7224 */ /* 0x000fe400078e000f */
[----:B------:R-:W-:Y:S02]  /*15080*/  IMAD.MOV.U32 R28, RZ, RZ, R12 ;  /* 0x000000ffff1c7224 */ /* 0x000fe400078e000c */
[----:B------:R-:W-:Y:S01]  /*15090*/  IMAD.MOV.U32 R29, RZ, RZ, R13 ;  /* 0x000000ffff1d7224 */ /* 0x000fe200078e000d */
[----:B----4-:R-:W-:Y:S04]  /*150a0*/  STL.64 [R1+0xd10], R6 ;  /* 0x000d100601007387 */ /* 0x010fe80000100a00 */
[----:B---3--:R0:W-:Y:S04]  /*150b0*/  STL.64 [R1+0xd08], R4 ;  /* 0x000d080401007387 */ /* 0x0081e80000100a00 */
[----:B0-----:R-:W2:Y:S04]  /*150c0*/  LDL.LU R4, [R1+0xc0] ;  /* 0x0000c00001047983 */ /* 0x001ea80000300800 */
[----:B------:R-:W2:Y:S04]  /*150d0*/  LDL.LU R5, [R1+0xc4] ;  /* 0x0000c40001057983 */ /* 0x000ea80000300800 */
[----:B------:R-:W2:Y:S04]  /*150e0*/  LDL.LU R6, [R1+0xc8] ;  /* 0x0000c80001067983 */ /* 0x000ea80000300800 */
[----:B------:R-:W2:Y:S04]  /*150f0*/  LDL.LU R7, [R1+0xcc] ;  /* 0x0000cc0001077983 */ /* 0x000ea80000300800 */
[----:B------:R-:W3:Y:S04]  /*15100*/  LDL.LU R20, [R1+0xa0] ;  /* 0x0000a00001147983 */ /* 0x000ee80000300800 */
[----:B------:R-:W3:Y:S04]  /*15110*/  LDL.LU R21, [R1+0xa4] ;  /* 0x0000a40001157983 */ /* 0x000ee80000300800 */
[----:B------:R-:W3:Y:S04]  /*15120*/  LDL.LU R22, [R1+0xa8] ;  /* 0x0000a80001167983 */ /* 0x000ee80000300800 */
[----:B------:R-:W3:Y:S04]  /*15130*/  LDL.LU R23, [R1+0xac] ;  /* 0x0000ac0001177983 */ /* 0x000ee80000300800 */
[----:B------:R0:W-:Y:S04]  /*15140*/  STL [R1+0xc2c], R19 ;  /* 0x000c2c1301007387 */ /* 0x0001e80000100800 */
[----:B------:R1:W-:Y:S04]  /*15150*/  STL [R1+0xc28], R18 ;  /* 0x000c281201007387 */ /* 0x0003e80000100800 */
[----:B------:R-:W4:Y:S04]  /*15160*/  LDL.LU.64 R14, [R1+0xd20] ;  /* 0x000d2000010e7983 */ /* 0x000f280000300a00 */
[----:B------:R-:W2:Y:S04]  /*15170*/  LDL.LU.64 R12, [R1+0xd18] ;  /* 0x000d1800010c7983 */ /* 0x000ea80000300a00 */
[----:B------:R-:W-:Y:S04]  /*15180*/  STL [R1+0xc3c], R10 ;  /* 0x000c3c0a01007387 */ /* 0x000fe80000100800 */
[----:B------:R-:W-:Y:S04]  /*15190*/  STL [R1+0xc38], R11 ;  /* 0x000c380b01007387 */ /* 0x000fe80000100800 */
[----:B------:R-:W-:Y:S04]  /*151a0*/  STL [R1+0xc34], R29 ;  /* 0x000c341d01007387 */ /* 0x000fe80000100800 */
[----:B------:R-:W-:Y:S01]  /*151b0*/  STL [R1+0xc30], R28 ;  /* 0x000c301c01007387 */ /* 0x000fe20000100800 */
[C---:B--2---:R-:W-:Y:S11]  /*151c0*/  HMMA.16816.F32 R4, R24.reuse, R12, R4 ;  /* 0x0000000c1804723c */ /* 0x044ff60000001804 */
[----:B------:R-:W-:Y:S11]  /*151d0*/  @!UPT UIADD3 URZ, URZ, URZ, URZ ;  /* 0x0000003f3f3ff290 */ /* 0x000ff6000fffe03f */
[----:B------:R-:W-:Y:S01]  /*151e0*/  @!UPT UIADD3 URZ, URZ, URZ, URZ ;  /* 0x0000003f3f3ff290 */ /* 0x000fe2000fffe03f */
[----:B------:R2:W-:Y:S01]  /*151f0*/  STL.64 [R1+0xc0], R4 ;  /* 0x0000c00401007387 */ /* 0x0005e20000100a00 */
[----:B0-----:R-:W-:Y:S02]  /*15200*/  IMAD.MOV.U32 R19, RZ, RZ, R6 ;  /* 0x000000ffff137224 */ /* 0x001fe400078e0006 */
[----:B-1----:R-:W-:Y:S02]  /*15210*/  IMAD.MOV.U32 R18, RZ, RZ, R7 ;  /* 0x000000ffff127224 */ /* 0x002fe400078e0007 */
[----:B------:R-:W3:Y:S04]  /*15220*/  LDL.LU.64 R6, [R1+0xd10] ;  /* 0x000d100001067983 */ /* 0x000ee80000300a00 */
[----:B--2---:R-:W3:Y:S04]  /*15230*/  LDL.LU.64 R4, [R1+0xd08] ;  /* 0x000d080001047983 */ /* 0x004ee80000300a00 */
[----:B----4-:R-:W-:Y:S04]  /*15240*/  STL.64 [R1+0xcf0], R14 ;  /* 0x000cf00e01007387 */ /* 0x010fe80000100a00 */
[----:B------:R0:W-:Y:S04]  /*15250*/  STL.64 [R1+0xce8], R12 ;  /* 0x000ce80c01007387 */ /* 0x0001e80000100a00 */
[----:B0-----:R-:W2:Y:S04]  /*15260*/  LDL.LU R12, [R1+0x90] ;  /* 0x00009000010c7983 */ /* 0x001ea80000300800 */
[----:B------:R-:W2:Y:S04]  /*15270*/  LDL.LU R13, [R1+0x94] ;  /* 0x00009400010d7983 */ /* 0x000ea80000300800 */
[----:B------:R-:W2:Y:S04]  /*15280*/  LDL.LU R14, [R1+0x98] ;  /* 0x00009800010e7983 */ /* 0x000ea80000300800 */
[----:B------:R-:W2:Y:S04]  /*15290*/  LDL.LU R15, [R1+0x9c] ;  /* 0x00009c00010f7983 */ /* 0x000ea80000300800 */
[----:B------:R-:W-:Y:S04]  /*152a0*/  STL [R1+0xc44], R18 ;  /* 0x000c441201007387 */ /* 0x000fe80000100800 */
[----:B------:R-:W-:Y:S01]  /*152b0*/  STL [R1+0xc40], R19 ;  /* 0x000c401301007387 */ /* 0x000fe20000100800 */
        /* <DEDUP_REMOVED lines=13> */
[----:B----4-:R-:W-:Y:S11]  /*15390*/  HMMA.16816.F32 R20, R24, R4, R20 ;  /* 0x000000041814723c */ /* 0x010ff60000001814 */
[----:B------:R-:W-:Y:S11]  /*153a0*/  @!UPT UIADD3 URZ, URZ, URZ, URZ ;  /* 0x0000003f3f3ff290 */ /* 0x000ff6000fffe03f */
[----:B------:R-:W-:Y:S01]  /*153b0*/  @!UPT UIADD3 URZ, URZ, URZ, URZ ;  /* 0x0000003f3f3ff290 */ /* 0x000fe2000fffe03f */
[----:B------:R-:W-:Y:S04]  /*153c0*/  STL.64 [R1+0xa0], R20 ;  /* 0x0000a01401007387 */ /* 0x000fe80000100a00 */
[----:B---3--:R-:W-:Y:S04]  /*153d0*/  STL.64 [R1+0xcd0], R6 ;  /* 0x000cd00601007387 */ /* 0x008fe80000100a00 */
[----:B------:R0:W-:Y:S04]  /*153e0*/  STL.64 [R1+0xcc8], R4 ;  /* 0x000cc80401007387 */ /* 0x0001e80000100a00 */
[----:B0-----:R-:W3:Y:S04]  /*153f0*/  LDL.LU R4, [R1+0x70] ;  /* 0x0000700001047983 */ /* 0x001ee80000300800 */
[----:B------:R-:W3:Y:S04]  /*15400*/  LDL.LU R5, [R1+0x74] ;  /* 0x0000740001057983 */ /* 0x000ee80000300800 */
[----:B------:R-:W4:Y:S04]  /*15410*/  LDL.LU R6, [R1+0x78] ;  /* 0x0000780001067983 */ /* 0x000f280000300800 */
[----:B------:R-:W4:Y:S01]  /*15420*/  LDL.LU R7, [R1+0x7c] ;  /* 0x00007c0001077983 */ /* 0x000f220000300800 */
[----:B------:R-:W-:-:S03]  /*15430*/  IMAD.MOV.U32 R18, RZ, RZ, R22 ;  /* 0x000000ffff127224 */ /* 0x000fc600078e0016 */
[----:B------:R-:W0:Y:S01]  /*15440*/  S2R R22, SR_TID.X ;  /* 0x0000000000167919 */ /* 0x000e220000002100 */
[----:B------:R-:W-:Y:S01]  /*15450*/  IMAD.MOV.U32 R19, RZ, RZ, R23 ;  /* 0x000000ffff137224 */ /* 0x000fe200078e0017 */
[C---:B0-----:R-:W-:Y:S01]  /*15460*/  LOP3.LUT R23, R22.reuse, 0x7, RZ, 0xc0, !PT ;  /* 0x0000000716177812 */ /* 0x041fe200078ec0ff */
[----:B------:R-:W-:-:S04]  /*15470*/  IMAD.SHL.U32 R21, R22, 0x2, RZ ;  /* 0x0000000216157824 */ /* 0x000fc800078e00ff */
[----:B------:R-:W-:Y:S02]  /*15480*/  IMAD R23, R23, 0x90, RZ ;  /* 0x0000009017177824 */ /* 0x000fe400078e02ff */
[----:B------:R-:W-:-:S03]  /*15490*/  IMAD.SHL.U32 R22, R22, 0x40, RZ ;  /* 0x0000004016167824 */ /* 0x000fc600078e00ff */
[C-C-:B------:R-:W-:Y:S02]  /*154a0*/  LOP3.LUT R28, R23.reuse, 0x10, R21.reuse, 0x78, !PT ;  /* 0x00000010171c7812 */ /* 0x140fe400078e7815 */
[----:B------:R-:W-:-:S04]  /*154b0*/  LOP3.LUT R23, R23, 0x10, R21, 0x78, !PT ;  /* 0x0000001017177812 */ /* 0x000fc800078e7815 */
[----:B------:R-:W-:-:S04]  /*154c0*/  LOP3.LUT R23, R23, 0x400, R22, 0xf8, !PT ;  /* 0x0000040017177812 */ /* 0x000fc800078ef816 */
[----:B------:R-:W-:Y:S02]  /*154d0*/  LOP3.LUT R23, R23, 0x40, RZ, 0x3c, !PT ;  /* 0x0000004017177812 */ /* 0x000fe400078e3cff */
[----:B------:R-:W-:-:S04]  /*154e0*/  LOP3.LUT R28, R28, 0x400, R22, 0xf8, !PT ;  /* 0x000004001c1c7812 */ /* 0x000fc800078ef816 */
[----:B------:R-:W2:Y:S01]  /*154f0*/  LDSM.16.MT88.4 R20, [R23+0x21000] ;  /* 0x021000001714783b */ /* 0x000ea20000004200 */
[----:B------:R-:W-:-:S05]  /*15500*/  LOP3.LUT R28, R28, 0x60, RZ, 0x3c, !PT ;  /* 0x000000601c1c7812 */ /* 0x000fca00078e3cff */
[----:B------:R0:W1:Y:S01]  /*15510*/  LDSM.16.MT88.4 R24, [R28+0x21000] ;  /* 0x021000001c18783b */ /* 0x0000620000004200 */
[C---:B--2---:R-:W-:Y:S11]  /*15520*/  HMMA.16816.F32 R12, R20.reuse, R16, R12 ;  /* 0x00000010140c723c */ /* 0x044ff6000000180c */
[----:B------:R-:W-:Y:S11]  /*15530*/  @!UPT UIADD3 URZ, URZ, URZ, URZ ;  /* 0x0000003f3f3ff290 */ /* 0x000ff6000fffe03f */
[----:B------:R-:W-:Y:S02]  /*15540*/  @!UPT UIADD3 URZ, URZ, URZ, URZ ;  /* 0x0000003f3f3ff290 */ /* 0x000fe4000fffe03f */
[----:B------:R-:W-:Y:S02]  /*15550*/  IMAD.MOV.U32 R11, RZ, RZ, R14 ;  /* 0x000000ffff0b7224 */ /* 0x000fe400078e000e */
[----:B------:R-:W-:Y:S02]  /*15560*/  IMAD.MOV.U32 R10, RZ, RZ, R15 ;  /* 0x000000ffff0a7224 */ /* 0x000fe400078e000f */
[----:B0-----:R-:W-:Y:S02]  /*15570*/  IMAD.MOV.U32 R28, RZ, RZ, R12 ;  /* 0x000000ffff1c7224 */ /* 0x001fe400078e000c */
[----:B------:R-:W-:Y:S01]  /*15580*/  IMAD.MOV.U32 R29, RZ, RZ, R13 ;  /* 0x000000ffff1d7224 */ /* 0x000fe200078e000d */
[----:B----4-:R-:W-:Y:S04]  /*15590*/  STL.64 [R1+0xce0], R6 ;  /* 0x000ce00601007387 */ /* 0x010fe80000100a00 */
[----:B---3--:R0:W-:Y:S04]  /*155a0*/  STL.64 [R1+0xcd8], R4 ;  /* 0x000cd80401007387 */ /* 0x0081e80000100a00 */
[----:B0-----:R-:W2:Y:S04]  /*155b0*/  LDL.LU R4, [R1+0x80] ;  /* 0x0000800001047983 */ /* 0x001ea80000300800 */
[----:B------:R-:W2:Y:S04]  /*155c0*/  LDL.LU R5, [R1+0x84] ;  /* 0x0000840001057983 */ /* 0x000ea80000300800 */
[----:B------:R-:W2:Y:S04]  /*155d0*/  LDL.LU R6, [R1+0x88] ;  /* 0x0000880001067983 */ /* 0x000ea80000300800 */
[----:B------:R-:W2:Y:S04]  /*155e0*/  LDL.LU R7, [R1+0x8c] ;  /* 0x00008c0001077983 */ /* 0x000ea80000300800 */
[----:B------:R-:W-:Y:S04]  /*155f0*/  STL [R1+0xc5c], R19 ;  /* 0x000c5c1301007387 */ /* 0x000fe80000100800 */
[----:B------:R-:W-:Y:S04]  /*15600*/  STL [R1+0xc58], R18 ;  /* 0x000c581201007387 */ /* 0x000fe80000100800 */
[----:B-1----:R-:W-:Y:S04]  /*15610*/  STL.64 [R1+0xcc0], R26 ;  /* 0x000cc01a01007387 */ /* 0x002fe80000100a00 */
[----:B------:R0:W-:Y:S04]  /*15620*/  STL.64 [R1+0xcb8], R24 ;  /* 0x000cb81801007387 */ /* 0x0001e80000100a00 */
[----:B0-----:R-:W3:Y:S04]  /*15630*/  LDL.LU R24, [R1+0x60] ;  /* 0x0000600001187983 */ /* 0x001ee80000300800 */
[----:B------:R-:W3:Y:S04]  /*15640*/  LDL.LU R25, [R1+0x64] ;  /* 0x0000640001197983 */ /* 0x000ee80000300800 */
[----:B------:R-:W3:Y:S04]  /*15650*/  LDL.LU R26, [R1+0x68] ;  /* 0x00006800011a7983 */ /* 0x000ee80000300800 */
[----:B------:R-:W3:Y:S04]  /*15660*/  LDL.LU R27, [R1+0x6c] ;  /* 0x00006c00011b7983 */ /* 0x000ee80000300800 */
        /* <DEDUP_REMOVED lines=14> */
[----:B----4-:R-:W-:Y:S04]  /*15750*/  STL.64 [R1+0xcb0], R14 ;  /* 0x000cb00e01007387 */ /* 0x010fe80000100a00 */
[----:B------:R0:W-:Y:S04]  /*15760*/  STL.64 [R1+0xca8], R12 ;  /* 0x000ca80c01007387 */ /* 0x0001e80000100a00 */
[----:B0-----:R-:W4:Y:S04]  /*15770*/  LDL.LU R12, [R1+0x50] ;  /* 0x00005000010c7983 */ /* 0x001f280000300800 */
[----:B------:R-:W4:Y:S04]  /*15780*/  LDL.LU R13, [R1+0x54] ;  /* 0x00005400010d7983 */ /* 0x000f280000300800 */
[----:B------:R-:W4:Y:S04]  /*15790*/  LDL.LU R14, [R1+0x58] ;  /* 0x00005800010e7983 */ /* 0x000f280000300800 */
[----:B------:R-:W4:Y:S04]  /*157a0*/  LDL.LU R15, [R1+0x5c] ;  /* 0x00005c00010f7983 */ /* 0x000f280000300800 */
[----:B------:R-:W-:Y:S04]  /*157b0*/  STL [R1+0xc74], R18 ;  /* 0x000c741201007387 */ /* 0x000fe80000100800 */
[----:B------:R-:W-:Y:S01]  /*157c0*/  STL [R1+0xc70], R19 ;  /* 0x000c701301007387 */ /* 0x000fe20000100800 */
        /* <DEDUP_REMOVED lines=9> */
[----:B------:R-:W-:Y:S04]  /*15860*/  STL.64 [R1+0xca0], R10 ;  /* 0x000ca00a01007387 */ /* 0x000fe80000100a00 */
[----:B------:R0:W-:Y:S04]  /*15870*/  STL.64 [R1+0xc98], R8 ;  /* 0x000c980801007387 */ /* 0x0001e80000100a00 */
[----:B0-----:R-:W2:Y:S04]  /*15880*/  LDL.LU R8, [R1+0x40] ;  /* 0x0000400001087983 */ /* 0x001ea80000300800 */
[----:B------:R-:W2:Y:S04]  /*15890*/  LDL.LU R9, [R1+0x44] ;  /* 0x0000440001097983 */ /* 0x000ea80000300800 */
[----:B------:R-:W4:Y:S04]  /*158a0*/  LDL.LU R10, [R1+0x48] ;  /* 0x00004800010a7983 */ /* 0x000f280000300800 */
[----:B------:R-:W4:Y:S01]  /*158b0*/  LDL.LU R11, [R1+0x4c] ;  /* 0x00004c00010b7983 */ /* 0x000f220000300800 */
[----:B---3--:R-:W-:Y:S03]  /*158c0*/  HMMA.16816.F32 R20, R20, R4, R24 ;  /* 0x000000041414723c */ /* 0x008fe60000001818 */
[----:B------:R-:W4:Y:S04]  /*158d0*/  LDL.LU.64 R26, [R1+0xcc0] ;  /* 0x000cc000011a7983 */ /* 0x000f280000300a00 */
[----:B------:R-:W4:Y:S11]  /*158e0*/  LDL.LU.64 R24, [R1+0xcb8] ;  /* 0x000cb80001187983 */ /* 0x000f360000300a00 */
[----:B------:R-:W-:Y:S05]  /*158f0*/  @!UPT UIADD3 URZ, URZ, URZ, URZ ;  /* 0x0000003f3f3ff290 */ /* 0x000fea000fffe03f */
[----:B------:R-:W-:Y:S04]  /*15900*/  STL.64 [R1+0x60], R20 ;  /* 0x0000601401007387 */ /* 0x000fe80000100a00 */
[----:B--2---:R-:W-:Y:S04]  /*15910*/  STL.64 [R1+0xc90], R6 ;  /* 0x000c900601007387 */ /* 0x004fe80000100a00 */
[----:B------:R0:W-:Y:S04]  /*15920*/  STL.64 [R1+0xc88], R4 ;  /* 0x000c880401007387 */ /* 0x0001e80000100a00 */
[----:B0-----:R-:W2:Y:S04]  /*15930*/  LDL.LU R4, [R1+0x10] ;  /* 0x0000100001047983 */ /* 0x001ea80000300800 */
[----:B------:R-:W2:Y:S04]  /*15940*/  LDL.LU R5, [R1+0x14] ;  /* 0x0000140001057983 */ /* 0x000ea80000300800 */
[----:B------:R-:W2:Y:S04]  /*15950*/  LDL.LU R6, [R1+0x18] ;  /* 0x0000180001067983 */ /* 0x000ea80000300800 */
[----:B------:R-:W2:Y:S01]  /*15960*/  LDL.LU R7, [R1+0x1c] ;  /* 0x00001c0001077983 */ /* 0x000ea20000300800 */
[C---:B----4-:R-:W-:Y:S11]  /*15970*/  HMMA.16816.F32 R12, R24.reuse, R16, R12 ;  /* 0x00000010180c723c */ /* 0x050ff6000000180c */
[----:B------:R-:W-:Y:S11]  /*15980*/  @!UPT UIADD3 URZ, URZ, URZ, URZ ;  /* 0x0000003f3f3ff290 */ /* 0x000ff6000fffe03f */
[----:B------:R-:W-:Y:S01]  /*15990*/  @!UPT UIADD3 URZ, URZ, URZ, URZ ;  /* 0x0000003f3f3ff290 */ /* 0x000fe2000fffe03f */
[----:B------:R-:W-:Y:S04]  /*159a0*/  STL.64 [R1+0x50], R12 ;  /* 0x0000500c01007387 */ /* 0x000fe80000100a00 */
[----:B------:R0:W-:Y:S04]  /*159b0*/  STL.64 [R1+0x58], R14 ;  /* 0x0000580e01007387 */ /* 0x0001e80000100a00 */
[----:B0-----:R-:W3:Y:S04]  /*159c0*/  LDL.LU.64 R14, [R1+0xcb0] ;  /* 0x000cb000010e7983 */ /* 0x001ee80000300a00 */
[----:B------:R-:W4:Y:S02]  /*159d0*/  LDL.LU.64 R12, [R1+0xca8] ;  /* 0x000ca800010c7983 */ /* 0x000f240000300a00 */
[----:B----4-:R-:W-:Y:S11]  /*159e0*/  HMMA.16816.F32 R8, R24, R12, R8 ;  /* 0x0000000c1808723c */ /* 0x010ff60000001808 */
[----:B------:R-:W-:Y:S11]  /*159f0*/  @!UPT UIADD3 URZ, URZ, URZ, URZ ;  /* 0x0000003f3f3ff290 */ /* 0x000ff6000fffe03f */
[----:B------:R-:W-:Y:S01]  /*15a00*/  @!UPT UIADD3 URZ, URZ, URZ, URZ ;  /* 0x0000003f3f3ff290 */ /* 0x000fe2000fffe03f */
[----:B------:R-:W-:Y:S04]  /*15a10*/  STL.64 [R1+0x40], R8 ;  /* 0x0000400801007387 */ /* 0x000fe80000100a00 */
[----:B------:R0:W-:Y:S04]  /*15a20*/  STL.64 [R1+0x48], R10 ;  /* 0x0000480a01007387 */ /* 0x0001e80000100a00 */
[----:B0-----:R-:W4:Y:S04]  /*15a30*/  LDL.LU.64 R10, [R1+0xca0] ;  /* 0x000ca000010a7983 */ /* 0x001f280000300a00 */
[----:B------:R-:W2:Y:S01]  /*15a40*/  LDL.LU.64 R8, [R1+0xc98] ;  /* 0x000c980001087983 */ /* 0x000ea20000300a00 */
[----:B------:R-:W-:-:S03]  /*15a50*/  IMAD.MOV.U32 R19, RZ, RZ, R23 ;  /* 0x000000ffff137224 */ /* 0x000fc600078e0017 */
[----:B------:R-:W0:Y:S01]  /*15a60*/  S2R R23, SR_TID.X ;  /* 0x0000000000177919 */ /* 0x000e220000002100 */
[----:B------:R-:W-:Y:S01]  /*15a70*/  IMAD.MOV.U32 R18, RZ, RZ, R22 ;  /* 0x000000ffff127224 */ /* 0x000fe200078e0016 */
[C---:B0-----:R-:W-:Y:S01]  /*15a80*/  LOP3.LUT R21, R23.reuse, 0x7, RZ, 0xc0, !PT ;  /* 0x0000000717157812 */ /* 0x041fe200078ec0ff */
[----:B------:R-:W-:-:S04]  /*15a90*/  IMAD.SHL.U32 R20, R23, 0x2, RZ ;  /* 0x0000000217147824 */ /* 0x000fc800078e00ff */
[----:B------:R-:W-:Y:S02]  /*15aa0*/  IMAD R21, R21, 0x90, RZ ;  /* 0x0000009015157824 */ /* 0x000fe400078e02ff */
[----:B------:R-:W-:-:S03]  /*15ab0*/  IMAD.SHL.U32 R22, R23, 0x40, RZ ;  /* 0x0000004017167824 */ /* 0x000fc600078e00ff */
[----:B------:R-:W-:Y:S01]  /*15ac0*/  LOP3.LUT R17, R21, 0x10, R20, 0x78, !PT ;  /* 0x0000001015117812 */ /* 0x000fe200078e7814 */
[----:B------:R-:W-:Y:S01]  /*15ad0*/  IMAD.MOV.U32 R23, RZ, RZ, R0 ;  /* 0x000000ffff177224 */ /* 0x000fe200078e0000 */
[----:B------:R0:W-:Y:S02]  /*15ae0*/  STL [R1+0xc80], R22 ;  /* 0x000c801601007387 */ /* 0x0001e40000100800 */
[----:B------:R-:W-:Y:S02]  /*15af0*/  LOP3.LUT R17, R17, 0x400, R22, 0xf8, !PT ;  /* 0x0000040011117812 */ /* 0x000fe400078ef816 */
[----:B------:R1:W-:Y:S01]  /*15b00*/  STL.64 [R1+0xc78], R20 ;  /* 0x000c781401007387 */ /* 0x0003e20000100a00 */
[----:B0-----:R-:W-:-:S03]  /*15b10*/  IMAD.MOV.U32 R22, RZ, RZ, R2 ;  /* 0x000000ffff167224 */ /* 0x001fc600078e0002 */
[----:B-1----:R-:W4:Y:S01]  /*15b20*/  LDL.LU R20, [R1] ;  /* 0x0000000001147983 */ /* 0x002f220000300800 */
[----:B------:R-:W-:Y:S01]  /*15b30*/  IMAD.MOV.U32 R21, RZ, RZ, R3 ;  /* 0x000000ffff157224 */ /* 0x000fe200078e0003 */
        /* <DEDUP_REMOVED lines=9> */
[----:B---3--:R-:W-:Y:S04]  /*15bd0*/  STL.64 [R1+0xc00], R14 ;  /* 0x000c000e01007387 */ /* 0x008fe80000100a00 */
[----:B------:R-:W-:Y:S04]  /*15be0*/  STL [R1+0xbf8], R12 ;  /* 0x000bf80c01007387 */ /* 0x000fe80000100800 */
[----:B------:R-:W0:Y:S02]  /*15bf0*/  S2R R13, SR_TID.X ;  /* 0x00000000000d7919 */ /* 0x000e240000002100 */
[C---:B0-----:R-:W-:Y:S01]  /*15c00*/  IMAD.SHL.U32 R9, R13.reuse, 0x2, RZ ;  /* 0x000000020d097824 */ /* 0x041fe200078e00ff */
[----:B----4-:R-:W-:Y:S01]  /*15c10*/  HMMA.16816.F32 R24, R24, R4, R20 ;  /* 0x000000041818723c */ /* 0x010fe20000001814 */
[----:B------:R-:W3:Y:S04]  /*15c20*/  LDL.LU R22, [R1+0xc80] ;  /* 0x000c800001167983 */ /* 0x000ee80000300800 */
[----:B------:R-:W4:Y:S11]  /*15c30*/  LDL.LU.64 R20, [R1+0xc78] ;  /* 0x000c780001147983 */ /* 0x000f360000300a00 */
[----:B------:R-:W-:Y:S07]  /*15c40*/  @!UPT UIADD3 URZ, URZ, URZ, URZ ;  /* 0x0000003f3f3ff290 */ /* 0x000fee000fffe03f */
[----:B------:R-:W-:Y:S04]  /*15c50*/  STL.64 [R1+0x20], R24 ;  /* 0x0000201801007387 */ /* 0x000fe80000100a00 */
[----:B------:R-:W-:Y:S04]  /*15c60*/  STL [R1+0x28], R26 ;  /* 0x0000281a01007387 */ /* 0x000fe80000100800 */
[----:B------:R-:W3:Y:S01]  /*15c70*/  LDL R5, [R1+0x130] ;  /* 0x0001300001057983 */ /* 0x000ee20000100800 */
[C---:B------:R-:W-:Y:S01]  /*15c80*/  LOP3.LUT R23, R13.reuse, 0x7, RZ, 0xc0, !PT ;  /* 0x000000070d177812 */ /* 0x040fe200078ec0ff */
[----:B------:R-:W-:-:S04]  /*15c90*/  IMAD.SHL.U32 R13, R13, 0x40, RZ ;  /* 0x000000400d0d7824 */ /* 0x000fc800078e00ff */
[----:B------:R-:W-:-:S05]  /*15ca0*/  IMAD R23, R23, 0x90, RZ ;  /* 0x0000009017177824 */ /* 0x000fca00078e02ff */
[----:B------:R-:W-:-:S04]  /*15cb0*/  LOP3.LUT R23, R23, 0x10, R9, 0x78, !PT ;  /* 0x0000001017177812 */ /* 0x000fc800078e7809 */
[----:B------:R-:W-:Y:S02]  /*15cc0*/  LOP3.LUT R23, R23, 0x400, R13, 0xf8, !PT ;  /* 0x0000040017177812 */ /* 0x000fe400078ef80d */
[----:B------:R-:W0:Y:S02]  /*15cd0*/  LDSM.16.MT88.4 R12, [R17+0x21800] ;  /* 0x02180000110c783b */ /* 0x000e240000004200 */
[----:B------:R-:W-:Y:S01]  /*15ce0*/  LOP3.LUT R23, R23, 0x20, RZ, 0x3c, !PT ;  /* 0x0000002017177812 */ /* 0x000fe200078e3cff */
[----:B------:R-:W-:-:S04]  /*15cf0*/  IMAD.MOV.U32 R16, RZ, RZ, R27 ;  /* 0x000000ffff107224 */ /* 0x000fc800078e001b */
[----:B------:R-:W1:Y:S04]  /*15d00*/  LDSM.16.MT88.4 R24, [R23+0x21800] ;  /* 0x021800001718783b */ /* 0x000e680000004200 */
[----:B--2---:R2:W-:Y:S01]  /*15d10*/  STL.64 [R1+0xbf0], R6 ;  /* 0x000bf00601007387 */ /* 0x0045e20000100a00 */
[----:B0-----:R-:W-:Y:S02]  /*15d20*/  IMAD.MOV.U32 R4, RZ, RZ, R15 ;  /* 0x000000ffff047224 */ /* 0x001fe400078e000f */
[----:B--2---:R-:W-:Y:S02]  /*15d30*/  IMAD.MOV.U32 R7, RZ, RZ, R12 ;  /* 0x000000ffff077224 */ /* 0x004fe400078e000c */
[----:B------:R-:W-:Y:S02]  /*15d40*/  IMAD.MOV.U32 R6, RZ, RZ, R13 ;  /* 0x000000ffff067224 */ /* 0x000fe400078e000d */
[----:B-1----:R-:W-:-:S02]  /*15d50*/  IMAD.MOV.U32 R13, RZ, RZ, R24 ;  /* 0x000000ffff0d7224 */ /* 0x002fc400078e0018 */
[----:B------:R-:W-:Y:S02]  /*15d60*/  IMAD.MOV.U32 R12, RZ, RZ, R25 ;  /* 0x000000ffff0c7224 */ /* 0x000fe400078e0019 */
[----:B------:R-:W-:Y:S02]  /*15d70*/  IMAD.MOV.U32 R9, RZ, RZ, R26 ;  /* 0x000000ffff097224 */ /* 0x000fe400078e001a */
[----:B------:R-:W-:Y:S01]  /*15d80*/  IMAD.MOV.U32 R8, RZ, RZ, R27 ;  /* 0x000000ffff087224 */ /* 0x000fe200078e001b */
[----:B----4-:R-:W-:-:S04]  /*15d90*/  LOP3.LUT R23, R21, 0x10, R20, 0x78, !PT ;  /* 0x0000001015177812 */ /* 0x010fc800078e7814 */
[----:B---3--:R-:W-:Y:S02]  /*15da0*/  LOP3.LUT R23, R23, 0x400, R22, 0xf8, !PT ;  /* 0x0000040017177812 */ /* 0x008fe400078ef816 */
[----:B------:R-:W-:Y:S02]  /*15db0*/  LOP3.LUT R15, R21, 0x10, R20, 0x78, !PT ;  /* 0x00000010150f7812 */ /* 0x000fe400078e7814 */
[----:B------:R-:W-:Y:S02]  /*15dc0*/  LOP3.LUT R23, R23, 0x40, RZ, 0x3c, !PT ;  /* 0x0000004017177812 */ /* 0x000fe400078e3cff */
[----:B------:R-:W-:-:S04]  /*15dd0*/  LOP3.LUT R15, R15, 0x400, R22, 0xf8, !PT ;  /* 0x000004000f0f7812 */ /* 0x000fc800078ef816 */
[----:B------:R-:W0:Y:S01]  /*15de0*/  LDSM.16.MT88.4 R20, [R23+0x21800] ;  /* 0x021800001714783b */ /* 0x000e220000004200 */
[----:B------:R-:W-:-:S05]  /*15df0*/  LOP3.LUT R15, R15, 0x60, RZ, 0x3c, !PT ;  /* 0x000000600f0f7812 */ /* 0x000fca00078e3cff */
[----:B------:R-:W1:Y:S04]  /*15e00*/  LDSM.16.MT88.4 R24, [R15+0x21800] ;  /* 0x021800000f18783b */ /* 0x000e680000004200 */
[----:B------:R-:W-:Y:S04]  /*15e10*/  STL [R1+0xbe8], R5 ;  /* 0x000be80501007387 */ /* 0x000fe80000100800 */
[----:B0-----:R0:W-:Y:S04]  /*15e20*/  STL.64 [R1+0xb70], R22 ;  /* 0x000b701601007387 */ /* 0x0011e80000100a00 */
[----:B------:R2:W-:Y:S01]  /*15e30*/  STL.64 [R1+0xb68], R20 ;  /* 0x000b681401007387 */ /* 0x0005e20000100a00 */
[----:B0-----:R-:W-:-:S02]  /*15e40*/  IMAD.MOV.U32 R22, RZ, RZ, R9 ;  /* 0x000000ffff167224 */ /* 0x001fc400078e0009 */
[----:B------:R-:W-:Y:S02]  /*15e50*/  IMAD.MOV.U32 R23, RZ, RZ, R8 ;  /* 0x000000ffff177224 */ /* 0x000fe400078e0008 */
[----:B--2---:R-:W-:Y:S02]  /*15e60*/  IMAD.MOV.U32 R20, RZ, RZ, R13 ;  /* 0x000000ffff147224 */ /* 0x004fe400078e000d */
[----:B------:R-:W-:Y:S01]  /*15e70*/  IMAD.MOV.U32 R21, RZ, RZ, R12 ;  /* 0x000000ffff157224 */ /* 0x000fe200078e000c */
[----:B------:R-:W-:Y:S04]  /*15e80*/  STL.64 [R1+0xbc0], R22 ;  /* 0x000bc01601007387 */ /* 0x000fe80000100a00 */
[----:B------:R-:W-:Y:S04]  /*15e90*/  STL.64 [R1+0xbb8], R20 ;  /* 0x000bb81401007387 */ /* 0x000fe80000100a00 */
[----:B-1----:R-:W-:Y:S04]  /*15ea0*/  STL.64 [R1+0xb30], R26 ;  /* 0x000b301a01007387 */ /* 0x002fe80000100a00 */
[----:B------:R0:W-:Y:S04]  /*15eb0*/  STL.64 [R1+0xb28], R24 ;  /* 0x000b281801007387 */ /* 0x0001e80000100a00 */
[----:B0-----:R-:W2:Y:S04]  /*15ec0*/  LDL.LU R24, [R1+0x60] ;  /* 0x0000600001187983 */ /* 0x001ea80000300800 */
[----:B------:R-:W2:Y:S01]  /*15ed0*/  LDL.LU R25, [R1+0x64] ;  /* 0x0000640001197983 */ /* 0x000ea20000300800 */
[----:B------:R-:W-:-:S02]  /*15ee0*/  IMAD.MOV.U32 R26, RZ, RZ, R18 ;  /* 0x000000ffff1a7224 */ /* 0x000fc400078e0012 */
[----:B------:R-:W-:Y:S01]  /*15ef0*/  IMAD.MOV.U32 R27, RZ, RZ, R19 ;  /* 0x000000ffff1b7224 */ /* 0x000fe200078e0013 */
[----:B------:R-:W3:Y:S04]  /*15f00*/  LDL.LU R18, [R1+0xc74] ;  /* 0x000c740001127983 */ /* 0x000ee80000300800 */
[----:B------:R-:W4:Y:S04]  /*15f10*/  LDL.LU R19, [R1+0xc70] ;  /* 0x000c700001137983 */ /* 0x000f280000300800 */
[----:B------:R0:W-:Y:S02]  /*15f20*/  STL.64 [R1+0xb40], R26 ;  /* 0x000b401a01007387 */ /* 0x0001e40000100a00 */
[----:B0-----:R-:W-:-:S02]  /*15f30*/  IMAD.MOV.U32 R26, RZ, RZ, R29 ;  /* 0x000000ffff1a7224 */ /* 0x001fc400078e001d */
[----:B------:R-:W-:Y:S01]  /*15f40*/  IMAD.MOV.U32 R27, RZ, RZ, R28 ;  /* 0x000000ffff1b7224 */ /* 0x000fe200078e001c */
[----:B--2---:R0:W-:Y:S02]  /*15f50*/  STL.64 [R1+0xb38], R24 ;  /* 0x000b381801007387 */ /* 0x0041e40000100a00 */
[----:B0-----:R-:W-:Y:S02]  /*15f60*/  IMAD.MOV.U32 R24, RZ, RZ, R10 ;  /* 0x000000ffff187224 */ /* 0x001fe400078e000a */
[----:B------:R-:W2:Y:S01]  /*15f70*/  LDL.LU R10, [R1+0xc6c] ;  /* 0x000c6c00010a7983 */ /* 0x000ea20000300800 */
[----:B------:R-:W-:-:S03]  /*15f80*/  IMAD.MOV.U32 R25, RZ, RZ, R11 ;  /* 0x000000ffff197224 */ /* 0x000fc600078e000b */
[----:B------:R-:W2:Y:S04]  /*15f90*/  LDL.LU R11, [R1+0xc68] ;  /* 0x000c6800010b7983 */ /* 0x000ea80000300800 */
[----:B------:R-:W2:Y:S04]  /*15fa0*/  LDL.LU R29, [R1+0xc64] ;  /* 0x000c6400011d7983 */ /* 0x000ea80000300800 */
[----:B------:R-:W2:Y:S04]  /*15fb0*/  LDL.LU R28, [R1+0xc60] ;  /* 0x000c6000011c7983 */ /* 0x000ea80000300800 */
[----:B------:R-:W-:Y:S04]  /*15fc0*/  STL.64 [R1+0xb50], R26 ;  /* 0x000b501a01007387 */ /* 0x000fe80000100a00 */
[----:B------:R0:W-:Y:S04]  /*15fd0*/  STL.64 [R1+0xb48], R24 ;  /* 0x000b481801007387 */ /* 0x0001e80000100a00 */
[----:B0-----:R-:W2:Y:S04]  /*15fe0*/  LDL.LU R24, [R1+0x80] ;  /* 0x0000800001187983 */ /* 0x001ea80000300800 */
[----:B------:R-:W2:Y:S01]  /*15ff0*/  LDL.LU R25, [R1+0x84] ;  /* 0x0000840001197983 */ /* 0x000ea20000300800 */
[----:B----4-:R-:W-:-:S02]  /*16000*/  IMAD.MOV.U32 R26, RZ, RZ, R19 ;  /* 0x000000ffff1a7224 */ /* 0x010fc400078e0013 */
[----:B---3--:R-:W-:Y:S01]  /*16010*/  IMAD.MOV.U32 R27, RZ, RZ, R18 ;  /* 0x000000ffff1b7224 */ /* 0x008fe200078e0012 */
[----:B------:R-:W3:Y:S04]  /*16020*/  LDL.LU R19, [R1+0xc5c] ;  /* 0x000c5c0001137983 */ /* 0x000ee80000300800 */
[----:B------:R-:W4:Y:S04]  /*16030*/  LDL.LU R18, [R1+0xc58] ;  /* 0x000c580001127983 */ /* 0x000f280000300800 */
[----:B------:R2:W-:Y:S02]  /*16040*/  STL.64 [R1+0xb60], R26 ;  /* 0x000b601a01007387 */ /* 0x0005e40000100a00 */
[----:B--2---:R-:W-:-:S02]  /*16050*/  IMAD.MOV.U32 R27, RZ, RZ, R10 ;  /* 0x000000ffff1b7224 */ /* 0x004fc400078e000a */
[----:B------:R-:W-:Y:S01]  /*16060*/  IMAD.MOV.U32 R26, RZ, RZ, R11 ;  /* 0x000000ffff1a7224 */ /* 0x000fe200078e000b */
[----:B------:R0:W-:Y:S02]  /*16070*/  STL.64 [R1+0xb58], R24 ;  /* 0x000b581801007387 */ /* 0x0001e40000100a00 */
        /* <DEDUP_REMOVED lines=13> */
[----:B------:R-:W4:Y:S01]  /*16150*/  LDL.LU R19, [R1+0xc40] ;  /* 0x000c400001137983 */ /* 0x000f220000300800 */
[----:B------:R-:W-:Y:S02]  /*16160*/  IMAD.MOV.U32 R5, RZ, RZ, R14 ;  /* 0x000000ffff057224 */ /* 0x000fe400078e000e */
[----:B------:R-:W-:Y:S02]  /*16170*/  IMAD.MOV.U32 R23, RZ, RZ, R4 ;  /* 0x000000ffff177224 */ /* 0x000fe400078e0004 */
[----:B------:R-:W-:Y:S01]  /*16180*/  IMAD.MOV.U32 R22, RZ, RZ, R5 ;  /* 0x000000ffff167224 */ /* 0x000fe200078e0005 */
[----:B------:R-:W3:Y:S01]  /*16190*/  LDL.LU R4, [R1+0x100] ;  /* 0x0001000001047983 */ /* 0x000ee20000300800 */
[----:B------:R-:W-:-:S02]  /*161a0*/  IMAD.MOV.U32 R21, RZ, RZ, R6 ;  /* 0x000000ffff157224 */ /* 0x000fc400078e0006 */
[----:B------:R-:W-:Y:S01]  /*161b0*/  IMAD.MOV.U32 R20, RZ, RZ, R7 ;  /* 0x000000ffff147224 */ /* 0x000fe200078e0007 */
[----:B------:R-:W3:Y:S04]  /*161c0*/  LDL.LU R5, [R1+0x104] ;  /* 0x0001040001057983 */ /* 0x000ee80000300800 */
[----:B------:R-:W3:Y:S04]  /*161d0*/  LDL.LU R6, [R1+0x108] ;  /* 0x0001080001067983 */ /* 0x000ee80000300800 */
[----:B------:R-:W3:Y:S04]  /*161e0*/  LDL.LU R7, [R1+0x10c] ;  /* 0x00010c0001077983 */ /* 0x000ee80000300800 */
[----:B------:R-:W3:Y:S04]  /*161f0*/  LDL.LU R12, [R1+0x110] ;  /* 0x00011000010c7983 */ /* 0x000ee80000300800 */
[----:B------:R-:W3:Y:S04]  /*16200*/  LDL.LU R13, [R1+0x114] ;  /* 0x00011400010d7983 */ /* 0x000ee80000300800 */
[----:B------:R-:W3:Y:S04]  /*16210*/  LDL.LU R14, [R1+0x118] ;  /* 0x00011800010e7983 */ /* 0x000ee80000300800 */
[----:B------:R-:W3:Y:S04]  /*16220*/  LDL.LU R15, [R1+0x11c] ;  /* 0x00011c00010f7983 */ /* 0x000ee80000300800 */
        /* <DEDUP_REMOVED lines=28> */
[----:B------:R3:W-:Y:S04]  /*163f0*/  STL.64 [R1+0xbd0], R26 ;  /* 0x000bd01a01007387 */ /* 0x0007e80000100a00 */
[----:B------:R0:W-:Y:S01]  /*16400*/  STL.64 [R1+0xbc8], R24 ;  /* 0x000bc81801007387 */ /* 0x0001e20000100a00 */
[----:B---3--:R-:W-:-:S03]  /*16410*/  IMAD.MOV.U32 R26, RZ, RZ, R19 ;  /* 0x000000ffff1a7224 */ /* 0x008fc600078e0013 */
[----:B0-----:R-:W3:Y:S01]  /*16420*/  LDL.LU R24, [R1+0xe0] ;  /* 0x0000e00001187983 */ /* 0x001ee20000300800 */
[----:B----4-:R-:W-:-:S03]  /*16430*/  IMAD.MOV.U32 R25, RZ, RZ, R18 ;  /* 0x000000ffff197224 */ /* 0x010fc600078e0012 */
[----:B------:R-:W4:Y:S04]  /*16440*/  LDL.LU R18, [R1+0xc14] ;  /* 0x000c140001127983 */ /* 0x000f280000300800 */
[----:B------:R-:W4:Y:S04]  /*16450*/  LDL.LU R19, [R1+0xc10] ;  /* 0x000c100001137983 */ /* 0x000f280000300800 */
[----:B------:R-:W2:Y:S01]  /*16460*/  LDL.LU R27, [R1+0xec] ;  /* 0x0000ec00011b7983 */ /* 0x000ea20000300800 */
[----:B----4-:R-:W-:Y:S03]  /*16470*/  HMMA.16816.F32 R12, R20, R18, R12 ;  /* 0x00000012140c723c */ /* 0x010fe6000000180c */
[----:B--2---:R-:W-:Y:S04]  /*16480*/  STL.64 [R1+0xbe0], R26 ;  /* 0x000be01a01007387 */ /* 0x004fe80000100a00 */
[----:B---3--:R0:W-:Y:S02]  /*16490*/  STL.64 [R1+0xbd8], R24 ;  /* 0x000bd81801007387 */ /* 0x0081e40000100a00 */
[----:B0-----:R-:W-:-:S02]  /*164a0*/  IMAD.MOV.U32 R24, RZ, RZ, R10 ;  /* 0x000000ffff187224 */ /* 0x001fc400078e000a */
        /* <DEDUP_REMOVED lines=19> */
[----:B------:R-:W3:Y:S04]  /*165e0*/  LDL.LU R5, [R1+0xbe8] ;  /* 0x000be80001057983 */ /* 0x000ee80000300800 */
        /* <DEDUP_REMOVED lines=19> */
[----:B0-----:R-:W2:Y:S02]  /*16720*/  LDL.LU.64 R24, [R1+0xba8] ;  /* 0x000ba80001187983 */ /* 0x001ea40000300a00 */
        /* <DEDUP_REMOVED lines=89> */
[----:B------:R-:W0:Y:S11]  /*16cc0*/  LDSM.16.M88.4 R16, [R5+0x80] ;  /* 0x000080000510783b */ /* 0x000e360000000200 */
        /* <DEDUP_REMOVED lines=467> */
[----:B------:R-:W-:Y:S01]  /*18a00*/  STL.64 [R1+0xb0], R24 ;  /* 0x0000b01801007387 */ /* 0x000fe20000100a00 */
[----:B------:R0:W-:Y:S03]  /*18a10*/  STL.64 [R1+0xb8], R26 ;  /* 0x0000b81a01007387 */ /* 0x0001e60000100a00 */
[----:B0-----:R-:W2:Y:S01]  /*18a20*/  LDL.LU.64 R26, [R1+0x938] ;  /* 0x00093800011a7983 */ /* 0x001ea20000300a00 */
[----:B------:R-:W2:Y:S02]  /*18a30*/  LDL.LU.64 R24, [R1+0x930] ;  /* 0x0009300001187983 */ /* 0x000ea40000300a00 */
[----:B--2---:R-:W-:Y:S01]  /*18a40*/  HMMA.16816.F32 R20, R20, R6, R24 ;  /* 0x000000061414723c */ /* 0x004fe20000001818 */
[----:B------:R-:W2:Y:S01]  /*18a50*/  LDL.LU.64 R26, [R1+0x928] ;  /* 0x00092800011a7983 */ /* 0x000ea20000300a00 */
[----:B------:R-:W2:Y:S11]  /*18a60*/  LDL.LU.64 R24, [R1+0x920] ;  /* 0x0009200001187983 */ /* 0x000eb60000300a00 */
[----:B------:R-:W-:Y:S10]  /*18a70*/  @!UPT UIADD3 URZ, URZ, URZ, URZ ;  /* 0x0000003f3f3ff290 */ /* 0x000ff4000fffe03f */
        /* <DEDUP_REMOVED lines=8> */
[----:B------:R-:W-:Y:S01]  /*18b00*/  STL.64 [R1+0x90], R24 ;  /* 0x0000901801007387 */ /* 0x000fe20000100a00 */
[----:B------:R0:W-:Y:S03]  /*18b10*/  STL.64 [R1+0x98], R26 ;  /* 0x0000981a01007387 */ /* 0x0001e60000100a00 */
[----:B0-----:R-:W2:Y:S01]  /*18b20*/  LDL.LU.64 R26, [R1+0x908] ;  /* 0x00090800011a7983 */ /* 0x001ea20000300a00 */
        /* <DEDUP_REMOVED lines=8> */
[----:B------:R-:W-:Y:S02]  /*18bb0*/  STL.64 [R1+0x8c8], R14 ;  /* 0x0008c80e01007387 */ /* 0x000fe40000100a00 */
[----:B----4-:R0:W-:Y:S02]  /*18bc0*/  STL [R1+0x8c0], R12 ;  /* 0x0008c00c01007387 */ /* 0x0101e40000100800 */
[----:B0-----:R-:W4:Y:S01]  /*18bd0*/  LDL.LU R12, [R1+0x50] ;  /* 0x00005000010c7983 */ /* 0x001f220000300800 */
[----:B------:R-:W4:Y:S02]  /*18be0*/  LDL.LU R13, [R1+0x54] ;  /* 0x00005400010d7983 */ /* 0x000f240000300800 */
[----:B------:R-:W4:Y:S02]  /*18bf0*/  LDL.LU R14, [R1+0x58] ;  /* 0x00005800010e7983 */ /* 0x000f240000300800 */
[----:B------:R-:W4:Y:S01]  /*18c00*/  LDL.LU R15, [R1+0x5c] ;  /* 0x00005c00010f7983 */ /* 0x000f220000300800 */
        /* <DEDUP_REMOVED lines=8> */
[----:B------:R0:W-:Y:S02]  /*18c90*/  STL.64 [R1+0x8b0], R8 ;  /* 0x0008b00801007387 */ /* 0x0001e40000100a00 */
[----:B0-----:R-:W3:Y:S01]  /*18ca0*/  LDL.LU R8, [R1+0x40] ;  /* 0x0000400001087983 */ /* 0x001ee20000300800 */
[----:B------:R-:W3:Y:S02]  /*18cb0*/  LDL.LU R9, [R1+0x44] ;  /* 0x0000440001097983 */ /* 0x000ee40000300800 */
[----:B------:R-:W3:Y:S02]  /*18cc0*/  LDL.LU R10, [R1+0x48] ;  /* 0x00004800010a7983 */ /* 0x000ee40000300800 */
[----:B------:R-:W3:Y:S01]  /*18cd0*/  LDL.LU R11, [R1+0x4c] ;  /* 0x00004c00010b7983 */ /* 0x000ee20000300800 */
[----:B--2---:R-:W-:Y:S01]  /*18ce0*/  HMMA.16816.F32 R20, R20, R6, R24 ;  /* 0x000000061414723c */ /* 0x004fe20000001818 */
[----:B------:R-:W4:Y:S01]  /*18cf0*/  LDL.LU.64 R26, [R1+0x8d8] ;  /* 0x0008d800011a7983 */ /* 0x000f220000300a00 */
[----:B------:R-:W4:Y:S11]  /*18d00*/  LDL.LU.64 R24, [R1+0x8d0] ;  /* 0x0008d00001187983 */ /* 0x000f360000300a00 */
[----:B------:R-:W-:Y:S10]  /*18d10*/  @!UPT UIADD3 URZ, URZ, URZ, URZ ;  /* 0x0000003f3f3ff290 */ /* 0x000ff4000fffe03f */
[----:B------:R0:W-:Y:S01]  /*18d20*/  STL.64 [R1+0x60], R20 ;  /* 0x0000601401007387 */ /* 0x0001e20000100a00 */
[----:B------:R1:W-:Y:S03]  /*18d30*/  STL.64 [R1+0x68], R22 ;  /* 0x0000681601007387 */ /* 0x0003e60000100a00 */
[----:B0-----:R-:W2:Y:S01]  /*18d40*/  LDL.LU R20, [R1+0x20] ;  /* 0x0000200001147983 */ /* 0x001ea20000300800 */
[----:B------:R-:W2:Y:S02]  /*18d50*/  LDL.LU R21, [R1+0x24] ;  /* 0x0000240001157983 */ /* 0x000ea40000300800 */
[----:B-1----:R-:W2:Y:S01]  /*18d60*/  LDL.LU R22, [R1+0x28] ;  /* 0x0000280001167983 */ /* 0x002ea20000300800 */
[C---:B----4-:R-:W-:Y:S11]  /*18d70*/  HMMA.16816.F32 R12, R24.reuse, R18, R12 ;  /* 0x00000012180c723c */ /* 0x050ff6000000180c */
[----:B------:R-:W-:Y:S11]  /*18d80*/  @!UPT UIADD3 URZ, URZ, URZ, URZ ;  /* 0x0000003f3f3ff290 */ /* 0x000ff6000fffe03f */
[----:B------:R-:W-:Y:S01]  /*18d90*/  @!UPT UIADD3 URZ, URZ, URZ, URZ ;  /* 0x0000003f3f3ff290 */ /* 0x000fe2000fffe03f */
[----:B------:R-:W-:Y:S01]  /*18da0*/  STL.64 [R1+0x50], R12 ;  /* 0x0000500c01007387 */ /* 0x000fe20000100a00 */
[----:B------:R0:W-:Y:S03]  /*18db0*/  STL.64 [R1+0x58], R14 ;  /* 0x0000580e01007387 */ /* 0x0001e60000100a00 */
[----:B0-----:R-:W3:Y:S01]  /*18dc0*/  LDL.LU.64 R14, [R1+0x8c8] ;  /* 0x0008c800010e7983 */ /* 0x001ee20000300a00 */
[----:B------:R-:W4:Y:S01]  /*18dd0*/  LDL.LU R12, [R1+0x8c0] ;  /* 0x0008c000010c7983 */ /* 0x000f220000300800 */
[C---:B---3--:R-:W-:Y:S11]  /*18de0*/  HMMA.16816.F32 R8, R24.reuse, R14, R8 ;  /* 0x0000000e1808723c */ /* 0x048ff60000001808 */
[----:B------:R-:W-:Y:S11]  /*18df0*/  @!UPT UIADD3 URZ, URZ, URZ, URZ ;  /* 0x0000003f3f3ff290 */ /* 0x000ff6000fffe03f */
[----:B------:R-:W-:Y:S01]  /*18e00*/  @!UPT UIADD3 URZ, URZ, URZ, URZ ;  /* 0x0000003f3f3ff290 */ /* 0x000fe2000fffe03f */
[----:B------:R-:W-:Y:S01]  /*18e10*/  STL.64 [R1+0x40], R8 ;  /* 0x0000400801007387 */ /* 0x000fe20000100a00 */
[----:B------:R0:W-:Y:S03]  /*18e20*/  STL.64 [R1+0x48], R10 ;  /* 0x0000480a01007387 */ /* 0x0001e60000100a00 */
[----:B0-----:R-:W4:Y:S01]  /*18e30*/  LDL.LU.64 R10, [R1+0x8b8] ;  /* 0x0008b800010a7983 */ /* 0x001f220000300a00 */
[----:B------:R-:W-:Y:S02]  /*18e40*/  IMAD.MOV.U32 R13, RZ, RZ, R3 ;  /* 0x000000ffff0d7224 */ /* 0x000fe400078e0003 */
[----:B------:R-:W-:Y:S02]  /*18e50*/  IMAD.MOV.U32 R14, RZ, RZ, R2 ;  /* 0x000000ffff0e7224 */ /* 0x000fe400078e0002 */
[----:B------:R-:W-:Y:S02]  /*18e60*/  IMAD.MOV.U32 R15, RZ, RZ, R0 ;  /* 0x000000ffff0f7224 */ /* 0x000fe400078e0000 */
[----:B------:R-:W-:Y:S01]  /*18e70*/  IMAD.MOV.U32 R23, RZ, RZ, R16 ;  /* 0x000000ffff177224 */ /* 0x000fe200078e0010 */
[----:B------:R-:W3:Y:S04]  /*18e80*/  LDL.LU.64 R8, [R1+0x8b0] ;  /* 0x0008b00001087983 */ /* 0x000ee80000300a00 */
[C---:B----4-:R-:W-:Y:S11]  /*18e90*/  HMMA.16816.F32 R12, R24.reuse, R10, R12 ;  /* 0x0000000a180c723c */ /* 0x050ff6000000180c */
[----:B------:R-:W-:Y:S11]  /*18ea0*/  @!UPT UIADD3 URZ, URZ, URZ, URZ ;  /* 0x0000003f3f3ff290 */ /* 0x000ff6000fffe03f */
[----:B------:R-:W-:Y:S01]  /*18eb0*/  @!UPT UIADD3 URZ, URZ, URZ, URZ ;  /* 0x0000003f3f3ff290 */ /* 0x000fe2000fffe03f */
[----:B------:R-:W-:Y:S01]  /*18ec0*/  STL.64 [R1+0x10], R12 ;  /* 0x0000100c01007387 */ /* 0x000fe20000100a00 */
[----:B------:R2:W-:Y:S02]  /*18ed0*/  STL.64 [R1+0x18], R14 ;  /* 0x0000180e01007387 */ /* 0x0005e40000100a00 */
[----:B--2---:R-:W-:Y:S01]  /*18ee0*/  HMMA.16816.F32 R12, R24, R6, R20 ;  /* 0x00000006180c723c */ /* 0x004fe20000001814 */
[----:B------:R-:W-:Y:S02]  /*18ef0*/  LDSM.16.MT88.4 R20, [R17+0x23000] ;  /* 0x023000001114783b */ /* 0x000fe40000004200 */
[----:B------:R-:W0:Y:S11]  /*18f00*/  LDSM.16.M88.4 R16, [R5+0x80] ;  /* 0x000080000510783b */ /* 0x000e360000000200 */
[----:B------:R-:W-:Y:S09]  /*18f10*/  @!UPT UIADD3 URZ, URZ, URZ, URZ ;  /* 0x0000003f3f3ff290 */ /* 0x000ff2000fffe03f */
[----:B------:R-:W-:Y:S01]  /*18f20*/  STL [R1], R12 ;  /* 0x0000000c01007387 */ /* 0x000fe20000100800 */
[----:B------:R-:W-:Y:S02]  /*18f30*/  IMAD.MOV.U32 R3, RZ, RZ, R13 ;  /* 0x000000ffff037224 */ /* 0x000fe400078e000d */
[----:B------:R-:W-:Y:S02]  /*18f40*/  IMAD.MOV.U32 R2, RZ, RZ, R14 ;  /* 0x000000ffff027224 */ /* 0x000fe400078e000e */
[----:B------:R-:W-:Y:S02]  /*18f50*/  IMAD.MOV.U32 R0, RZ, RZ, R15 ;  /* 0x000000ffff007224 */ /* 0x000fe400078e000f */
[----:B------:R-:W1:Y:S04]  /*18f60*/  LDSM.16.M88.4 R12, [R5+0x8080] ;  /* 0x00808000050c783b */ /* 0x000e680000000200 */
[----:B0-----:R-:W-:Y:S01]  /*18f70*/  STL [R1+0x7d4], R18 ;  /* 0x0007d41201007387 */ /* 0x001fe20000100800 */
[----:B------:R-:W-:Y:S03]  /*18f80*/  STL [R1+0x7d0], R19 ;  /* 0x0007d01301007387 */ /* 0x000fe60000100800 */
[----:B-1----:R-:W-:Y:S01]  /*18f90*/  STL [R1+0x7dc], R14 ;  /* 0x0007dc0e01007387 */ /* 0x002fe20000100800 */
[----:B------:R-:W-:Y:S02]  /*18fa0*/  STL [R1+0x7d8], R15 ;  /* 0x0007d80f01007387 */ /* 0x000fe40000100800 */
[----:B------:R0:W-:Y:S02]  /*18fb0*/  STL.64 [R1+0x8a8], R12 ;  /* 0x0008a80c01007387 */ /* 0x0001e40000100a00 */
[----:B0-----:R-:W2:Y:S01]  /*18fc0*/  LDL.LU R12, [R1+0x110] ;  /* 0x00011000010c7983 */ /* 0x001ea20000300800 */
[----:B------:R-:W2:Y:S02]  /*18fd0*/  LDL.LU R13, [R1+0x114] ;  /* 0x00011400010d7983 */ /* 0x000ea40000300800 */
        /* <DEDUP_REMOVED lines=10> */
[----:B-1----:R-:W-:Y:S01]  /*19080*/  STL [R1+0x78c], R10 ;  /* 0x00078c0a01007387 */ /* 0x002fe20000100800 */
[----:B------:R0:W-:Y:S02]  /*19090*/  STL [R1+0x788], R11 ;  /* 0x0007880b01007387 */ /* 0x0001e40000100800 */
[----:B------:R-:W-:-:S06]  /*190a0*/  LOP3.LUT R27, R27, 0x20, RZ, 0x3c, !PT ;  /* 0x000000201b1b7812 */ /* 0x000fcc00078e3cff */
[----:B------:R-:W-:Y:S01]  /*190b0*/  LDSM.16.MT88.4 R24, [R27+0x23000] ;  /* 0x023000001b18783b */ /* 0x000fe20000004200 */
[----:B0-----:R-:W-:-:S03]  /*190c0*/  IMAD.MOV.U32 R11, RZ, RZ, R4 ;  /* 0x000000ffff0b7224 */ /* 0x001fc600078e0004 */
[----:B------:R-:W0:Y:S04]  /*190d0*/  LDSM.16.M88.4 R4, [R5+0x18080] ;  /* 0x018080000504783b */ /* 0x000e280000000200 */
[----:B------:R1:W-:Y:S04]  /*190e0*/  STL.64 [R1+0x8a0], R8 ;  /* 0x0008a00801007387 */ /* 0x0003e80000100a00 */
[----:B-1----:R-:W3:Y:S01]  /*190f0*/  LDL.LU R8, [R1+0x100] ;  /* 0x0001000001087983 */ /* 0x002ee20000300800 */
[----:B------:R-:W3:Y:S02]  /*19100*/  LDL.LU R9, [R1+0x104] ;  /* 0x0001040001097983 */ /* 0x000ee40000300800 */
[----:B------:R-:W3:Y:S01]  /*19110*/  LDL.LU R10, [R1+0x108] ;  /* 0x00010800010a7983 */ /* 0x000ee20000300800 */
[----:B0-----:R-:W-:Y:S01]  /*19120*/  STL.64 [R1+0x898], R6 ;  /* 0x0008980601007387 */ /* 0x001fe20000100a00 */
[----:B------:R0:W-:Y:S03]  /*19130*/  STL.64 [R1+0x890], R4 ;  /* 0x0008900401007387 */ /* 0x0001e60000100a00 */
[----:B0-----:R-:W4:Y:S01]  /*19140*/  LDL.LU R4, [R1+0xf0] ;  /* 0x0000f00001047983 */ /* 0x001f220000300800 */
[----:B------:R-:W4:Y:S02]  /*19150*/  LDL.LU R5, [R1+0xf4] ;  /* 0x0000f40001057983 */ /* 0x000f240000300800 */
[----:B------:R-:W4:Y:S02]  /*19160*/  LDL.LU R6, [R1+0xf8] ;  /* 0x0000f80001067983 */ /* 0x000f240000300800 */
[----:B------:R-:W4:Y:S01]  /*19170*/  LDL.LU R7, [R1+0xfc] ;  /* 0x0000fc0001077983 */ /* 0x000f220000300800 */
[----:B------:R-:W-:Y:S01]  /*19180*/  STL.64 [R1+0x888], R26 ;  /* 0x0008881a01007387 */ /* 0x000fe20000100a00 */
[----:B------:R0:W-:Y:S03]  /*19190*/  STL.64 [R1+0x880], R24 ;  /* 0x0008801801007387 */ /* 0x0001e60000100a00 */
[----:B0-----:R-:W3:Y:S01]  /*191a0*/  LDL.LU R24, [R1+0xe0] ;  /* 0x0000e00001187983 */ /* 0x001ee20000300800 */
[----:B------:R-:W3:Y:S02]  /*191b0*/  LDL.LU R25, [R1+0xe4] ;  /* 0x0000e40001197983 */ /* 0x000ee40000300800 */
[----:B------:R-:W3:Y:S02]  /*191c0*/  LDL.LU R26, [R1+0xe8] ;  /* 0x0000e800011a7983 */ /* 0x000ee40000300800 */
[----:B------:R-:W3:Y:S01]  /*191d0*/  LDL.LU R27, [R1+0xec] ;  /* 0x0000ec00011b7983 */ /* 0x000ee20000300800 */
[C---:B--2---:R-:W-:Y:S11]  /*191e0*/  HMMA.16816.F32 R12, R20.reuse, R16, R12 ;  /* 0x00000010140c723c */ /* 0x044ff6000000180c */
[----:B------:R-:W-:Y:S11]  /*191f0*/  @!UPT UIADD3 URZ, URZ, URZ, URZ ;  /* 0x0000003f3f3ff290 */ /* 0x000ff6000fffe03f */
[----:B------:R-:W-:Y:S01]  /*19200*/  @!UPT UIADD3 URZ, URZ, URZ, URZ ;  /* 0x0000003f3f3ff290 */ /* 0x000fe2000fffe03f */
[----:B------:R0:W-:Y:S01]  /*19210*/  STL.64 [R1+0x110], R12 ;  /* 0x0001100c01007387 */ /* 0x0001e20000100a00 */
[----:B------:R1:W-:Y:S03]  /*19220*/  STL.64 [R1+0x118], R14 ;  /* 0x0001180e01007387 */ /* 0x0003e60000100a00 */
[----:B0-----:R-:W3:Y:S02]  /*19230*/  LDL.LU.64 R12, [R1+0x8a8] ;  /* 0x0008a800010c7983 */ /* 0x001ee40000300a00 */
[C---:B---3--:R-:W-:Y:S11]  /*19240*/  HMMA.16816.F32 R8, R20.reuse, R12, R8 ;  /* 0x0000000c1408723c */ /* 0x048ff60000001808 */
[----:B------:R-:W-:Y:S11]  /*19250*/  @!UPT UIADD3 URZ, URZ, URZ, URZ ;  /* 0x0000003f3f3ff290 */ /* 0x000ff6000fffe03f */
[----:B------:R-:W-:Y:S02]  /*19260*/  @!UPT UIADD3 URZ, URZ, URZ, URZ ;  /* 0x0000003f3f3ff290 */ /* 0x000fe4000fffe03f */
[----:B-1----:R-:W-:Y:S02]  /*19270*/  IMAD.MOV.U32 R14, RZ, RZ, R8 ;  /* 0x000000ffff0e7224 */ /* 0x002fe400078e0008 */
[----:B------:R-:W-:Y:S02]  /*19280*/  IMAD.MOV.U32 R15, RZ, RZ, R9 ;  /* 0x000000ffff0f7224 */ /* 0x000fe400078e0009 */
[----:B------:R-:W4:Y:S03]  /*19290*/  LDL.LU.64 R8, [R1+0x8a0] ;  /* 0x0008a00001087983 */ /* 0x000f260000300a00 */
[----:B------:R-:W-:Y:S02]  /*192a0*/  STL.64 [R1+0x878], R14 ;  /* 0x0008780e01007387 */ /* 0x000fe40000100a00 */
[----:B------:R0:W-:Y:S02]  /*192b0*/  STL.64 [R1+0x870], R12 ;  /* 0x0008700c01007387 */ /* 0x0001e40000100a00 */
[----:B0-----:R-:W2:Y:S01]  /*192c0*/  LDL.LU R12, [R1+0xd0] ;  /* 0x0000d000010c7983 */ /* 0x001ea20000300800 */
[----:B------:R-:W2:Y:S02]  /*192d0*/  LDL.LU R13, [R1+0xd4] ;  /* 0x0000d400010d7983 */ /* 0x000ea40000300800 */
[----:B------:R-:W2:Y:S02]  /*192e0*/  LDL.LU R14, [R1+0xd8] ;  /* 0x0000d800010e7983 */ /* 0x000ea40000300800 */
[----:B------:R-:W2:Y:S01]  /*192f0*/  LDL.LU R15, [R1+0xdc] ;  /* 0x0000dc00010f7983 */ /* 0x000ea20000300800 */
[C---:B----4-:R-:W-:Y:S11]  /*19300*/  HMMA.16816.F32 R4, R20.reuse, R8, R4 ;  /* 0x000000081404723c */ /* 0x050ff60000001804 */
[----:B------:R-:W-:Y:S11]  /*19310*/  @!UPT UIADD3 URZ, URZ, URZ, URZ ;  /* 0x0000003f3f3ff290 */ /* 0x000ff6000fffe03f */
[----:B------:R-:W-:Y:S01]  /*19320*/  @!UPT UIADD3 URZ, URZ, URZ, URZ ;  /* 0x0000003f3f3ff290 */ /* 0x000fe2000fffe03f */
[----:B------:R-:W-:Y:S01]  /*19330*/  STL.64 [R1+0xf0], R4 ;  /* 0x0000f00401007387 */ /* 0x000fe20000100a00 */
[----:B------:R0:W-:Y:S03]  /*19340*/  STL.64 [R1+0xf8], R6 ;  /* 0x0000f80601007387 */ /* 0x0001e60000100a00 */
[----:B0-----:R-:W3:Y:S01]  /*19350*/  LDL.LU.64 R6, [R1+0x898] ;  /* 0x0008980001067983 */ /* 0x001ee20000300a00 */
[----:B------:R-:W4:Y:S02]  /*19360*/  LDL.LU.64 R4, [R1+0x890] ;  /* 0x0008900001047983 */ /* 0x000f240000300a00 */
[----:B----4-:R-:W-:Y:S01]  /*19370*/  HMMA.16816.F32 R20, R20, R4, R24 ;  /* 0x000000041414723c */ /* 0x010fe20000001818 */
[----:B------:R-:W2:Y:S01]  /*19380*/  LDL.LU.64 R26, [R1+0x888] ;  /* 0x00088800011a7983 */ /* 0x000ea20000300a00 */
[----:B------:R-:W2:Y:S02]  /*19390*/  LDL.LU.64 R24, [R1+0x880] ;  /* 0x0008800001187983 */ /* 0x000ea40000300a00 */
[----:B---3--:R-:W-:Y:S02]  /*193a0*/  STL.64 [R1+0x858], R6 ;  /* 0x0008580601007387 */ /* 0x008fe40000100a00 */
[----:B------:R0:W-:Y:S11]  /*193b0*/  STL.64 [R1+0x850], R4 ;  /* 0x0008500401007387 */ /* 0x0001f60000100a00 */
[----:B------:R-:W-:Y:S06]  /*193c0*/  @!UPT UIADD3 URZ, URZ, URZ, URZ ;  /* 0x0000003f3f3ff290 */ /* 0x000fec000fffe03f */
[----:B------:R-:W-:Y:S01]  /*193d0*/  STL.64 [R1+0xe0], R20 ;  /* 0x0000e01401007387 */ /* 0x000fe20000100a00 */
[----:B------:R1:W-:Y:S02]  /*193e0*/  STL.64 [R1+0xe8], R22 ;  /* 0x0000e81601007387 */ /* 0x0003e40000100a00 */
[----:B0-----:R-:W3:Y:S02]  /*193f0*/  LDL.LU R4, [R1+0xb0] ;  /* 0x0000b00001047983 */ /* 0x001ee40000300800 */
[----:B------:R-:W3:Y:S01]  /*19400*/  LDL.LU R5, [R1+0xb4] ;  /* 0x0000b40001057983 */ /* 0x000ee20000300800 */
[----:B------:R-:W4:Y:S01]  /*19410*/  LDL.LU R6, [R1+0xb8] ;  /* 0x0000b80001067983 */ /* 0x000f220000300800 */
[----:B------:R-:W4:Y:S02]  /*19420*/  LDL.LU R7, [R1+0xbc] ;  /* 0x0000bc0001077983 */ /* 0x000f240000300800 */
[----:B-1----:R-:W-:Y:S02]  /*19430*/  IMAD.MOV.U32 R22, RZ, RZ, R29 ;  /* 0x000000ffff167224 */ /* 0x002fe400078e001d */
[----:B------:R-:W-:Y:S01]  /*19440*/  IMAD.MOV.U32 R23, RZ, RZ, R28 ;  /* 0x000000ffff177224 */ /* 0x000fe200078e001c */
[----:B--2---:R-:W-:Y:S01]  /*19450*/  HMMA.16816.F32 R12, R24, R16, R12 ;  /* 0x00000010180c723c */ /* 0x004fe2000000180c */
[----:B----4-:R-:W-:Y:S01]  /*19460*/  STL.64 [R1+0x868], R6 ;  /* 0x0008680601007387 */ /* 0x010fe20000100a00 */
[----:B---3--:R0:W-:Y:S11]  /*19470*/  STL.64 [R1+0x860], R4 ;  /* 0x0008600401007387 */ /* 0x0081f60000100a00 */
[----:B------:R-:W-:Y:S11]  /*19480*/  @!UPT UIADD3 URZ, URZ, URZ, URZ ;  /* 0x0000003f3f3ff290 */ /* 0x000ff6000fffe03f */
[----:B------:R-:W-:Y:S02]  /*19490*/  IMAD.MOV.U32 R29, RZ, RZ, R14 ;  /* 0x000000ffff1d7224 */ /* 0x000fe400078e000e */
[----:B------:R-:W-:Y:S01]  /*194a0*/  IMAD.MOV.U32 R28, RZ, RZ, R15 ;  /* 0x000000ffff1c7224 */ /* 0x000fe200078e000f */
[----:B0-----:R-:W2:Y:S01]  /*194b0*/  LDL.LU R4, [R1+0xc0] ;  /* 0x0000c00001047983 */ /* 0x001ea20000300800 */
[----:B------:R-:W2:Y:S02]  /*194c0*/  LDL.LU R5, [R1+0xc4] ;  /* 0x0000c40001057983 */ /* 0x000ea40000300800 */
[----:B------:R-:W2:Y:S02]  /*194d0*/  LDL.LU R6, [R1+0xc8] ;  /* 0x0000c80001067983 */ /* 0x000ea40000300800 */
[----:B------:R-:W2:Y:S01]  /*194e0*/  LDL.LU R7, [R1+0xcc] ;  /* 0x0000cc0001077983 */ /* 0x000ea20000300800 */
[----:B------:R-:W3:Y:S01]  /*194f0*/  LDL.LU R20, [R1+0xa0] ;  /* 0x0000a00001147983 */ /* 0x000ee20000300800 */
[----:B------:R-:W3:Y:S02]  /*19500*/  LDL.LU R21, [R1+0xa4] ;  /* 0x0000a40001157983 */ /* 0x000ee40000300800 */
[----:B------:R0:W-:Y:S02]  /*19510*/  STL.64 [R1+0xd0], R12 ;  /* 0x0000d00c01007387 */ /* 0x0001e40000100a00 */
[----:B------:R-:W4:Y:S01]  /*19520*/  LDL.LU.64 R14, [R1+0x878] ;  /* 0x00087800010e7983 */ /* 0x000f220000300a00 */
[----:B0-----:R-:W2:Y:S01]  /*19530*/  LDL.LU.64 R12, [R1+0x870] ;  /* 0x00087000010c7983 */ /* 0x001ea20000300a00 */
[----:B------:R-:W-:Y:S02]  /*19540*/  STL [R1+0x794], R28 ;  /* 0x0007941c01007387 */ /* 0x000fe40000100800 */
[----:B------:R-:W-:Y:S02]  /*19550*/  STL [R1+0x790], R29 ;  /* 0x0007901d01007387 */ /* 0x000fe40000100800 */
[----:B------:R-:W-:-:S02]  /*19560*/  IMAD.MOV.U32 R19, RZ, RZ, R11 ;  /* 0x000000ffff137224 */ /* 0x000fc400078e000b */
[----:B------:R-:W-:Y:S01]  /*19570*/  IMAD.MOV.U32 R18, RZ, RZ, R10 ;  /* 0x000000ffff127224 */ /* 0x000fe200078e000a */
[C---:B--2---:R-:W-:Y:S11]  /*19580*/  HMMA.16816.F32 R4, R24.reuse, R12, R4 ;  /* 0x0000000c1804723c */ /* 0x044ff60000001804 */
[----:B------:R-:W-:Y:S11]  /*19590*/  @!UPT UIADD3 URZ, URZ, URZ, URZ ;  /* 0x0000003f3f3ff290 */ /* 0x000ff6000fffe03f */
[----:B------:R-:W-:Y:S01]  /*195a0*/  @!UPT UIADD3 URZ, URZ, URZ, URZ ;  /* 0x0000003f3f3ff290 */ /* 0x000fe2000fffe03f */
[----:B------:R-:W-:Y:S01]  /*195b0*/  STL [R1+0xc0], R4 ;  /* 0x0000c00401007387 */ /* 0x000fe20000100800 */
[----:B------:R0:W-:Y:S02]  /*195c0*/  STL [R1+0xcc], R7 ;  /* 0x0000cc0701007387 */ /* 0x0001e40000100800 */
[----:B------:R-:W-:Y:S02]  /*195d0*/  IMAD.MOV.U32 R11, RZ, RZ, R6 ;  /* 0x000000ffff0b7224 */ /* 0x000fe400078e0006 */
[----:B------:R-:W-:Y:S01]  /*195e0*/  IMAD.MOV.U32 R10, RZ, RZ, R5 ;  /* 0x000000ffff0a7224 */ /* 0x000fe200078e0005 */
[----:B0-----:R-:W2:Y:S01]  /*195f0*/  LDL.LU.64 R6, [R1+0x868] ;  /* 0x0008680001067983 */ /* 0x001ea20000300a00 */
[----:B------:R-:W2:Y:S02]  /*19600*/  LDL.LU.64 R4, [R1+0x860] ;  /* 0x0008600001047983 */ /* 0x000ea40000300a00 */
[----:B----4-:R-:W-:Y:S02]  /*19610*/  STL.64 [R1+0x848], R14 ;  /* 0x0008480e01007387 */ /* 0x010fe40000100a00 */
[----:B------:R0:W-:Y:S02]  /*19620*/  STL.64 [R1+0x840], R12 ;  /* 0x0008400c01007387 */ /* 0x0001e40000100a00 */
[----:B0-----:R-:W4:Y:S01]  /*19630*/  LDL.LU R12, [R1+0x90] ;  /* 0x00009000010c7983 */ /* 0x001f220000300800 */
[----:B------:R-:W4:Y:S02]  /*19640*/  LDL.LU R13, [R1+0x94] ;  /* 0x00009400010d7983 */ /* 0x000f240000300800 */
[----:B------:R-:W4:Y:S02]  /*19650*/  LDL.LU R14, [R1+0x98] ;  /* 0x00009800010e7983 */ /* 0x000f240000300800 */
[----:B------:R-:W4:Y:S01]  /*19660*/  LDL.LU R15, [R1+0x9c] ;  /* 0x00009c00010f7983 */ /* 0x000f220000300800 */
[----:B------:R-:W-:Y:S01]  /*19670*/  STL [R1+0x79c], R11 ;  /* 0x00079c0b01007387 */ /* 0x000fe20000100800 */
        /* <DEDUP_REMOVED lines=8> */
[----:B0-----:R-:W3:Y:S01]  /*19700*/  LDL.LU.64 R4, [R1+0x850] ;  /* 0x0008500001047983 */ /* 0x001ee20000300a00 */
[----:B------:R-:W-:Y:S02]  /*19710*/  STL [R1+0x7a4], R29 ;  /* 0x0007a41d01007387 */ /* 0x000fe40000100800 */
[----:B------:R-:W-:Y:S01]  /*19720*/  STL [R1+0x7a0], R28 ;  /* 0x0007a01c01007387 */ /* 0x000fe20000100800 */
[----:B---3--:R-:W-:Y:S11]  /*19730*/  HMMA.16816.F32 R20, R24, R4, R20 ;  /* 0x000000041814723c */ /* 0x008ff60000001814 */
[----:B------:R-:W-:Y:S11]  /*19740*/  @!UPT UIADD3 URZ, URZ, URZ, URZ ;  /* 0x0000003f3f3ff290 */ /* 0x000ff6000fffe03f */
[----:B------:R-:W-:Y:S01]  /*19750*/  @!UPT UIADD3 URZ, URZ, URZ, URZ ;  /* 0x0000003f3f3ff290 */ /* 0x000fe2000fffe03f */
[----:B------:R-:W-:Y:S01]  /*19760*/  STL.64 [R1+0xa0], R20 ;  /* 0x0000a01401007387 */ /* 0x000fe20000100a00 */
[----:B--2---:R-:W-:Y:S02]  /*19770*/  STL.64 [R1+0x828], R6 ;  /* 0x0008280601007387 */ /* 0x004fe40000100a00 */
[----:B------:R0:W-:Y:S02]  /*19780*/  STL.64 [R1+0x820], R4 ;  /* 0x0008200401007387 */ /* 0x0001e40000100a00 */
[----:B0-----:R-:W2:Y:S01]  /*19790*/  LDL.LU R4, [R1+0x70] ;  /* 0x0000700001047983 */ /* 0x001ea20000300800 */
[----:B------:R-:W2:Y:S02]  /*197a0*/  LDL.LU R5, [R1+0x74] ;  /* 0x0000740001057983 */ /* 0x000ea40000300800 */
[----:B------:R-:W3:Y:S02]  /*197b0*/  LDL.LU R6, [R1+0x78] ;  /* 0x0000780001067983 */ /* 0x000ee40000300800 */
[----:B------:R-:W3:Y:S02]  /*197c0*/  LDL.LU R7, [R1+0x7c] ;  /* 0x00007c0001077983 */ /* 0x000ee40000300800 */
[----:B------:R-:W-:-:S02]  /*197d0*/  IMAD.MOV.U32 R11, RZ, RZ, R22 ;  /* 0x000000ffff0b7224 */ /* 0x000fc400078e0016 */
[----:B------:R-:W0:Y:S01]  /*197e0*/  S2R R22, SR_TID.X ;  /* 0x0000000000167919 */ /* 0x000e220000002100 */
[----:B------:R-:W-:Y:S01]  /*197f0*/  IMAD.MOV.U32 R10, RZ, RZ, R23 ;  /* 0x000000ffff0a7224 */ /* 0x000fe200078e0017 */
[C---:B0-----:R-:W-:Y:S01]  /*19800*/  LOP3.LUT R23, R22.reuse, 0x7, RZ, 0xc0, !PT ;  /* 0x0000000716177812 */ /* 0x041fe200078ec0ff */
[----:B------:R-:W-:-:S04]  /*19810*/  IMAD.SHL.U32 R21, R22, 0x2, RZ ;  /* 0x0000000216157824 */ /* 0x000fc800078e00ff */
[----:B------:R-:W-:Y:S02]  /*19820*/  IMAD R23, R23, 0x90, RZ ;  /* 0x0000009017177824 */ /* 0x000fe400078e02ff */
[----:B------:R-:W-:-:S03]  /*19830*/  IMAD.SHL.U32 R22, R22, 0x40, RZ ;  /* 0x0000004016167824 */ /* 0x000fc600078e00ff */
[C-C-:B------:R-:W-:Y:S01]  /*19840*/  LOP3.LUT R29, R23.reuse, 0x10, R21.reuse, 0x78, !PT ;  /* 0x00000010171d7812 */ /* 0x140fe200078e7815 */
[----:B------:R-:W-:-:S04]  /*19850*/  LOP3.LUT R23, R23, 0x10, R21, 0x78, !PT ;  /* 0x0000001017177812 */ /* 0x000fc800078e7815 */
[----:B------:R-:W-:-:S04]  /*19860*/  LOP3.LUT R23, R23, 0x400, R22, 0xf8, !PT ;  /* 0x0000040017177812 */ /* 0x000fc800078ef816 */
[----:B------:R-:W-:Y:S02]  /*19870*/  LOP3.LUT R23, R23, 0x40, RZ, 0x3c, !PT ;  /* 0x0000004017177812 */ /* 0x000fe400078e3cff */
[----:B------:R-:W-:-:S04]  /*19880*/  LOP3.LUT R29, R29, 0x400, R22, 0xf8, !PT ;  /* 0x000004001d1d7812 */ /* 0x000fc800078ef816 */
[----:B------:R-:W4:Y:S01]  /*19890*/  LDSM.16.MT88.4 R20, [R23+0x23000] ;  /* 0x023000001714783b */ /* 0x000f220000004200 */
[----:B------:R-:W-:-:S05]  /*198a0*/  LOP3.LUT R29, R29, 0x60, RZ, 0x3c, !PT ;  /* 0x000000601d1d7812 */ /* 0x000fca00078e3cff */
[----:B------:R0:W1:Y:S01]  /*198b0*/  LDSM.16.MT88.4 R24, [R29+0x23000] ;  /* 0x023000001d18783b */ /* 0x0000620000004200 */
[C---:B----4-:R-:W-:Y:S11]  /*198c0*/  HMMA.16816.F32 R12, R20.reuse, R16, R12 ;  /* 0x00000010140c723c */ /* 0x050ff6000000180c */
[----:B------:R-:W-:Y:S11]  /*198d0*/  @!UPT UIADD3 URZ, URZ, URZ, URZ ;  /* 0x0000003f3f3ff290 */ /* 0x000ff6000fffe03f */
[----:B------:R-:W-:Y:S02]  /*198e0*/  @!UPT UIADD3 URZ, URZ, URZ, URZ ;  /* 0x0000003f3f3ff290 */ /* 0x000fe4000fffe03f */
[----:B0-----:R-:W-:Y:S02]  /*198f0*/  IMAD.MOV.U32 R29, RZ, RZ, R14 ;  /* 0x000000ffff1d7224 */ /* 0x001fe400078e000e */
[----:B------:R-:W-:Y:S01]  /*19900*/  IMAD.MOV.U32 R28, RZ, RZ, R15 ;  /* 0x000000ffff1c7224 */ /* 0x000fe200078e000f */
[----:B---3--:R-:W-:Y:S01]  /*19910*/  STL.64 [R1+0x838], R6 ;  /* 0x0008380601007387 */ /* 0x008fe20000100a00 */
[----:B--2---:R0:W-:Y:S03]  /*19920*/  STL.64 [R1+0x830], R4 ;  /* 0x0008300401007387 */ /* 0x0041e60000100a00 */
[----:B0-----:R-:W2:Y:S01]  /*19930*/  LDL.LU R4, [R1+0x80] ;  /* 0x0000800001047983 */ /* 0x001ea20000300800 */
[----:B------:R-:W2:Y:S02]  /*19940*/  LDL.LU R5, [R1+0x84] ;  /* 0x0000840001057983 */ /* 0x000ea40000300800 */
[----:B------:R-:W2:Y:S02]  /*19950*/  LDL.LU R6, [R1+0x88] ;  /* 0x0000880001067983 */ /* 0x000ea40000300800 */
[----:B------:R-:W2:Y:S01]  /*19960*/  LDL.LU R7, [R1+0x8c] ;  /* 0x00008c0001077983 */ /* 0x000ea20000300800 */
[----:B------:R-:W-:Y:S01]  /*19970*/  STL [R1+0x7ac], R10 ;  /* 0x0007ac0a01007387 */ /* 0x000fe20000100800 */
[----:B------:R-:W-:Y:S02]  /*19980*/  STL [R1+0x7a8], R11 ;  /* 0x0007a80b01007387 */ /* 0x000fe40000100800 */
[----:B-1----:R-:W-:Y:S02]  /*19990*/  STL.64 [R1+0x818], R26 ;  /* 0x0008181a01007387 */ /* 0x002fe40000100a00 */
[----:B------:R0:W-:Y:S02]  /*199a0*/  STL.64 [R1+0x810], R24 ;  /* 0x0008101801007387 */ /* 0x0001e40000100a00 */
[----:B0-----:R-:W3:Y:S01]  /*199b0*/  LDL.LU R24, [R1+0x60] ;  /* 0x0000600001187983 */ /* 0x001ee20000300800 */
[----:B------:R-:W3:Y:S02]  /*199c0*/  LDL.LU R25, [R1+0x64] ;  /* 0x0000640001197983 */ /* 0x000ee40000300800 */
[----:B------:R-:W3:Y:S02]  /*199d0*/  LDL.LU R26, [R1+0x68] ;  /* 0x00006800011a7983 */ /* 0x000ee40000300800 */
[----:B------:R-:W3:Y:S01]  /*199e0*/  LDL.LU R27, [R1+0x6c] ;  /* 0x00006c00011b7983 */ /* 0x000ee20000300800 */
[----:B------:R0:W-:Y:S01]  /*199f0*/  STL.64 [R1+0x90], R12 ;  /* 0x0000900c01007387 */ /* 0x0001e20000100a00 */
[----:B------:R-:W4:Y:S03]  /*19a00*/  LDL.LU.64 R14, [R1+0x848] ;  /* 0x00084800010e7983 */ /* 0x000f260000300a00 */
[----:B0-----:R-:W2:Y:S01]  /*19a10*/  LDL.LU.64 R12, [R1+0x840] ;  /* 0x00084000010c7983 */ /* 0x001ea20000300a00 */
[----:B------:R-:W-:Y:S02]  /*19a20*/  STL [R1+0x7b4], R28 ;  /* 0x0007b41c01007387 */ /* 0x000fe40000100800 */
        /* <DEDUP_REMOVED lines=8> */
[----:B0-----:R-:W2:Y:S01]  /*19ab0*/  LDL.LU.64 R4, [R1+0x830] ;  /* 0x0008300001047983 */ /* 0x001ea20000300a00 */
        /* <DEDUP_REMOVED lines=15> */
[----:B0-----:R-:W3:Y:S02]  /*19bb0*/  LDL.LU.64 R4, [R1+0x820] ;  /* 0x0008200001047983 */ /* 0x001ee40000300a00 */
[----:B---3--:R-:W-:Y:S02]  /*19bc0*/  HMMA.16816.F32 R20, R20, R4, R24 ;  /* 0x000000041414723c */ /* 0x008fe40000001818 */
[----:B------:R-:W4:Y:S01]  /*19bd0*/  LDL.LU.64 R26, [R1+0x818] ;  /* 0x00081800011a7983 */ /* 0x000f220000300a00 */
[----:B------:R-:W4:Y:S11]  /*19be0*/  LDL.LU.64 R24, [R1+0x810] ;  /* 0x0008100001187983 */ /* 0x000f360000300a00 */
[----:B------:R-:W-:Y:S10]  /*19bf0*/  @!UPT UIADD3 URZ, URZ, URZ, URZ ;  /* 0x0000003f3f3ff290 */ /* 0x000ff4000fffe03f */
[----:B------:R-:W-:Y:S02]  /*19c00*/  IMAD.MOV.U32 R11, RZ, RZ, R22 ;  /* 0x000000ffff0b7224 */ /* 0x000fe400078e0016 */
[----:B------:R-:W-:Y:S01]  /*19c10*/  IMAD.MOV.U32 R10, RZ, RZ, R23 ;  /* 0x000000ffff0a7224 */ /* 0x000fe200078e0017 */
[----:B------:R-:W-:Y:S04]  /*19c20*/  STL.64 [R1+0x60], R20 ;  /* 0x0000601401007387 */ /* 0x000fe80000100a00 */
[----:B------:R-:W-:Y:S01]  /*19c30*/  STL.64 [R1+0x7f8], R10 ;  /* 0x0007f80a01007387 */ /* 0x000fe20000100a00 */
[----:B------:R0:W-:Y:S03]  /*19c40*/  STL.64 [R1+0x7f0], R8 ;  /* 0x0007f00801007387 */ /* 0x0001e60000100a00 */
[----:B0-----:R-:W3:Y:S01]  /*19c50*/  LDL.LU R8, [R1+0x40] ;  /* 0x0000400001087983 */ /* 0x001ee20000300800 */
[----:B------:R-:W3:Y:S02]  /*19c60*/  LDL.LU R9, [R1+0x44] ;  /* 0x0000440001097983 */ /* 0x000ee40000300800 */
[----:B------:R-:W3:Y:S02]  /*19c70*/  LDL.LU R10, [R1+0x48] ;  /* 0x00004800010a7983 */ /* 0x000ee40000300800 */
[----:B------:R-:W3:Y:S01]  /*19c80*/  LDL.LU R11, [R1+0x4c] ;  /* 0x00004c00010b7983 */ /* 0x000ee20000300800 */
[----:B--2---:R-:W-:Y:S01]  /*19c90*/  STL.64 [R1+0x7e8], R6 ;  /* 0x0007e80601007387 */ /* 0x004fe20000100a00 */
[----:B------:R0:W-:Y:S03]  /*19ca0*/  STL.64 [R1+0x7e0], R4 ;  /* 0x0007e00401007387 */ /* 0x0001e60000100a00 */
[----:B0-----:R-:W2:Y:S01]  /*19cb0*/  LDL.LU R4, [R1+0x10] ;  /* 0x0000100001047983 */ /* 0x001ea20000300800 */
[----:B------:R-:W2:Y:S02]  /*19cc0*/  LDL.LU R5, [R1+0x14] ;  /* 0x0000140001057983 */ /* 0x000ea40000300800 */
[----:B------:R-:W2:Y:S02]  /*19cd0*/  LDL.LU R6, [R1+0x18] ;  /* 0x0000180001067983 */ /* 0x000ea40000300800 */
[----:B------:R-:W2:Y:S01]  /*19ce0*/  LDL.LU R7, [R1+0x1c] ;  /* 0x00001c0001077983 */ /* 0x000ea20000300800 */
[----:B------:R-:W2:Y:S01]  /*19cf0*/  LDL.LU R20, [R1] ;  /* 0x0000000001147983 */ /* 0x000ea20000300800 */
[C---:B----4-:R-:W-:Y:S11]  /*19d00*/  HMMA.16816.F32 R12, R24.reuse, R16, R12 ;  /* 0x00000010180c723c */ /* 0x050ff6000000180c */
[----:B------:R-:W-:Y:S11]  /*19d10*/  @!UPT UIADD3 URZ, URZ, URZ, URZ ;  /* 0x0000003f3f3ff290 */ /* 0x000ff6000fffe03f */
[----:B------:R-:W-:Y:S01]  /*19d20*/  @!UPT UIADD3 URZ, URZ, URZ, URZ ;  /* 0x0000003f3f3ff290 */ /* 0x000fe2000fffe03f */
[----:B------:R-:W-:Y:S01]  /*19d30*/  STL.64 [R1+0x50], R12 ;  /* 0x0000500c01007387 */ /* 0x000fe20000100a00 */
[----:B------:R0:W-:Y:S03]  /*19d40*/  STL.64 [R1+0x58], R14 ;  /* 0x0000580e01007387 */ /* 0x0001e60000100a00 */
[----:B0-----:R-:W4:Y:S01]  /*19d50*/  LDL.LU.64 R14, [R1+0x808] ;  /* 0x00080800010e7983 */ /* 0x001f220000300a00 */
[----:B------:R-:W3:Y:S02]  /*19d60*/  LDL.LU.64 R12, [R1+0x800] ;  /* 0x00080000010c7983 */ /* 0x000ee40000300a00 */
[C---:B---3--:R-:W-:Y:S11]  /*19d70*/  HMMA.16816.F32 R8, R24.reuse, R12, R8 ;  /* 0x0000000c1808723c */ /* 0x048ff60000001808 */
[----:B------:R-:W-:Y:S11]  /*19d80*/  @!UPT UIADD3 URZ, URZ, URZ, URZ ;  /* 0x0000003f3f3ff290 */ /* 0x000ff6000fffe03f */
[----:B------:R-:W-:Y:S01]  /*19d90*/  @!UPT UIADD3 URZ, URZ, URZ, URZ ;  /* 0x0000003f3f3ff290 */ /* 0x000fe2000fffe03f */
[----:B------:R-:W-:Y:S01]  /*19da0*/  STL.64 [R1+0x40], R8 ;  /* 0x0000400801007387 */ /* 0x000fe20000100a00 */
[----:B------:R0:W-:Y:S03]  /*19db0*/  STL.64 [R1+0x48], R10 ;  /* 0x0000480a01007387 */ /* 0x0001e60000100a00 */
[----:B0-----:R-:W3:Y:S01]  /*19dc0*/  LDL.LU.64 R10, [R1+0x7f8] ;  /* 0x0007f800010a7983 */ /* 0x001ee20000300a00 */
        /* <DEDUP_REMOVED lines=8> */
[----:B------:R-:W-:Y:S02]  /*19e50*/  IMAD.MOV.U32 R21, RZ, RZ, R3 ;  /* 0x000000ffff157224 */ /* 0x000fe400078e0003 */
[----:B------:R-:W-:Y:S02]  /*19e60*/  IMAD.MOV.U32 R22, RZ, RZ, R2 ;  /* 0x000000ffff167224 */ /* 0x000fe400078e0002 */
[----:B------:R-:W-:Y:S01]  /*19e70*/  IMAD.MOV.U32 R23, RZ, RZ, R0 ;  /* 0x000000ffff177224 */ /* 0x000fe200078e0000 */
[----:B------:R-:W0:Y:S06]  /*19e80*/  S2R R17, SR_TID.X ;  /* 0x0000000000117919 */ /* 0x000e2c0000002100 */
[----:B--2---:R-:W-:Y:S11]  /*19e90*/  HMMA.16816.F32 R20, R24, R4, R20 ;  /* 0x000000041814723c */ /* 0x004ff60000001814 */
[----:B------:R-:W-:Y:S11]  /*19ea0*/  @!UPT UIADD3 URZ, URZ, URZ, URZ ;  /* 0x0000003f3f3ff290 */ /* 0x000ff6000fffe03f */
[----:B------:R-:W-:Y:S02]  /*19eb0*/  @!UPT UIADD3 URZ, URZ, URZ, URZ ;  /* 0x0000003f3f3ff290 */ /* 0x000fe4000fffe03f */
[----:B------:R-:W-:Y:S02]  /*19ec0*/  IMAD.MOV.U32 R2, RZ, RZ, R23 ;  /* 0x000000ffff027224 */ /* 0x000fe400078e0017 */
[----:B------:R-:W1:Y:S01]  /*19ed0*/  S2R R23, SR_TID.X ;  /* 0x0000000000177919 */ /* 0x000e620000002100 */
[----:B------:R-:W-:Y:S02]  /*19ee0*/  IMAD.MOV.U32 R0, RZ, RZ, R21 ;  /* 0x000000ffff007224 */ /* 0x000fe400078e0015 */
[----:B------:R-:W-:Y:S01]  /*19ef0*/  IMAD.MOV.U32 R3, RZ, RZ, R22 ;  /* 0x000000ffff037224 */ /* 0x000fe200078e0016 */
[----:B------:R-:W-:Y:S01]  /*19f00*/  STL [R1+0x20], R20 ;  /* 0x0000201401007387 */ /* 0x000fe20000100800 */
[----:B------:R2:W-:Y:S02]  /*19f10*/  STL.64 [R1+0x780], R6 ;  /* 0x0007800601007387 */ /* 0x0005e40000100a00 */
[----:B----4-:R-:W-:Y:S02]  /*19f20*/  IMAD.MOV.U32 R4, RZ, RZ, R14 ;  /* 0x000000ffff047224 */ /* 0x010fe400078e000e */
[----:B------:R-:W-:Y:S01]  /*19f30*/  IMAD.MOV.U32 R5, RZ, RZ, R15 ;  /* 0x000000ffff057224 */ /* 0x000fe200078e000f */
[----:B------:R-:W4:Y:S01]  /*19f40*/  LDL.LU R14, [R1+0x7dc] ;  /* 0x0007dc00010e7983 */ /* 0x000f220000300800 */
[----:B------:R-:W4:Y:S01]  /*19f50*/  LDL.LU R15, [R1+0x7d8] ;  /* 0x0007d800010f7983 */ /* 0x000f220000300800 */
[C---:B-1----:R-:W-:Y:S01]  /*19f60*/  LOP3.LUT R21, R23.reuse, 0x7, RZ, 0xc0, !PT ;  /* 0x0000000717157812 */ /* 0x042fe200078ec0ff */
[----:B------:R-:W-:-:S04]  /*19f70*/  IMAD.SHL.U32 R16, R23, 0x2, RZ ;  /* 0x0000000217107824 */ /* 0x000fc800078e00ff */
[----:B------:R-:W-:Y:S02]  /*19f80*/  IMAD R21, R21, 0x90, RZ ;  /* 0x0000009015157824 */ /* 0x000fe400078e02ff */
[----:B------:R-:W-:Y:S02]  /*19f90*/  IMAD.SHL.U32 R22, R23, 0x40, RZ ;  /* 0x0000004017167824 */ /* 0x000fe400078e00ff */
[----:B--2---:R-:W-:Y:S02]  /*19fa0*/  IMAD.MOV.U32 R6, RZ, RZ, R18 ;  /* 0x000000ffff067224 */ /* 0x004fe400078e0012 */
[----:B------:R-:W-:Y:S01]  /*19fb0*/  IMAD.MOV.U32 R7, RZ, RZ, R19 ;  /* 0x000000ffff077224 */ /* 0x000fe200078e0013 */
[----:B------:R-:W2:Y:S01]  /*19fc0*/  LDL.LU R18, [R1+0x7d4] ;  /* 0x0007d40001127983 */ /* 0x000ea20000300800 */
[----:B------:R-:W-:Y:S01]  /*19fd0*/  LOP3.LUT R21, R21, 0x10, R16, 0x78, !PT ;  /* 0x0000001015157812 */ /* 0x000fe200078e7810 */
[----:B------:R-:W2:Y:S03]  /*19fe0*/  LDL.LU R19, [R1+0x7d0] ;  /* 0x0007d00001137983 */ /* 0x000ea60000300800 */
[----:B------:R-:W-:Y:S01]  /*19ff0*/  LOP3.LUT R21, R21, 0x400, R22, 0xf8, !PT ;  /* 0x0000040015157812 */ /* 0x000fe200078ef816 */
[----:B------:R-:W-:Y:S01]  /*1a000*/  STL.64 [R1+0x7c8], R6 ;  /* 0x0007c80601007387 */ /* 0x000fe20000100a00 */
[----:B------:R-:W-:Y:S03]  /*1a010*/  STL.64 [R1+0x7c0], R4 ;  /* 0x0007c00401007387 */ /* 0x000fe60000100a00 */
[----:B------:R1:W3:Y:S01]  /*1a020*/  LDSM.16.MT88.4 R4, [R21+0x23800] ;  /* 0x023800001504783b */ /* 0x0002e20000004200 */
[----:B0-----:R-:W-:-:S03]  /*1a030*/  LOP3.LUT R22, R17, 0x7, RZ, 0xc0, !PT ;  /* 0x0000000711167812 */ /* 0x001fc600078ec0ff */
[----:B------:R-:W0:Y:S01]  /*1a040*/  S2R R20, SR_TID.X ;  /* 0x0000000000147919 */ /* 0x000e220000002100 */
[C---:B------:R-:W-:Y:S02]  /*1a050*/  IMAD.SHL.U32 R23, R17.reuse, 0x40, RZ ;  /* 0x0000004011177824 */ /* 0x040fe400078e00ff */
[----:B------:R-:W-:Y:S02]  /*1a060*/  IMAD.SHL.U32 R17, R17, 0x2, RZ ;  /* 0x0000000211117824 */ /* 0x000fe400078e00ff */
[----:B------:R-:W-:-:S05]  /*1a070*/  IMAD R22, R22, 0x90, RZ ;  /* 0x0000009016167824 */ /* 0x000fca00078e02ff */
[----:B------:R-:W-:-:S04]  /*1a080*/  LOP3.LUT R22, R22, 0x10, R17, 0x78, !PT ;  /* 0x0000001016167812 */ /* 0x000fc800078e7811 */
[----:B------:R-:W-:-:S04]  /*1a090*/  LOP3.LUT R22, R22, 0x400, R23, 0xf8, !PT ;  /* 0x0000040016167812 */ /* 0x000fc800078ef817 */
[----:B------:R-:W-:Y:S02]  /*1a0a0*/  LOP3.LUT R22, R22, 0x20, RZ, 0x3c, !PT ;  /* 0x0000002016167812 */ /* 0x000fe400078e3cff */
[C---:B0-----:R-:W-:Y:S01]  /*1a0b0*/  LOP3.LUT R23, R20.reuse, 0x7, RZ, 0xc0, !PT ;  /* 0x0000000714177812 */ /* 0x041fe200078ec0ff */
[C---:B-1----:R-:W-:Y:S02]  /*1a0c0*/  IMAD.SHL.U32 R21, R20.reuse, 0x40, RZ ;  /* 0x0000004014157824 */ /* 0x042fe400078e00ff */
[----:B------:R-:W-:Y:S02]  /*1a0d0*/  IMAD.SHL.U32 R20, R20, 0x2, RZ ;  /* 0x0000000214147824 */ /* 0x000fe400078e00ff */
[----:B------:R-:W-:Y:S02]  /*1a0e0*/  IMAD R23, R23, 0x90, RZ ;  /* 0x0000009017177824 */ /* 0x000fe400078e02ff */
[----:B---3--:R-:W-:Y:S02]  /*1a0f0*/  IMAD.MOV.U32 R13, RZ, RZ, R4 ;  /* 0x000000ffff0d7224 */ /* 0x008fe400078e0004 */
[----:B------:R-:W-:-:S02]  /*1a100*/  IMAD.MOV.U32 R12, RZ, RZ, R5 ;  /* 0x000000ffff0c7224 */ /* 0x000fc400078e0005 */
[----:B------:R-:W-:Y:S02]  /*1a110*/  IMAD.MOV.U32 R9, RZ, RZ, R6 ;  /* 0x000000ffff097224 */ /* 0x000fe400078e0006 */
[----:B------:R-:W-:Y:S02]  /*1a120*/  IMAD.MOV.U32 R8, RZ, RZ, R7 ;  /* 0x000000ffff087224 */ /* 0x000fe400078e0007 */
[----:B------:R0:W1:Y:S04]  /*1a130*/  LDSM.16.MT88.4 R4, [R22+0x23800] ;  /* 0x023800001604783b */ /* 0x0000680000004200 */
[----:B0-----:R-:W0:Y:S01]  /*1a140*/  S2R R22, SR_TID.X ;  /* 0x0000000000167919 */ /* 0x001e220000002100 */
[----:B------:R-:W-:-:S04]  /*1a150*/  LOP3.LUT R23, R23, 0x10, R20, 0x78, !PT ;  /* 0x0000001017177812 */ /* 0x000fc800078e7814 */
[----:B------:R-:W-:-:S04]  /*1a160*/  LOP3.LUT R23, R23, 0x400, R21, 0xf8, !PT ;  /* 0x0000040017177812 */ /* 0x000fc800078ef815 */
[----:B------:R-:W-:Y:S02]  /*1a170*/  LOP3.LUT R23, R23, 0x40, RZ, 0x3c, !PT ;  /* 0x0000004017177812 */ /* 0x000fe400078e3cff */
[C---:B0-----:R-:W-:Y:S01]  /*1a180*/  LOP3.LUT R27, R22.reuse, 0x7, RZ, 0xc0, !PT ;  /* 0x00000007161b7812 */ /* 0x041fe200078ec0ff */
[----:B------:R-:W-:-:S03]  /*1a190*/  IMAD.SHL.U32 R26, R22, 0x40, RZ ;  /* 0x00000040161a7824 */ /* 0x000fc600078e00ff */
[----:B------:R-:W0:Y:S01]  /*1a1a0*/  LDSM.16.MT88.4 R20, [R23+0x23800] ;  /* 0x023800001714783b */ /* 0x000e220000004200 */
[----:B-1----:R-:W-:Y:S02]  /*1a1b0*/  IMAD.MOV.U32 R17, RZ, RZ, R6 ;  /* 0x000000ffff117224 */ /* 0x002fe400078e0006 */
[----:B------:R-:W-:Y:S02]  /*1a1c0*/  IMAD.MOV.U32 R16, RZ, RZ, R7 ;  /* 0x000000ffff107224 */ /* 0x000fe400078e0007 */
[----:B------:R-:W-:Y:S02]  /*1a1d0*/  IMAD.MOV.U32 R25, RZ, RZ, R4 ;  /* 0x000000ffff197224 */ /* 0x000fe400078e0004 */
[----:B------:R-:W-:Y:S01]  /*1a1e0*/  IMAD.MOV.U32 R24, RZ, RZ, R5 ;  /* 0x000000ffff187224 */ /* 0x000fe200078e0005 */
[----:B------:R-:W4:Y:S01]  /*1a1f0*/  LDL.LU.64 R6, [R1+0x7c8] ;  /* 0x0007c80001067983 */ /* 0x000f220000300a00 */
[----:B------:R-:W4:Y:S02]  /*1a200*/  LDL.LU.64 R4, [R1+0x7c0] ;  /* 0x0007c00001047983 */ /* 0x000f240000300a00 */
[----:B------:R-:W-:Y:S01]  /*1a210*/  IMAD R27, R27, 0x90, RZ ;  /* 0x000000901b1b7824 */ /* 0x000fe200078e02ff */
[----:B0-----:R0:W-:Y:S04]  /*1a220*/  STL.64 [R1+0x720], R22 ;  /* 0x0007201601007387 */ /* 0x0011e80000100a00 */
[----:B0-----:R-:W0:Y:S01]  /*1a230*/  S2R R23, SR_TID.X ;  /* 0x0000000000177919 */ /* 0x001e220000002100 */
[----:B------:R-:W-:-:S02]  /*1a240*/  IMAD.MOV.U32 R22, RZ, RZ, R25 ;  /* 0x000000ffff167224 */ /* 0x000fc400078e0019 */
[----:B0-----:R-:W-:-:S05]  /*1a250*/  IMAD.SHL.U32 R23, R23, 0x2, RZ ;  /* 0x0000000217177824 */ /* 0x001fca00078e00ff */
[----:B------:R-:W-:-:S04]  /*1a260*/  LOP3.LUT R27, R27, 0x10, R23, 0x78, !PT ;  /* 0x000000101b1b7812 */ /* 0x000fc800078e7817 */
[----:B------:R-:W-:-:S04]  /*1a270*/  LOP3.LUT R27, R27, 0x400, R26, 0xf8, !PT ;  /* 0x000004001b1b7812 */ /* 0x000fc800078ef81a */
[----:B------:R-:W-:Y:S01]  /*1a280*/  LOP3.LUT R27, R27, 0x60, RZ, 0x3c, !PT ;  /* 0x000000601b1b7812 */ /* 0x000fe200078e3cff */
[----:B------:R-:W-:-:S05]  /*1a290*/  IMAD.MOV.U32 R23, RZ, RZ, R24 ;  /* 0x000000ffff177224 */ /* 0x000fca00078e0018 */
[----:B------:R-:W0:Y:S04]  /*1a2a0*/  LDSM.16.MT88.4 R24, [R27+0x23800] ;  /* 0x023800001b18783b */ /* 0x000e280000004200 */
[----:B------:R1:W-:Y:S02]  /*1a2b0*/  STL.64 [R1+0x718], R20 ;  /* 0x0007181401007387 */ /* 0x0003e40000100a00 */
[----:B-1----:R-:W-:Y:S02]  /*1a2c0*/  IMAD.MOV.U32 R20, RZ, RZ, R22 ;  /* 0x000000ffff147224 */ /* 0x002fe400078e0016 */
[----:B------:R-:W-:Y:S02]  /*1a2d0*/  IMAD.MOV.U32 R21, RZ, RZ, R23 ;  /* 0x000000ffff157224 */ /* 0x000fe400078e0017 */
[----:B------:R-:W-:-:S02]  /*1a2e0*/  IMAD.MOV.U32 R22, RZ, RZ, R17 ;  /* 0x000000ffff167224 */ /* 0x000fc400078e0011 */
[----:B------:R-:W-:-:S05]  /*1a2f0*/  IMAD.MOV.U32 R23, RZ, RZ, R16 ;  /* 0x000000ffff177224 */ /* 0x000fca00078e0010 */
[----:B------:R-:W-:Y:S01]  /*1a300*/  STL.64 [R1+0x770], R22 ;  /* 0x0007701601007387 */ /* 0x000fe20000100a00 */
[----:B------:R-:W-:Y:S03]  /*1a310*/  STL.64 [R1+0x768], R20 ;  /* 0x0007681401007387 */ /* 0x000fe60000100a00 */
[----:B0-----:R-:W-:Y:S01]  /*1a320*/  STL.64 [R1+0x6e0], R26 ;  /* 0x0006e01a01007387 */ /* 0x001fe20000100a00 */
[----:B------:R0:W-:Y:S03]  /*1a330*/  STL.64 [R1+0x6d8], R24 ;  /* 0x0006d81801007387 */ /* 0x0001e60000100a00 */
[----:B0-----:R-:W2:Y:S01]  /*1a340*/  LDL.LU R24, [R1+0x110] ;  /* 0x0001100001187983 */ /* 0x001ea20000300800 */
[----:B------:R-:W2:Y:S02]  /*1a350*/  LDL.LU R25, [R1+0x114] ;  /* 0x0001140001197983 */ /* 0x000ea40000300800 */
[----:B------:R-:W2:Y:S02]  /*1a360*/  LDL.LU R26, [R1+0x118] ;  /* 0x00011800011a7983 */ /* 0x000ea40000300800 */
[----:B------:R-:W2:Y:S02]  /*1a370*/  LDL.LU R27, [R1+0x11c] ;  /* 0x00011c00011b7983 */ /* 0x000ea40000300800 */
[----:B------:R-:W-:-:S02]  /*1a380*/  IMAD.MOV.U32 R20, RZ, RZ, R13 ;  /* 0x000000ffff147224 */ /* 0x000fc400078e000d */
[----:B------:R-:W-:Y:S02]  /*1a390*/  IMAD.MOV.U32 R21, RZ, RZ, R12 ;  /* 0x000000ffff157224 */ /* 0x000fe400078e000c */
[----:B------:R-:W-:Y:S02]  /*1a3a0*/  IMAD.MOV.U32 R22, RZ, RZ, R9 ;  /* 0x000000ffff167224 */ /* 0x000fe400078e0009 */
[----:B------:R-:W-:-:S07]  /*1a3b0*/  IMAD.MOV.U32 R23, RZ, RZ, R8 ;  /* 0x000000ffff177224 */ /* 0x000fce00078e0008 */
[C---:B----4-:R-:W-:Y:S08]  /*1a3c0*/  HMMA.16816.F32 R4, R20.reuse, R14, R4 ;  /* 0x0000000e1404723c */ /* 0x050ff00000001804 */
[----:B--2---:R-:W-:Y:S11]  /*1a3d0*/  HMMA.16816.F32 R24, R20, R18, R24 ;  /* 0x000000121418723c */ /* 0x004ff60000001818 */
[----:B------:R-:W-:Y:S11]  /*1a3e0*/  @!UPT UIADD3 URZ, URZ, URZ, URZ ;  /* 0x0000003f3f3ff290 */ /* 0x000ff6000fffe03f */
[----:B------:R-:W-:Y:S01]  /*1a3f0*/  @!UPT UIADD3 URZ, URZ, URZ, URZ ;  /* 0x0000003f3f3ff290 */ /* 0x000fe2000fffe03f */
[----:B------:R0:W-:Y:S01]  /*1a400*/  STL.64 [R1+0x110], R24 ;  /* 0x0001101801007387 */ /* 0x0001e20000100a00 */
[----:B------:R1:W-:Y:S02]  /*1a410*/  STL.64 [R1+0x118], R26 ;  /* 0x0001181a01007387 */ /* 0x0003e40000100a00 */
[----:B------:R-:W-:Y:S01]  /*1a420*/  STL.64 [R1+0x778], R14 ;  /* 0x0007780e01007387 */ /* 0x000fe20000100a00 */
[----:B0-----:R-:W2:Y:S01]  /*1a430*/  LDL.LU R24, [R1+0x60] ;  /* 0x0000600001187983 */ /* 0x001ea20000300800 */
[----:B------:R-:W-:Y:S02]  /*1a440*/  STL.64 [R1+0x100], R4 ;  /* 0x0001000401007387 */ /* 0x000fe40000100a00 */
[----:B------:R-:W-:Y:S02]  /*1a450*/  STL.64 [R1+0x108], R6 ;  /* 0x0001080601007387 */ /* 0x000fe40000100a00 */
[----:B------:R-:W2:Y:S02]  /*1a460*/  LDL.LU R25, [R1+0x64] ;  /* 0x0000640001197983 */ /* 0x000ea40000300800 */
[----:B------:R-:W-:-:S02]  /*1a470*/  IMAD.MOV.U32 R16, RZ, RZ, R26 ;  /* 0x000000ffff107224 */ /* 0x000fc400078e001a */
[----:B-1----:R-:W-:Y:S02]  /*1a480*/  IMAD.MOV.U32 R26, RZ, RZ, R11 ;  /* 0x000000ffff1a7224 */ /* 0x002fe400078e000b */
[----:B------:R-:W-:Y:S01]  /*1a490*/  IMAD.MOV.U32 R27, RZ, RZ, R10 ;  /* 0x000000ffff1b7224 */ /* 0x000fe200078e000a */
[----:B------:R-:W3:Y:S01]  /*1a4a0*/  LDL.LU R11, [R1+0x7bc] ;  /* 0x0007bc00010b7983 */ /* 0x000ee20000300800 */
[----:B------:R-:W4:Y:S03]  /*1a4b0*/  LDL.LU R10, [R1+0x7b8] ;  /* 0x0007b800010a7983 */ /* 0x000f260000300800 */
[----:B------:R-:W-:Y:S04]  /*1a4c0*/  STL.64 [R1+0x6f0], R26 ;  /* 0x0006f01a01007387 */ /* 0x000fe80000100a00 */
[----:B--2---:R0:W-:Y:S04]  /*1a4d0*/  STL.64 [R1+0x6e8], R24 ;  /* 0x0006e81801007387 */ /* 0x0041e80000100a00 */
[----:B0-----:R-:W2:Y:S01]  /*1a4e0*/  LDL.LU R24, [R1+0x70] ;  /* 0x0000700001187983 */ /* 0x001ea20000300800 */
[----:B------:R-:W2:Y:S02]  /*1a4f0*/  LDL.LU R25, [R1+0x74] ;  /* 0x0000740001197983 */ /* 0x000ea40000300800 */
[----:B------:R-:W-:-:S02]  /*1a500*/  IMAD.MOV.U32 R26, RZ, RZ, R28 ;  /* 0x000000ffff1a7224 */ /* 0x000fc400078e001c */
[----:B------:R-:W-:Y:S01]  /*1a510*/  IMAD.MOV.U32 R27, RZ, RZ, R29 ;  /* 0x000000ffff1b7224 */ /* 0x000fe200078e001d */
[----:B------:R-:W3:Y:S01]  /*1a520*/  LDL.LU R28, [R1+0x7b4] ;  /* 0x0007b400011c7983 */ /* 0x000ee20000300800 */
[----:B------:R-:W3:Y:S03]  /*1a530*/  LDL.LU R29, [R1+0x7b0] ;  /* 0x0007b000011d7983 */ /* 0x000ee60000300800 */
[----:B------:R-:W-:Y:S04]  /*1a540*/  STL.64 [R1+0x700], R26 ;  /* 0x0007001a01007387 */ /* 0x000fe80000100a00 */
[----:B--2---:R0:W-:Y:S04]  /*1a550*/  STL.64 [R1+0x6f8], R24 ;  /* 0x0006f81801007387 */ /* 0x0041e80000100a00 */
[----:B0-----:R-:W2:Y:S01]  /*1a560*/  LDL.LU R24, [R1+0x80] ;  /* 0x0000800001187983 */ /* 0x001ea20000300800 */
[----:B------:R-:W2:Y:S02]  /*1a570*/  LDL.LU R25, [R1+0x84] ;  /* 0x0000840001197983 */ /* 0x000ea40000300800 */
[----:B----4-:R-:W-:-:S02]  /*1a580*/  IMAD.MOV.U32 R26, RZ, RZ, R10 ;  /* 0x000000ffff1a7224 */ /* 0x010fc400078e000a */
[----:B---3--:R-:W-:Y:S01]  /*1a590*/  IMAD.MOV.U32 R27, RZ, RZ, R11 ;  /* 0x000000ffff1b7224 */ /* 0x008fe200078e000b */
[----:B------:R-:W3:Y:S01]  /*1a5a0*/  LDL.LU R10, [R1+0x7ac] ;  /* 0x0007ac00010a7983 */ /* 0x000ee20000300800 */
[----:B------:R-:W4:Y:S02]  /*1a5b0*/  LDL.LU R11, [R1+0x7a8] ;  /* 0x0007a800010b7983 */ /* 0x000f240000300800 */
[----:B------:R-:W3:Y:S02]  /*1a5c0*/  LDL.LU R12, [R1+0xe0] ;  /* 0x0000e000010c7983 */ /* 0x000ee40000300800 */
[----:B------:R-:W3:Y:S01]  /*1a5d0*/  LDL.LU R13, [R1+0xe4] ;  /* 0x0000e400010d7983 */ /* 0x000ee20000300800 */
[----:B------:R-:W3:Y:S01]  /*1a5e0*/  LDL.LU R14, [R1+0xe8] ;  /* 0x0000e800010e7983 */ /* 0x000ee20000300800 */
[----:B------:R-:W3:Y:S02]  /*1a5f0*/  LDL.LU R15, [R1+0xec] ;  /* 0x0000ec00010f7983 */ /* 0x000ee40000300800 */
[----:B------:R-:W3:Y:S02]  /*1a600*/  LDL.LU R4, [R1+0xf0] ;  /* 0x0000f00001047983 */ /* 0x000ee40000300800 */
[----:B------:R-:W3:Y:S01]  /*1a610*/  LDL.LU R5, [R1+0xf4] ;  /* 0x0000f40001057983 */ /* 0x000ee20000300800 */
[----:B------:R-:W3:Y:S01]  /*1a620*/  LDL.LU R6, [R1+0xf8] ;  /* 0x0000f80001067983 */ /* 0x000ee20000300800 */
[----:B------:R-:W3:Y:S02]  /*1a630*/  LDL.LU R7, [R1+0xfc] ;  /* 0x0000fc0001077983 */ /* 0x000ee40000300800 */
[----:B------:R-:W-:Y:S01]  /*1a640*/  STL.64 [R1+0x710], R26 ;  /* 0x0007101a01007387 */ /* 0x000fe20000100a00 */
        /* <DEDUP_REMOVED lines=21> */
[----:B------:R-:W4:Y:S01]  /*1a7a0*/  LDL.LU R28, [R1+0x794] ;  /* 0x00079400011c7983 */ /* 0x000f220000300800 */
[----:B------:R-:W4:Y:S03]  /*1a7b0*/  LDL.LU R29, [R1+0x790] ;  /* 0x00079000011d7983 */ /* 0x000f260000300800 */
[----:B------:R3:W-:Y:S02]  /*1a7c0*/  STL.64 [R1+0x750], R26 ;  /* 0x0007501a01007387 */ /* 0x0007e40000100a00 */
[----:B---3--:R-:W-:Y:S02]  /*1a7d0*/  IMAD.MOV.U32 R26, RZ, RZ, R11 ;  /* 0x000000ffff1a7224 */ /* 0x008fe400078e000b */
[----:B--2---:R0:W-:Y:S04]  /*1a7e0*/  STL.64 [R1+0x748], R24 ;  /* 0x0007481801007387 */ /* 0x0041e80000100a00 */
[----:B0-----:R-:W2:Y:S01]  /*1a7f0*/  LDL.LU R24, [R1+0xc0] ;  /* 0x0000c00001187983 */ /* 0x001ea20000300800 */
[----:B----4-:R-:W-:-:S02]  /*1a800*/  IMAD.MOV.U32 R25, RZ, RZ, R10 ;  /* 0x000000ffff197224 */ /* 0x010fc400078e000a */
[----:B------:R-:W3:Y:S02]  /*1a810*/  LDL.LU R10, [R1+0x78c] ;  /* 0x00078c00010a7983 */ /* 0x000ee40000300800 */
[----:B------:R-:W3:Y:S01]  /*1a820*/  LDL.LU R11, [R1+0x788] ;  /* 0x00078800010b7983 */ /* 0x000ee20000300800 */
[----:B------:R-:W4:Y:S01]  /*1a830*/  LDL.LU R27, [R1+0xcc] ;  /* 0x0000cc00011b7983 */ /* 0x000f220000300800 */
[C---:B---3--:R-:W-:Y:S03]  /*1a840*/  HMMA.16816.F32 R4, R20.reuse, R10, R4 ;  /* 0x0000000a1404723c */ /* 0x048fe60000001804 */
[----:B----4-:R-:W-:Y:S01]  /*1a850*/  STL.64 [R1+0x760], R26 ;  /* 0x0007601a01007387 */ /* 0x010fe20000100a00 */
[----:B--2---:R0:W-:Y:S03]  /*1a860*/  STL.64 [R1+0x758], R24 ;  /* 0x0007581801007387 */ /* 0x0041e60000100a00 */
[----:B0-----:R-:W2:Y:S01]  /*1a870*/  LDL.LU R24, [R1+0xd0] ;  /* 0x0000d00001187983 */ /* 0x001ea20000300800 */
[----:B------:R-:W2:Y:S11]  /*1a880*/  LDL.LU R25, [R1+0xd4] ;  /* 0x0000d40001197983 */ /* 0x000eb60000300800 */
[----:B------:R-:W-:Y:S04]  /*1a890*/  @!UPT UIADD3 URZ, URZ, URZ, URZ ;  /* 0x0000003f3f3ff290 */ /* 0x000fe8000fffe03f */
[----:B------:R-:W-:Y:S01]  /*1a8a0*/  STL.64 [R1+0xf0], R4 ;  /* 0x0000f00401007387 */ /* 0x000fe20000100a00 */
[----:B------:R0:W-:Y:S02]  /*1a8b0*/  STL.64 [R1+0xf8], R6 ;  /* 0x0000f80601007387 */ /* 0x0001e40000100a00 */
[----:B------:R-:W-:Y:S02]  /*1a8c0*/  IMAD.MOV.U32 R17, RZ, RZ, R6 ;  /* 0x000000ffff117224 */ /* 0x000fe400078e0006 */
[----:B0-----:R-:W3:Y:S02]  /*1a8d0*/  LDL.LU.64 R6, [R1+0x780] ;  /* 0x0007800001067983 */ /* 0x001ee40000300a00 */
[----:B---3--:R-:W-:Y:S02]  /*1a8e0*/  HMMA.16816.F32 R20, R20, R6, R12 ;  /* 0x000000061414723c */ /* 0x008fe4000000180c */
[----:B------:R-:W3:Y:S11]  /*1a8f0*/  LDL.LU.64 R14, [R1+0x778] ;  /* 0x00077800010e7983 */ /* 0x000ef60000300a00 */
[----:B------:R-:W-:Y:S10]  /*1a900*/  @!UPT UIADD3 URZ, URZ, URZ, URZ ;  /* 0x0000003f3f3ff290 */ /* 0x000ff4000fffe03f */
[----:B------:R-:W-:Y:S01]  /*1a910*/  STL.64 [R1+0xe0], R20 ;  /* 0x0000e01401007387 */ /* 0x000fe20000100a00 */
[----:B------:R0:W-:Y:S03]  /*1a920*/  STL.64 [R1+0xe8], R22 ;  /* 0x0000e81601007387 */ /* 0x0001e60000100a00 */
[----:B0-----:R-:W2:Y:S01]  /*1a930*/  LDL.LU.64 R22, [R1+0x770] ;  /* 0x0007700001167983 */ /* 0x001ea20000300a00 */
[----:B------:R-:W2:Y:S02]  /*1a940*/  LDL.LU.64 R20, [R1+0x768] ;  /* 0x0007680001147983 */ /* 0x000ea40000300a00 */
[----:B------:R-:W-:Y:S02]  /*1a950*/  IMAD.MOV.U32 R26, RZ, RZ, R29 ;  /* 0x000000ffff1a7224 */ /* 0x000fe400078e001d */
[----:B------:R-:W-:-:S07]  /*1a960*/  IMAD.MOV.U32 R27, RZ, RZ, R28 ;  /* 0x000000ffff1b7224 */ /* 0x000fce00078e001c */
[C---:B--2---:R-:W-:Y:S11]  /*1a970*/  HMMA.16816.F32 R24, R20.reuse, R18, R24 ;  /* 0x000000121418723c */ /* 0x044ff60000001818 */
[----:B------:R-:W-:Y:S11]  /*1a980*/  @!UPT UIADD3 URZ, URZ, URZ, URZ ;  /* 0x0000003f3f3ff290 */ /* 0x000ff6000fffe03f */
[----:B------:R-:W-:Y:S01]  /*1a990*/  @!UPT UIADD3 URZ, URZ, URZ, URZ ;  /* 0x0000003f3f3ff290 */ /* 0x000fe2000fffe03f */
[----:B------:R-:W-:Y:S01]  /*1a9a0*/  STL.64 [R1+0xd0], R24 ;  /* 0x0000d01801007387 */ /* 0x000fe20000100a00 */
[----:B------:R-:W-:Y:S02]  /*1a9b0*/  IMAD.MOV.U32 R12, RZ, RZ, R26 ;  /* 0x000000ffff0c7224 */ /* 0x000fe400078e001a */
[----:B------:R0:W-:Y:S02]  /*1a9c0*/  STL.64 [R1+0xd8], R26 ;  /* 0x0000d81a01007387 */ /* 0x0001e40000100a00 */
[----:B------:R-:W-:Y:S01]  /*1a9d0*/  IMAD.MOV.U32 R28, RZ, RZ, R24 ;  /* 0x000000ffff1c7224 */ /* 0x000fe200078e0018 */
[----:B0-----:R-:W3:Y:S01]  /*1a9e0*/  LDL.LU.64 R26, [R1+0x760] ;  /* 0x00076000011a7983 */ /* 0x001ee20000300a00 */
[----:B------:R-:W3:Y:S02]  /*1a9f0*/  LDL.LU.64 R24, [R1+0x758] ;  /* 0x0007580001187983 */ /* 0x000ee40000300a00 */
[C---:B---3--:R-:W-:Y:S11]  /*1aa00*/  HMMA.16816.F32 R24, R20.reuse, R14, R24 ;  /* 0x0000000e1418723c */ /* 0x048ff60000001818 */
[----:B------:R-:W-:Y:S11]  /*1aa10*/  @!UPT UIADD3 URZ, URZ, URZ, URZ ;  /* 0x0000003f3f3ff290 */ /* 0x000ff6000fffe03f */
[----:B------:R-:W-:Y:S01]  /*1aa20*/  @!UPT UIADD3 URZ, URZ, URZ, URZ ;  /* 0x0000003f3f3ff290 */ /* 0x000fe2000fffe03f */
[----:B------:R-:W-:Y:S01]  /*1aa30*/  STL.64 [R1+0xc0], R24 ;  /* 0x0000c01801007387 */ /* 0x000fe20000100a00 */
[----:B------:R0:W-:Y:S03]  /*1aa40*/  STL.64 [R1+0xc8], R26 ;  /* 0x0000c81a01007387 */ /* 0x0001e60000100a00 */
[----:B0-----:R-:W2:Y:S01]  /*1aa50*/  LDL.LU.64 R26, [R1+0x750] ;  /* 0x00075000011a7983 */ /* 0x001ea20000300a00 */
[----:B------:R-:W2:Y:S02]  /*1aa60*/  LDL.LU.64 R24, [R1+0x748] ;  /* 0x0007480001187983 */ /* 0x000ea40000300a00 */
[----:B------:R-:W3:Y:S02]  /*1aa70*/  LDL.LU R4, [R1+0x240] ;  /* 0x0002400001047983 */ /* 0x000ee40000300800 */
[----:B------:R-:W3:Y:S01]  /*1aa80*/  LDL.LU R5, [R1+0x538] ;  /* 0x0005380001057983 */ /* 0x000ee20000300800 */
[C---:B--2---:R-:W-:Y:S11]  /*1aa90*/  HMMA.16816.F32 R24, R20.reuse, R10, R24 ;  /* 0x0000000a1418723c */ /* 0x044ff60000001818 */
[----:B------:R-:W-:Y:S11]  /*1aaa0*/  @!UPT UIADD3 URZ, URZ, URZ, URZ ;  /* 0x0000003f3f3ff290 */ /* 0x000ff6000fffe03f */
[----:B------:R-:W-:Y:S01]  /*1aab0*/  @!UPT UIADD3 URZ, URZ, URZ, URZ ;  /* 0x0000003f3f3ff290 */ /* 0x000fe2000fffe03f */
[----:B------:R-:W-:Y:S01]  /*1aac0*/  STL.64 [R1+0xb0], R24 ;  /* 0x0000b01801007387 */ /* 0x000fe20000100a00 */
[----:B------:R-:W-:Y:S02]  /*1aad0*/  IMAD.MOV.U32 R13, RZ, RZ, R26 ;  /* 0x000000ffff0d7224 */ /* 0x000fe400078e001a */
[----:B------:R0:W-:Y:S02]  /*1aae0*/  STL.64 [R1+0xb8], R26 ;  /* 0x0000b81a01007387 */ /* 0x0001e40000100a00 */
[----:B------:R-:W-:Y:S01]  /*1aaf0*/  IMAD.MOV.U32 R29, RZ, RZ, R24 ;  /* 0x000000ffff1d7224 */ /* 0x000fe200078e0018 */
[----:B0-----:R-:W2:Y:S01]  /*1ab00*/  LDL.LU.64 R26, [R1+0x740] ;  /* 0x00074000011a7983 */ /* 0x001ea20000300a00 */
[----:B------:R-:W2:Y:S02]  /*1ab10*/  LDL.LU.64 R24, [R1+0x738] ;  /* 0x0007380001187983 */ /* 0x000ea40000300a00 */
[----:B--2---:R-:W-:Y:S01]  /*1ab20*/  HMMA.16816.F32 R20, R20, R6, R24 ;  /* 0x000000061414723c */ /* 0x004fe20000001818 */
[----:B------:R-:W2:Y:S01]  /*1ab30*/  LDL.LU.64 R26, [R1+0x730] ;  /* 0x00073000011a7983 */ /* 0x000ea20000300a00 */
[----:B------:R-:W2:Y:S11]  /*1ab40*/  LDL.LU.64 R24, [R1+0x728] ;  /* 0x0007280001187983 */ /* 0x000eb60000300a00 */
[----:B------:R-:W-:Y:S10]  /*1ab50*/  @!UPT UIADD3 URZ, URZ, URZ, URZ ;  /* 0x0000003f3f3ff290 */ /* 0x000ff4000fffe03f */
        /* <DEDUP_REMOVED lines=8> */
[----:B------:R0:W-:Y:S02]  /*1abe0*/  STL.64 [R1+0x98], R26 ;  /* 0x0000981a01007387 */ /* 0x0001e40000100a00 */
[----:B------:R-:W-:Y:S02]  /*1abf0*/  IMAD.MOV.U32 R8, RZ, RZ, R26 ;  /* 0x000000ffff087224 */ /* 0x000fe400078e001a */
        /* <DEDUP_REMOVED lines=34> */
[----:B------:R-:W-:Y:S03]  /*1ae20*/  STL.64 [R1+0x68], R22 ;  /* 0x0000681601007387 */ /* 0x000fe60000100a00 */
[----:B0-----:R-:W2:Y:S01]  /*1ae30*/  LDL.LU R21, [R1+0x528] ;  /* 0x0005280001157983 */ /* 0x001ea20000300800 */
[----:B------:R-:W-:Y:S02]  /*1ae40*/  STL.64 [R1+0x6a0], R6 ;  /* 0x0006a00601007387 */ /* 0x000fe40000100a00 */
[----:B---3--:R0:W-:Y:S02]  /*1ae50*/  STL.64 [R1+0x698], R4 ;  /* 0x0006980401007387 */ /* 0x0081e40000100a00 */
[----:B0-----:R-:W3:Y:S01]  /*1ae60*/  LDL.LU R4, [R1+0x30] ;  /* 0x0000300001047983 */ /* 0x001ee20000300800 */
[----:B------:R-:W3:Y:S02]  /*1ae70*/  LDL.LU R5, [R1+0x34] ;  /* 0x0000340001057983 */ /* 0x000ee40000300800 */
[----:B------:R-:W3:Y:S02]  /*1ae80*/  LDL.LU R6, [R1+0x38] ;  /* 0x0000380001067983 */ /* 0x000ee40000300800 */
[----:B------:R-:W3:Y:S01]  /*1ae90*/  LDL.LU R7, [R1+0x3c] ;  /* 0x00003c0001077983 */ /* 0x000ee20000300800 */
[----:B------:R-:W2:Y:S01]  /*1aea0*/  LDL.LU R23, [R1+0x3f4] ;  /* 0x0003f40001177983 */ /* 0x000ea20000300800 */
[C---:B----4-:R-:W-:Y:S11]  /*1aeb0*/  HMMA.16816.F32 R12, R24.reuse, R18, R12 ;  /* 0x00000012180c723c */ /* 0x050ff6000000180c */
[----:B------:R-:W-:Y:S11]  /*1aec0*/  @!UPT UIADD3 URZ, URZ, URZ, URZ ;  /* 0x0000003f3f3ff290 */ /* 0x000ff6000fffe03f */
[----:B------:R-:W-:Y:S01]  /*1aed0*/  @!UPT UIADD3 URZ, URZ, URZ, URZ ;  /* 0x0000003f3f3ff290 */ /* 0x000fe2000fffe03f */
[----:B------:R-:W-:Y:S01]  /*1aee0*/  STL.64 [R1+0x50], R12 ;  /* 0x0000500c01007387 */ /* 0x000fe20000100a00 */
[----:B------:R-:W-:Y:S02]  /*1aef0*/  IMAD.MOV.U32 R22, RZ, RZ, R15 ;  /* 0x000000ffff167224 */ /* 0x000fe400078e000f */
[----:B------:R0:W-:Y:S02]  /*1af00*/  STL.64 [R1+0x58], R14 ;  /* 0x0000580e01007387 */ /* 0x0001e40000100a00 */
[----:B0-----:R-:W4:Y:S01]  /*1af10*/  LDL.LU.64 R14, [R1+0x6d0] ;  /* 0x0006d000010e7983 */ /* 0x001f220000300a00 */
[----:B------:R-:W-:Y:S02]  /*1af20*/  IMAD.MOV.U32 R18, RZ, RZ, R13 ;  /* 0x000000ffff127224 */ /* 0x000fe400078e000d */
[----:B------:R-:W-:Y:S02]  /*1af30*/  IMAD.MOV.U32 R20, RZ, RZ, R12 ;  /* 0x000000ffff147224 */ /* 0x000fe400078e000c */
[----:B------:R-:W2:Y:S01]  /*1af40*/  LDL.LU.64 R12, [R1+0x6c8] ;  /* 0x0006c800010c7983 */ /* 0x000ea20000300a00 */
[----:B----4-:R-:W-:Y:S11]  /*1af50*/  HMMA.16816.F32 R8, R24, R14, R8 ;  /* 0x0000000e1808723c */ /* 0x010ff60000001808 */
[----:B------:R-:W-:Y:S11]  /*1af60*/  @!UPT UIADD3 URZ, URZ, URZ, URZ ;  /* 0x0000003f3f3ff290 */ /* 0x000ff6000fffe03f */
[----:B------:R-:W-:Y:S01]  /*1af70*/  @!UPT UIADD3 URZ, URZ, URZ, URZ ;  /* 0x0000003f3f3ff290 */ /* 0x000fe2000fffe03f */
[----:B------:R-:W-:Y:S01]  /*1af80*/  STL.64 [R1+0x40], R8 ;  /* 0x0000400801007387 */ /* 0x000fe20000100a00 */
[----:B------:R0:W-:Y:S02]  /*1af90*/  STL.64 [R1+0x48], R10 ;  /* 0x0000480a01007387 */ /* 0x0001e40000100a00 */
[----:B------:R-:W-:Y:S02]  /*1afa0*/  IMAD.MOV.U32 R14, RZ, RZ, R11 ;  /* 0x000000ffff0e7224 */ /* 0x000fe400078e000b */
[----:B0-----:R-:W3:Y:S01]  /*1afb0*/  LDL.LU.64 R10, [R1+0x6c0] ;  /* 0x0006c000010a7983 */ /* 0x001ee20000300a00 */
[----:B--2---:R-:W-:Y:S02]  /*1afc0*/  IMAD.MOV.U32 R15, RZ, RZ, R21 ;  /* 0x000000ffff0f7224 */ /* 0x004fe400078e0015 */
[----:B------:R0:W5:Y:S03]  /*1afd0*/  LDL.LU.64 R8, [R1+0x6b8] ;  /* 0x0006b80001087983 */ /* 0x0001660000300a00 */
[----:B------:R1:W-:Y:S01]  /*1afe0*/  STL.64 [R1+0x690], R14 ;  /* 0x0006900e01007387 */ /* 0x0003e20000100a00 */
[----:B------:R2:W-:Y:S02]  /*1aff0*/  STL.64 [R1+0x688], R12 ;  /* 0x0006880c01007387 */ /* 0x0005e40000100a00 */
[----:B-1----:R-:W-:Y:S01]  /*1b000*/  IMAD.MOV.U32 R14, RZ, RZ, R3 ;  /* 0x000000ffff0e7224 */ /* 0x002fe200078e0003 */
[----:B--2---:R-:W2:Y:S01]  /*1b010*/  LDL.LU R12, [R1+0x20] ;  /* 0x00002000010c7983 */ /* 0x004ea20000300800 */
[----:B------:R-:W-:-:S02]  /*1b020*/  IMAD.MOV.U32 R13, RZ, RZ, R0 ;  /* 0x000000ffff0d7224 */ /* 0x000fc400078e0000 */
[----:B------:R0:W5:Y:S02]  /*1b030*/  LDL.LU R0, [R1+0x6b0] ;  /* 0x0006b00001007983 */ /* 0x0001640000300800 */
[----:B------:R-:W4:Y:S02]  /*1b040*/  LDL.LU R3, [R1+0x6ac] ;  /* 0x0006ac0001037983 */ /* 0x000f240000300800 */
[----:B------:R-:W-:Y:S02]  /*1b050*/  IMAD.MOV.U32 R15, RZ, RZ, R2 ;  /* 0x000000ffff0f7224 */ /* 0x000fe400078e0002 */
[----:B------:R0:W5:Y:S01]  /*1b060*/  LDL.LU R2, [R1+0x6a8] ;  /* 0x0006a80001027983 */ /* 0x0001620000300800 */
[C---:B---3--:R-:W-:Y:S11]  /*1b070*/  HMMA.16816.F32 R4, R24.reuse, R10, R4 ;  /* 0x0000000a1804723c */ /* 0x048ff60000001804 */
[----:B------:R-:W-:Y:S11]  /*1b080*/  @!UPT UIADD3 URZ, URZ, URZ, URZ ;  /* 0x0000003f3f3ff290 */ /* 0x000ff6000fffe03f */
[----:B------:R-:W-:Y:S01]  /*1b090*/  @!UPT UIADD3 URZ, URZ, URZ, URZ ;  /* 0x0000003f3f3ff290 */ /* 0x000fe2000fffe03f */
[----:B------:R-:W-:Y:S01]  /*1b0a0*/  STL.64 [R1+0x30], R4 ;  /* 0x0000300401007387 */ /* 0x000fe20000100a00 */
[----:B------:R-:W-:Y:S02]  /*1b0b0*/  IMAD.MOV.U32 R11, RZ, RZ, R7 ;  /* 0x000000ffff0b7224 */ /* 0x000fe400078e0007 */
[----:B------:R1:W-:Y:S02]  /*1b0c0*/  STL.64 [R1+0x38], R6 ;  /* 0x0000380601007387 */ /* 0x0003e40000100a00 */
[----:B-1----:R-:W2:Y:S01]  /*1b0d0*/  LDL.LU.64 R6, [R1+0x6a0] ;  /* 0x0006a00001067983 */ /* 0x002ea20000300a00 */
[----:B------:R-:W-:Y:S02]  /*1b0e0*/  IMAD.MOV.U32 R19, RZ, RZ, R5 ;  /* 0x000000ffff137224 */ /* 0x000fe400078e0005 */
[----:B------:R-:W-:Y:S02]  /*1b0f0*/  IMAD.MOV.U32 R21, RZ, RZ, R4 ;  /* 0x000000ffff157224 */ /* 0x000fe400078e0004 */
[----:B------:R-:W3:Y:S01]  /*1b100*/  LDL.LU.64 R4, [R1+0x698] ;  /* 0x0006980001047983 */ /* 0x000ee20000300a00 */
[----:B--2---:R-:W-:Y:S03]  /*1b110*/  HMMA.16816.F32 R24, R24, R6, R12 ;  /* 0x000000061818723c */ /* 0x004fe6000000180c */
[----:B------:R-:W2:Y:S01]  /*1b120*/  LDL.LU.64 R14, [R1+0x690] ;  /* 0x00069000010e7983 */ /* 0x000ea20000300a00 */
[----:B------:R0:W5:Y:S11]  /*1b130*/  LDL.LU.64 R12, [R1+0x688] ;  /* 0x00068800010c7983 */ /* 0x0001760000300a00 */
[----:B------:R-:W-:Y:S08]  /*1b140*/  @!UPT UIADD3 URZ, URZ, URZ, URZ ;  /* 0x0000003f3f3ff290 */ /* 0x000ff0000fffe03f */
[----:B------:R1:W-:Y:S01]  /*1b150*/  STL.64 [R1+0x20], R24 ;  /* 0x0000201801007387 */ /* 0x0003e20000100a00 */
[----:B------:R0:W-:Y:S03]  /*1b160*/  STL.64 [R1+0x28], R26 ;  /* 0x0000281a01007387 */ /* 0x0001e60000100a00 */
[----:B-1----:R-:W2:Y:S01]  /*1b170*/  LDL.LU R25, [R1+0x514] ;  /* 0x0005140001197983 */ /* 0x002ea20000300800 */
[----:B---3--:R-:W-:-:S04]  /*1b180*/  LOP3.LUT R5, R5, R4, RZ, 0x3c, !PT ;  /* 0x0000000405057212 */ /* 0x008fc800078e3cff */
[----:B------:R-:W-:-:S04]  /*1b190*/  LOP3.LUT R4, R5, R4, RZ, 0x3c, !PT ;  /* 0x0000000405047212 */ /* 0x000fc800078e3cff */
[----:B------:R-:W-:Y:S01]  /*1b1a0*/  LOP3.LUT R5, R5, R4, RZ, 0x3c, !PT ;  /* 0x0000000405057212 */ /* 0x000fe200078e3cff */
[----:B------:R-:W-:Y:S02]  /*1b1b0*/  IMAD.MOV.U32 R10, RZ, RZ, R27 ;  /* 0x000000ffff0a7224 */ /* 0x000fe400078e001b */
[----:B0-----:R-:W3:Y:S01]  /*1b1c0*/  LDL.LU R27, [R1+0x524] ;  /* 0x00052400011b7983 */ /* 0x001ee20000300800 */
[----:B------:R-:W3:Y:S02]  /*1b1d0*/  LDL.LU R26, [R1+0x414] ;  /* 0x00041400011a7983 */ /* 0x000ee40000300800 */
[----:B------:R-:W3:Y:S02]  /*1b1e0*/  LDL.LU R6, [R1+0x434] ;  /* 0x0004340001067983 */ /* 0x000ee40000300800 */
[----:B------:R-:W3:Y:S02]  /*1b1f0*/  LDL.LU R7, [R1+0x244] ;  /* 0x0002440001077983 */ /* 0x000ee40000300800 */
[----:B--2---:R-:W-:-:S02]  /*1b200*/  IMAD.MOV.U32 R24, RZ, RZ, R25 ;  /* 0x000000ffff187224 */ /* 0x004fc400078e0019 */
[----:B------:R-:W-:-:S04]  /*1b210*/  IMAD.MOV.U32 R25, RZ, RZ, c[0x0][0x18c] ;  /* 0x00006300ff197624 */ /* 0x000fc800078e00ff */
[----:B------:R-:W-:-:S04]  /*1b220*/  IMAD.SHL.U32 R25, R25, 0x80, RZ ;  /* 0x0000008019197824 */ /* 0x000fc800078e00ff */
[----:B------:R-:W-:-:S05]  /*1b230*/  IMAD.WIDE R4, R25, 0x2, R4 ;  /* 0x0000000219047825 */ /* 0x000fca00078e0204 */
[----:B------:R-:W-:Y:S01]  /*1b240*/  STL [R1+0x538], R4 ;  /* 0x0005380401007387 */ /* 0x000fe20000100800 */
[----:B------:R0:W-:Y:S03]  /*1b250*/  STL [R1+0x240], R5 ;  /* 0x0002400501007387 */ /* 0x0001e60000100800 */
[----:B0-----:R-:W2:Y:S01]  /*1b260*/  LDL.LU R5, [R1+0x144] ;  /* 0x0001440001057983 */ /* 0x001ea20000300800 */
[----:B---3--:R-:W-:Y:S02]  /*1b270*/  IMAD.MOV.U32 R4, RZ, RZ, R6 ;  /* 0x000000ffff047224 */ /* 0x008fe400078e0006 */
[----:B----4-:R-:W-:Y:S02]  /*1b280*/  IMAD.MOV.U32 R6, RZ, RZ, R3 ;  /* 0x000000ffff067224 */ /* 0x010fe400078e0003 */
[----:B------:R-:W3:Y:S01]  /*1b290*/  LDL.LU R3, [R1+0x680] ;  /* 0x0006800001037983 */ /* 0x000ee20000300800 */
[----:B--2---:R-:W-:-:S05]  /*1b2a0*/  IMAD.WIDE R4, R25, 0x2, R4 ;  /* 0x0000000219047825 */ /* 0x004fca00078e0204 */
[----:B------:R0:W-:Y:S01]  /*1b2b0*/  STL [R1+0x434], R4 ;  /* 0x0004340401007387 */ /* 0x0001e20000100800 */
[----:B------:R1:W-:Y:S03]  /*1b2c0*/  STL [R1+0x144], R5 ;  /* 0x0001440501007387 */ /* 0x0003e60000100800 */
[----:B0-----:R-:W2:Y:S01]  /*1b2d0*/  LDL.LU R4, [R1+0x148] ;  /* 0x0001480001047983 */ /* 0x001ea20000300800 */
[----:B-1----:R-:W2:Y:S02]  /*1b2e0*/  LDL.LU R5, [R1+0x438] ;  /* 0x0004380001057983 */ /* 0x002ea40000300800 */
[----:B------:R-:W-:-:S05]  /*1b2f0*/  IMAD.WIDE R6, R25, 0x2, R6 ;  /* 0x0000000219067825 */ /* 0x000fca00078e0206 */
[----:B------:R-:W-:Y:S01]  /*1b300*/  STL [R1+0x53c], R6 ;  /* 0x00053c0601007387 */ /* 0x000fe20000100800 */
[----:B------:R0:W-:Y:S03]  /*1b310*/  STL [R1+0x244], R7 ;  /* 0x0002440701007387 */ /* 0x0001e60000100800 */
[----:B0-----:R-:W4:Y:S01]  /*1b320*/  LDL.LU R7, [R1+0x248] ;  /* 0x0002480001077983 */ /* 0x001f220000300800 */
[----:B---3--:R-:W-:Y:S02]  /*1b330*/  IMAD.MOV.U32 R6, RZ, RZ, R3 ;  /* 0x000000ffff067224 */ /* 0x008fe400078e0003 */
[----:B------:R-:W3:Y:S01]  /*1b340*/  LDL.LU R3, [R1+0x67c] ;  /* 0x00067c0001037983 */ /* 0x000ee20000300800 */
[----:B--2---:R-:W-:-:S04]  /*1b350*/  LOP3.LUT R5, R5, R4, RZ, 0x3c, !PT ;  /* 0x0000000405057212 */ /* 0x004fc800078e3cff */
[----:B------:R-:W-:-:S04]  /*1b360*/  LOP3.LUT R4, R5, R4, RZ, 0x3c, !PT ;  /* 0x0000000405047212 */ /* 0x000fc800078e3cff */
[----:B------:R-:W-:-:S05]  /*1b370*/  LOP3.LUT R5, R5, R4, RZ, 0x3c, !PT ;  /* 0x0000000405057212 */ /* 0x000fca00078e3cff */
[----:B------:R-:W-:-:S05]  /*1b380*/  IMAD.WIDE R4, R25, 0x2, R4 ;  /* 0x0000000219047825 */ /* 0x000fca00078e0204 */
[----:B------:R0:W-:Y:S01]  /*1b390*/  STL [R1+0x438], R4 ;  /* 0x0004380401007387 */ /* 0x0001e20000100800 */
[----:B------:R1:W-:Y:S03]  /*1b3a0*/  STL [R1+0x148], R5 ;  /* 0x0001480501007387 */ /* 0x0003e60000100800 */
[----:B0-----:R-:W2:Y:S01]  /*1b3b0*/  LDL.LU R4, [R1+0x14c] ;  /* 0x00014c0001047983 */ /* 0x001ea20000300800 */
[----:B-1----:R-:W2:Y:S02]  /*1b3c0*/  LDL.LU R5, [R1+0x43c] ;  /* 0x00043c0001057983 */ /* 0x002ea40000300800 */
[----:B----4-:R-:W-:-:S05]  /*1b3d0*/  IMAD.WIDE R6, R25, 0x2, R6 ;  /* 0x0000000219067825 */ /* 0x010fca00078e0206 */
        /* <DEDUP_REMOVED lines=542> */
[----:B------:R1:W-:Y:S02]  /*1d5c0*/  STL [R1+0x1e4], R5 ;  /* 0x0001e40501007387 */ /* 0x0003e40000100800 */
[----:B----4-:R-:W-:Y:S01]  /*1d5d0*/  IMAD.WIDE R6, R25, 0x2, R6 ;  /* 0x0000000219067825 */ /* 0x010fe200078e0206 */
[----:B0-----:R-:W2:Y:S03]  /*1d5e0*/  LDL.LU R4, [R1+0x1e8] ;  /* 0x0001e80001047983 */ /* 0x001ea60000300800 */
[----:B-1----:R-:W2:Y:S02]  /*1d5f0*/  LDL.LU R5, [R1+0x380] ;  /* 0x0003800001057983 */ /* 0x002ea40000300800 */
[----:B------:R-:W-:Y:S02]  /*1d600*/  STL [R1+0x4d8], R6 ;  /* 0x0004d80601007387 */ /* 0x000fe40000100800 */
[----:B------:R0:W-:Y:S02]  /*1d610*/  STL [R1+0x37c], R7 ;  /* 0x00037c0701007387 */ /* 0x0001e40000100800 */
[----:B0-----:R-:W4:Y:S01]  /*1d620*/  LDL.LU R7, [R1+0x4dc] ;  /* 0x0004dc0001077983 */ /* 0x001f220000300800 */
[----:B--2---:R-:W-:-:S04]  /*1d630*/  LOP3.LUT R5, R5, R4, RZ, 0x3c, !PT ;  /* 0x0000000405057212 */ /* 0x004fc800078e3cff */
[----:B------:R-:W-:-:S04]  /*1d640*/  LOP3.LUT R4, R5, R4, RZ, 0x3c, !PT ;  /* 0x0000000405047212 */ /* 0x000fc800078e3cff */
[----:B------:R-:W-:-:S05]  /*1d650*/  LOP3.LUT R5, R5, R4, RZ, 0x3c, !PT ;  /* 0x0000000405057212 */ /* 0x000fca00078e3cff */
[----:B------:R-:W-:-:S04]  /*1d660*/  IMAD.WIDE R4, R25, 0x2, R4 ;  /* 0x0000000219047825 */ /* 0x000fc800078e0204 */
[----:B----4-:R-:W-:Y:S02]  /*1d670*/  IMAD.MOV.U32 R6, RZ, RZ, R7 ;  /* 0x000000ffff067224 */ /* 0x010fe400078e0007 */
[----:B---3--:R-:W-:Y:S02]  /*1d680*/  IMAD.MOV.U32 R7, RZ, RZ, R3 ;  /* 0x000000ffff077224 */ /* 0x008fe400078e0003 */
[----:B------:R0:W5:Y:S01]  /*1d690*/  LDL.LU R3, [R1+0x5dc] ;  /* 0x0005dc0001037983 */ /* 0x0001620000300800 */
[----:B------:R1:W-:Y:S02]  /*1d6a0*/  STL [R1+0x380], R4 ;  /* 0x0003800401007387 */ /* 0x0003e40000100800 */
[----:B------:R2:W-:Y:S01]  /*1d6b0*/  STL [R1+0x1e8], R5 ;  /* 0x0001e80501007387 */ /* 0x0005e20000100800 */
[----:B-1----:R-:W3:Y:S01]  /*1d6c0*/  LDL.LU R4, [R1+0x1ec] ;  /* 0x0001ec0001047983 */ /* 0x002ee20000300800 */
[----:B--2---:R-:W3:Y:S02]  /*1d6d0*/  LDL.LU R5, [R1+0x388] ;  /* 0x0003880001057983 */ /* 0x004ee40000300800 */
[----:B------:R-:W-:-:S05]  /*1d6e0*/  IMAD.WIDE R6, R25, 0x2, R6 ;  /* 0x0000000219067825 */ /* 0x000fca00078e0206 */
[----:B------:R1:W-:Y:S01]  /*1d6f0*/  STL [R1+0x4dc], R6 ;  /* 0x0004dc0601007387 */ /* 0x0003e20000100800 */
[----:B------:R2:W-:Y:S03]  /*1d700*/  STL [R1+0x384], R7 ;  /* 0x0003840701007387 */ /* 0x0005e60000100800 */
[----:B-1----:R-:W4:Y:S01]  /*1d710*/  LDL.LU R6, [R1+0x38c] ;  /* 0x00038c0001067983 */ /* 0x002f220000300800 */
[----:B--2---:R-:W4:Y:S01]  /*1d720*/  LDL.LU R7, [R1+0x4e0] ;  /* 0x0004e00001077983 */ /* 0x004f220000300800 */
[----:B---3--:R-:W-:-:S04]  /*1d730*/  LOP3.LUT R5, R5, R4, RZ, 0x3c, !PT ;  /* 0x0000000405057212 */ /* 0x008fc800078e3cff */
[----:B------:R-:W-:-:S04]  /*1d740*/  LOP3.LUT R4, R5, R4, RZ, 0x3c, !PT ;  /* 0x0000000405047212 */ /* 0x000fc800078e3cff */
[----:B------:R-:W-:-:S05]  /*1d750*/  LOP3.LUT R5, R5, R4, RZ, 0x3c, !PT ;  /* 0x0000000405057212 */ /* 0x000fca00078e3cff */
[----:B------:R-:W-:-:S05]  /*1d760*/  IMAD.WIDE R4, R25, 0x2, R4 ;  /* 0x0000000219047825 */ /* 0x000fca00078e0204 */
[----:B------:R1:W-:Y:S01]  /*1d770*/  STL [R1+0x388], R4 ;  /* 0x0003880401007387 */ /* 0x0003e20000100800 */
[----:B------:R2:W-:Y:S03]  /*1d780*/  STL [R1+0x1ec], R5 ;  /* 0x0001ec0501007387 */ /* 0x0005e60000100800 */
[----:B-1----:R-:W3:Y:S01]  /*1d790*/  LDL.LU R4, [R1+0x1f0] ;  /* 0x0001f00001047983 */ /* 0x002ee20000300800 */
[----:B--2---:R-:W3:Y:S01]  /*1d7a0*/  LDL.LU R5, [R1+0x390] ;  /* 0x0003900001057983 */ /* 0x004ee20000300800 */
[----:B----4-:R-:W-:-:S04]  /*1d7b0*/  LOP3.LUT R7, R7, R6, RZ, 0x3c, !PT ;  /* 0x0000000607077212 */ /* 0x010fc800078e3cff */
[----:B------:R-:W-:-:S04]  /*1d7c0*/  LOP3.LUT R6, R7, R6, RZ, 0x3c, !PT ;  /* 0x0000000607067212 */ /* 0x000fc800078e3cff */
[----:B------:R-:W-:-:S05]  /*1d7d0*/  LOP3.LUT R7, R7, R6, RZ, 0x3c, !PT ;  /* 0x0000000607077212 */ /* 0x000fca00078e3cff */
        /* <DEDUP_REMOVED lines=193> */
[----:B------:R-:W-:Y:S01]  /*1e3f0*/  STL [R1+0x510], R6 ;  /* 0x0005100601007387 */ /* 0x000fe20000100800 */
[----:B------:R1:W-:Y:S02]  /*1e400*/  STL [R1+0x3ec], R7 ;  /* 0x0003ec0701007387 */ /* 0x0003e40000100800 */
[----:B-1----:R-:W-:Y:S02]  /*1e410*/  IMAD.MOV.U32 R7, RZ, RZ, R23 ;  /* 0x000000ffff077224 */ /* 0x002fe400078e0017 */
[----:B------:R-:W2:Y:S01]  /*1e420*/  LDL.LU R23, [R1+0x520] ;  /* 0x0005200001177983 */ /* 0x000ea20000300800 */
[----:B---3--:R-:W-:-:S04]  /*1e430*/  LOP3.LUT R5, R5, R4, RZ, 0x3c, !PT ;  /* 0x0000000405057212 */ /* 0x008fc800078e3cff */
[----:B------:R-:W-:-:S04]  /*1e440*/  LOP3.LUT R4, R5, R4, RZ, 0x3c, !PT ;  /* 0x0000000405047212 */ /* 0x000fc800078e3cff */
[----:B------:R-:W-:-:S05]  /*1e450*/  LOP3.LUT R5, R5, R4, RZ, 0x3c, !PT ;  /* 0x0000000405057212 */ /* 0x000fca00078e3cff */
[----:B------:R-:W-:-:S05]  /*1e460*/  IMAD.WIDE R4, R25, 0x2, R4 ;  /* 0x0000000219047825 */ /* 0x000fca00078e0204 */
[----:B------:R1:W-:Y:S01]  /*1e470*/  STL [R1+0x3f0], R4 ;  /* 0x0003f00401007387 */ /* 0x0003e20000100800 */
[----:B------:R3:W-:Y:S03]  /*1e480*/  STL [R1+0x220], R5 ;  /* 0x0002200501007387 */ /* 0x0007e60000100800 */
[----:B-1----:R-:W4:Y:S01]  /*1e490*/  LDL.LU R4, [R1+0x224] ;  /* 0x0002240001047983 */ /* 0x002f220000300800 */
[----:B---3--:R-:W4:Y:S02]  /*1e4a0*/  LDL.LU R5, [R1+0x3f8] ;  /* 0x0003f80001057983 */ /* 0x008f240000300800 */
[----:B------:R-:W-:Y:S02]  /*1e4b0*/  IMAD.MOV.U32 R6, RZ, RZ, R24 ;  /* 0x000000ffff067224 */ /* 0x000fe400078e0018 */
[----:B------:R-:W3:Y:S02]  /*1e4c0*/  LDL.LU R24, [R1+0x410] ;  /* 0x0004100001187983 */ /* 0x000ee40000300800 */
[----:B------:R-:W-:-:S05]  /*1e4d0*/  IMAD.WIDE R6, R25, 0x2, R6 ;  /* 0x0000000219067825 */ /* 0x000fca00078e0206 */
[----:B------:R1:W-:Y:S01]  /*1e4e0*/  STL [R1+0x514], R6 ;  /* 0x0005140601007387 */ /* 0x0003e20000100800 */
[----:B------:R0:W-:Y:S03]  /*1e4f0*/  STL [R1+0x3f4], R7 ;  /* 0x0003f40701007387 */ /* 0x0001e60000100800 */
[----:B-1----:R-:W2:Y:S01]  /*1e500*/  LDL.LU R6, [R1+0x3fc] ;  /* 0x0003fc0001067983 */ /* 0x002ea20000300800 */
[----:B0-----:R-:W2:Y:S01]  /*1e510*/  LDL.LU R7, [R1+0x518] ;  /* 0x0005180001077983 */ /* 0x001ea20000300800 */
[----:B----4-:R-:W-:-:S04]  /*1e520*/  LOP3.LUT R5, R5, R4, RZ, 0x3c, !PT ;  /* 0x0000000405057212 */ /* 0x010fc800078e3cff */
[----:B------:R-:W-:-:S04]  /*1e530*/  LOP3.LUT R4, R5, R4, RZ, 0x3c, !PT ;  /* 0x0000000405047212 */ /* 0x000fc800078e3cff */
[----:B------:R-:W-:-:S05]  /*1e540*/  LOP3.LUT R5, R5, R4, RZ, 0x3c, !PT ;  /* 0x0000000405057212 */ /* 0x000fca00078e3cff */
[----:B------:R-:W-:-:S05]  /*1e550*/  IMAD.WIDE R4, R25, 0x2, R4 ;  /* 0x0000000219047825 */ /* 0x000fca00078e0204 */
[----:B------:R0:W-:Y:S01]  /*1e560*/  STL [R1+0x3f8], R4 ;  /* 0x0003f80401007387 */ /* 0x0001e20000100800 */
[----:B------:R1:W-:Y:S03]  /*1e570*/  STL [R1+0x224], R5 ;  /* 0x0002240501007387 */ /* 0x0003e60000100800 */
[----:B0-----:R-:W4:Y:S01]  /*1e580*/  LDL.LU R4, [R1+0x228] ;  /* 0x0002280001047983 */ /* 0x001f220000300800 */
[----:B-1----:R-:W4:Y:S01]  /*1e590*/  LDL.LU R5, [R1+0x400] ;  /* 0x0004000001057983 */ /* 0x002f220000300800 */
[----:B--2---:R-:W-:-:S04]  /*1e5a0*/  LOP3.LUT R7, R7, R6, RZ, 0x3c, !PT ;  /* 0x0000000607077212 */ /* 0x004fc800078e3cff */
[----:B------:R-:W-:-:S04]  /*1e5b0*/  LOP3.LUT R6, R7, R6, RZ, 0x3c, !PT ;  /* 0x0000000607067212 */ /* 0x000fc800078e3cff */
[----:B------:R-:W-:-:S05]  /*1e5c0*/  LOP3.LUT R7, R7, R6, RZ, 0x3c, !PT ;  /* 0x0000000607077212 */ /* 0x000fca00078e3cff */
[----:B------:R-:W-:-:S05]  /*1e5d0*/  IMAD.WIDE R6, R25, 0x2, R6 ;  /* 0x0000000219067825 */ /* 0x000fca00078e0206 */
[----:B------:R0:W-:Y:S01]  /*1e5e0*/  STL [R1+0x518], R6 ;  /* 0x0005180601007387 */ /* 0x0001e20000100800 */
[----:B------:R1:W-:Y:S03]  /*1e5f0*/  STL [R1+0x3fc], R7 ;  /* 0x0003fc0701007387 */ /* 0x0003e60000100800 */
[----:B0-----:R-:W2:Y:S01]  /*1e600*/  LDL.LU R6, [R1+0x404] ;  /* 0x0004040001067983 */ /* 0x001ea20000300800 */
[----:B-1----:R-:W2:Y:S01]  /*1e610*/  LDL.LU R7, [R1+0x51c] ;  /* 0x00051c0001077983 */ /* 0x002ea20000300800 */
        /* <DEDUP_REMOVED lines=12> */
[----:B------:R-:W-:Y:S01]  /*1e6e0*/  STL [R1+0x51c], R6 ;  /* 0x00051c0601007387 */ /* 0x000fe20000100800 */
[----:B------:R0:W-:Y:S03]  /*1e6f0*/  STL [R1+0x404], R7 ;  /* 0x0004040701007387 */ /* 0x0001e60000100800 */
[----:B0-----:R-:W2:Y:S01]  /*1e700*/  LDL.LU R7, [R1+0x40c] ;  /* 0x00040c0001077983 */ /* 0x001ea20000300800 */
[----:B----4-:R-:W-:-:S04]  /*1e710*/  LOP3.LUT R5, R5, R4, RZ, 0x3c, !PT ;  /* 0x0000000405057212 */ /* 0x010fc800078e3cff */
[----:B------:R-:W-:-:S04]  /*1e720*/  LOP3.LUT R4, R5, R4, RZ, 0x3c, !PT ;  /* 0x0000000405047212 */ /* 0x000fc800078e3cff */
[----:B------:R-:W-:-:S05]  /*1e730*/  LOP3.LUT R5, R5, R4, RZ, 0x3c, !PT ;  /* 0x0000000405057212 */ /* 0x000fca00078e3cff */
[----:B------:R-:W-:-:S05]  /*1e740*/  IMAD.WIDE R4, R25, 0x2, R4 ;  /* 0x0000000219047825 */ /* 0x000fca00078e0204 */
[----:B------:R-:W-:Y:S01]  /*1e750*/  STL [R1+0x408], R4 ;  /* 0x0004080401007387 */ /* 0x000fe20000100800 */
[----:B------:R0:W-:Y:S03]  /*1e760*/  STL [R1+0x22c], R5 ;  /* 0x00022c0501007387 */ /* 0x0001e60000100800 */
[----:B0-----:R-:W4:Y:S01]  /*1e770*/  LDL.LU R5, [R1+0x230] ;  /* 0x0002300001057983 */ /* 0x001f220000300800 */
[----:B------:R-:W-:Y:S02]  /*1e780*/  IMAD.MOV.U32 R6, RZ, RZ, R23 ;  /* 0x000000ffff067224 */ /* 0x000fe400078e0017 */
[----:B---3--:R-:W-:Y:S02]  /*1e790*/  IMAD.MOV.U32 R4, RZ, RZ, R24 ;  /* 0x000000ffff047224 */ /* 0x008fe400078e0018 */
[----:B--2---:R-:W-:-:S05]  /*1e7a0*/  IMAD.WIDE R6, R25, 0x2, R6 ;  /* 0x0000000219067825 */ /* 0x004fca00078e0206 */
[----:B------:R-:W-:Y:S01]  /*1e7b0*/  STL [R1+0x520], R6 ;  /* 0x0005200601007387 */ /* 0x000fe20000100800 */
[----:B------:R-:W2:Y:S02]  /*1e7c0*/  LDL.LU R23, [R1+0x530] ;  /* 0x0005300001177983 */ /* 0x000ea40000300800 */
[----:B------:R-:W-:Y:S02]  /*1e7d0*/  STL [R1+0x40c], R7 ;  /* 0x00040c0701007387 */ /* 0x000fe40000100800 */
[----:B----4-:R-:W-:-:S05]  /*1e7e0*/  IMAD.WIDE R4, R25, 0x2, R4 ;  /* 0x0000000219047825 */ /* 0x010fca00078e0204 */
[----:B------:R0:W-:Y:S01]  /*1e7f0*/  STL [R1+0x410], R4 ;  /* 0x0004100401007387 */ /* 0x0001e20000100800 */
[----:B------:R1:W-:Y:S03]  /*1e800*/  STL [R1+0x230], R5 ;  /* 0x0002300501007387 */ /* 0x0003e60000100800 */
[----:B0-----:R-:W3:Y:S01]  /*1e810*/  LDL.LU R4, [R1+0x234] ;  /* 0x0002340001047983 */ /* 0x001ee20000300800 */
[----:B-1----:R-:W3:Y:S02]  /*1e820*/  LDL.LU R5, [R1+0x418] ;  /* 0x0004180001057983 */ /* 0x002ee40000300800 */
[----:B------:R-:W-:Y:S02]  /*1e830*/  IMAD.MOV.U32 R6, RZ, RZ, R27 ;  /* 0x000000ffff067224 */ /* 0x000fe400078e001b */
[----:B------:R-:W-:Y:S01]  /*1e840*/  IMAD.MOV.U32 R7, RZ, RZ, R26 ;  /* 0x000000ffff077224 */ /* 0x000fe200078e001a */
[----:B------:R-:W4:Y:S03]  /*1e850*/  LDL.LU R24, [R1+0x534] ;  /* 0x0005340001187983 */ /* 0x000f260000300800 */
[----:B------:R-:W-:-:S05]  /*1e860*/  IMAD.WIDE R6, R25, 0x2, R6 ;  /* 0x0000000219067825 */ /* 0x000fca00078e0206 */
[----:B------:R-:W-:Y:S01]  /*1e870*/  STL [R1+0x524], R6 ;  /* 0x0005240601007387 */ /* 0x000fe20000100800 */
[----:B------:R-:W2:Y:S02]  /*1e880*/  LDL.LU.64 R26, [R1+0x120] ;  /* 0x00012000011a7983 */ /* 0x000ea40000300a00 */
[----:B------:R0:W-:Y:S02]  /*1e890*/  STL [R1+0x414], R7 ;  /* 0x0004140701007387 */ /* 0x0001e40000100800 */
[----:B0-----:R-:W2:Y:S01]  /*1e8a0*/  LDL.LU R7, [R1+0x41c] ;  /* 0x00041c0001077983 */ /* 0x001ea20000300800 */
[----:B---3--:R-:W-:-:S04]  /*1e8b0*/  LOP3.LUT R5, R5, R4, RZ, 0x3c, !PT ;  /* 0x0000000405057212 */ /* 0x008fc800078e3cff */
[----:B------:R-:W-:-:S04]  /*1e8c0*/  LOP3.LUT R4, R5, R4, RZ, 0x3c, !PT ;  /* 0x0000000405047212 */ /* 0x000fc800078e3cff */
[----:B------:R-:W-:-:S05]  /*1e8d0*/  LOP3.LUT R5, R5, R4, RZ, 0x3c, !PT ;  /* 0x0000000405057212 */ /* 0x000fca00078e3cff */
[----:B------:R-:W-:-:S05]  /*1e8e0*/  IMAD.WIDE R4, R25, 0x2, R4 ;  /* 0x0000000219047825 */ /* 0x000fca00078e0204 */
[----:B------:R0:W-:Y:S01]  /*1e8f0*/  STL [R1+0x418], R4 ;  /* 0x0004180401007387 */ /* 0x0001e20000100800 */
[----:B------:R1:W-:Y:S03]  /*1e900*/  STL [R1+0x234], R5 ;  /* 0x0002340501007387 */ /* 0x0003e60000100800 */
[----:B0-----:R-:W3:Y:S01]  /*1e910*/  LDL.LU R4, [R1+0x238] ;  /* 0x0002380001047983 */ /* 0x001ee20000300800 */
[----:B-1----:R-:W3:Y:S02]  /*1e920*/  LDL.LU R5, [R1+0x420] ;  /* 0x0004200001057983 */ /* 0x002ee40000300800 */
[----:B------:R-:W-:-:S04]  /*1e930*/  IMAD.MOV.U32 R6, RZ, RZ, R15 ;  /* 0x000000ffff067224 */ /* 0x000fc800078e000f */
[----:B--2---:R-:W-:-:S05]  /*1e940*/  IMAD.WIDE R6, R25, 0x2, R6 ;  /* 0x0000000219067825 */ /* 0x004fca00078e0206 */
[----:B------:R0:W-:Y:S01]  /*1e950*/  STL [R1+0x528], R6 ;  /* 0x0005280601007387 */ /* 0x0001e20000100800 */
[----:B------:R1:W-:Y:S03]  /*1e960*/  STL [R1+0x41c], R7 ;  /* 0x00041c0701007387 */ /* 0x0003e60000100800 */
[----:B0-----:R-:W2:Y:S01]  /*1e970*/  LDL.LU R6, [R1+0x424] ;  /* 0x0004240001067983 */ /* 0x001ea20000300800 */
[----:B-1----:R-:W2:Y:S02]  /*1e980*/  LDL.LU R7, [R1+0x52c] ;  /* 0x00052c0001077983 */ /* 0x002ea40000300800 */
[----:B------:R-:W2:Y:S01]  /*1e990*/  LDL.LU R15, [R1+0x140] ;  /* 0x00014000010f7983 */ /* 0x000ea20000300800 */
[----:B---3--:R-:W-:-:S04]  /*1e9a0*/  LOP3.LUT R5, R5, R4, RZ, 0x3c, !PT ;  /* 0x0000000405057212 */ /* 0x008fc800078e3cff */
[----:B------:R-:W-:-:S04]  /*1e9b0*/  LOP3.LUT R4, R5, R4, RZ, 0x3c, !PT ;  /* 0x0000000405047212 */ /* 0x000fc800078e3cff */
[----:B------:R-:W-:-:S05]  /*1e9c0*/  LOP3.LUT R5, R5, R4, RZ, 0x3c, !PT ;  /* 0x0000000405057212 */ /* 0x000fca00078e3cff */
[----:B------:R-:W-:-:S05]  /*1e9d0*/  IMAD.WIDE R4, R25, 0x2, R4 ;  /* 0x0000000219047825 */ /* 0x000fca00078e0204 */
[----:B------:R0:W-:Y:S01]  /*1e9e0*/  STL [R1+0x420], R4 ;  /* 0x0004200401007387 */ /* 0x0001e20000100800 */
[----:B------:R1:W-:Y:S03]  /*1e9f0*/  STL [R1+0x238], R5 ;  /* 0x0002380501007387 */ /* 0x0003e60000100800 */
[----:B0-----:R-:W3:Y:S01]  /*1ea00*/  LDL.LU R4, [R1+0x23c] ;  /* 0x00023c0001047983 */ /* 0x001ee20000300800 */
[----:B-1----:R-:W3:Y:S01]  /*1ea10*/  LDL.LU R5, [R1+0x428] ;  /* 0x0004280001057983 */ /* 0x002ee20000300800 */
[----:B--2---:R-:W-:-:S04]  /*1ea20*/  LOP3.LUT R7, R7, R6, RZ, 0x3c, !PT ;  /* 0x0000000607077212 */ /* 0x004fc800078e3cff */
[----:B------:R-:W-:-:S04]  /*1ea30*/  LOP3.LUT R6, R7, R6, RZ, 0x3c, !PT ;  /* 0x0000000607067212 */ /* 0x000fc800078e3cff */
[----:B------:R-:W-:-:S05]  /*1ea40*/  LOP3.LUT R7, R7, R6, RZ, 0x3c, !PT ;  /* 0x0000000607077212 */ /* 0x000fca00078e3cff */
[----:B------:R-:W-:-:S05]  /*1ea50*/  IMAD.WIDE R6, R25, 0x2, R6 ;  /* 0x0000000219067825 */ /* 0x000fca00078e0206 */
[----:B------:R-:W-:Y:S01]  /*1ea60*/  STL [R1+0x52c], R6 ;  /* 0x00052c0601007387 */ /* 0x000fe20000100800 */
[----:B------:R0:W-:Y:S03]  /*1ea70*/  STL [R1+0x424], R7 ;  /* 0x0004240701007387 */ /* 0x0001e60000100800 */
[----:B0-----:R-:W2:Y:S01]  /*1ea80*/  LDL.LU R7, [R1+0x42c] ;  /* 0x00042c0001077983 */ /* 0x001ea20000300800 */
[----:B---3--:R-:W-:-:S04]  /*1ea90*/  LOP3.LUT R5, R5, R4, RZ, 0x3c, !PT ;  /* 0x0000000405057212 */ /* 0x008fc800078e3cff */
[----:B------:R-:W-:-:S04]  /*1eaa0*/  LOP3.LUT R4, R5, R4, RZ, 0x3c, !PT ;  /* 0x0000000405047212 */ /* 0x000fc800078e3cff */
[----:B------:R-:W-:-:S05]  /*1eab0*/  LOP3.LUT R5, R5, R4, RZ, 0x3c, !PT ;  /* 0x0000000405057212 */ /* 0x000fca00078e3cff */
[----:B------:R-:W-:-:S05]  /*1eac0*/  IMAD.WIDE R4, R25, 0x2, R4 ;  /* 0x0000000219047825 */ /* 0x000fca00078e0204 */
[----:B------:R-:W-:Y:S01]  /*1ead0*/  STL [R1+0x428], R4 ;  /* 0x0004280401007387 */ /* 0x000fe20000100800 */
[----:B------:R0:W-:Y:S03]  /*1eae0*/  STL [R1+0x23c], R5 ;  /* 0x00023c0501007387 */ /* 0x0001e60000100800 */
[----:B0-----:R-:W3:Y:S01]  /*1eaf0*/  LDL.LU R5, [R1+0x430] ;  /* 0x0004300001057983 */ /* 0x001ee20000300800 */
[----:B------:R-:W-:Y:S01]  /*1eb00*/  IADD3 R15, R15, -0x1, RZ ;  /* 0xffffffff0f0f7810 */ /* 0x000fe20007ffe0ff */
[----:B------:R-:W-:-:S03]  /*1eb10*/  IMAD.MOV.U32 R6, RZ, RZ, R23 ;  /* 0x000000ffff067224 */ /* 0x000fc600078e0017 */
[----:B------:R-:W-:Y:S01]  /*1eb20*/  ISETP.NE.U32.AND P0, PT, R15, RZ, PT ;  /* 0x000000ff0f00720c */ /* 0x000fe20003f05070 */
[----:B------:R-:W-:Y:S02]  /*1eb30*/  IMAD.MOV.U32 R23, RZ, RZ, c[0x0][0x188] ;  /* 0x00006200ff177624 */ /* 0x000fe400078e00ff */
[----:B--2---:R-:W-:-:S04]  /*1eb40*/  IMAD.WIDE R6, R25, 0x2, R6 ;  /* 0x0000000219067825 */ /* 0x004fc800078e0206 */
[----:B----4-:R-:W-:Y:S02]  /*1eb50*/  IMAD.MOV.U32 R4, RZ, RZ, R24 ;  /* 0x000000ffff047224 */ /* 0x010fe400078e0018 */
[----:B------:R-:W-:Y:S01]  /*1eb60*/  IMAD.SHL.U32 R23, R23, 0x80, RZ ;  /* 0x0000008017177824 */ /* 0x000fe200078e00ff */
[----:B------:R-:W-:Y:S01]  /*1eb70*/  STL [R1+0x530], R6 ;  /* 0x0005300601007387 */ /* 0x000fe20000100800 */
[----:B------:R0:W-:Y:S02]  /*1eb80*/  STL [R1+0x42c], R7 ;  /* 0x00042c0701007387 */ /* 0x0001e40000100800 */
[----:B------:R-:W-:Y:S01]  /*1eb90*/  STL [R1+0x140], R15 ;  /* 0x0001400f01007387 */ /* 0x000fe20000100800 */
[----:B------:R-:W-:Y:S01]  /*1eba0*/  UIADD3 UR4, UR4, -0x80, URZ ;  /* 0xffffff8004047890 */ /* 0x000fe2000fffe03f */
[----:B0-----:R-:W-:-:S04]  /*1ebb0*/  IMAD.WIDE R6, R23, 0x2, R26 ;  /* 0x0000000217067825 */ /* 0x001fc800078e021a */
[----:B---3--:R-:W-:-:S05]  /*1ebc0*/  IMAD.WIDE R4, R25, 0x2, R4 ;  /* 0x0000000219047825 */ /* 0x008fca00078e0204 */
[----:B------:R0:W-:Y:S01]  /*1ebd0*/  STL [R1+0x534], R4 ;  /* 0x0005340401007387 */ /* 0x0001e20000100800 */
[----:B------:R1:W-:Y:S02]  /*1ebe0*/  STL [R1+0x430], R5 ;  /* 0x0004300501007387 */ /* 0x0003e40000100800 */
[----:B0-----:R-:W-:Y:S02]  /*1ebf0*/  IMAD.MOV.U32 R4, RZ, RZ, R6 ;  /* 0x000000ffff047224 */ /* 0x001fe400078e0006 */
[----:B-1----:R-:W-:Y:S01]  /*1ec00*/  IMAD.MOV.U32 R5, RZ, RZ, R7 ;  /* 0x000000ffff057224 */ /* 0x002fe200078e0007 */
[----:B------:R-:W-:Y:S01]  /*1ec10*/  @!P0 CALL.REL.NOINC `(.L_x_1) ;  /* 0x0000001000008944 */ /* 0x000fe20003c00000 */
[----:B------:R-:W-:Y:S05]  /*1ec20*/  BRA `(.L_x_2) ;  /* 0xfffee79000007947 */ /* 0x000fea000383ffff */
.L_x_1:
[----:B-----5:R-:W-:-:S05]  /*1ec30*/  IMAD.MOV.U32 R2, RZ, RZ, R22 ;  /* 0x000000ffff027224 */ /* 0x020fca00078e0016 */
[----:B------:R0:W-:Y:S04]  /*1ec40*/  STL [R1+0x664], R2 ;  /* 0x0006640201007387 */ /* 0x0001e80000100800 */
[----:B------:R-:W2:Y:S01]  /*1ec50*/  LDL.LU R5, [R1+0x38] ;  /* 0x0000380001057983 */ /* 0x000ea20000300800 */
[----:B------:R-:W-:Y:S02]  /*1ec60*/  IMAD.MOV.U32 R3, RZ, RZ, R11 ;  /* 0x000000ffff037224 */ /* 0x000fe400078e000b */
[----:B0-----:R-:W-:Y:S01]  /*1ec70*/  IMAD.MOV.U32 R2, RZ, RZ, R10 ;  /* 0x000000ffff027224 */ /* 0x001fe200078e000a */
[----:B--2---:R0:W-:Y:S04]  /*1ec80*/  STL [R1+0x660], R5 ;  /* 0x0006600501007387 */ /* 0x0041e80000100800 */
[----:B------:R-:W2:Y:S01]  /*1ec90*/  LDL.LU R4, [R1+0x58] ;  /* 0x0000580001047983 */ /* 0x000ea20000300800 */
[----:B0-----:R-:W-:-:S03]  /*1eca0*/  IMAD.MOV.U32 R5, RZ, RZ, R14 ;  /* 0x000000ffff057224 */ /* 0x001fc600078e000e */
[----:B--2---:R0:W-:Y:S04]  /*1ecb0*/  STL [R1+0x65c], R4 ;  /* 0x00065c0401007387 */ /* 0x0041e80000100800 */
[----:B0-----:R-:W2:Y:S04]  /*1ecc0*/  LDL.LU R4, [R1+0x28] ;  /* 0x0000280001047983 */ /* 0x001ea80000300800 */
[----:B------:R-:W3:Y:S04]  /*1ecd0*/  LDL.LU R7, [R1+0x7c] ;  /* 0x00007c0001077983 */ /* 0x000ee80000300800 */
[----:B---3--:R0:W-:Y:S04]  /*1ece0*/  STL [R1+0x658], R7 ;  /* 0x0006580701007387 */ /* 0x0081e80000100800 */
[----:B0-----:R-:W3:Y:S04]  /*1ecf0*/  LDL.LU R7, [R1+0x48] ;  /* 0x0000480001077983 */ /* 0x001ee80000300800 */
[----:B------:R0:W-:Y:S04]  /*1ed00*/  STL [R1+0x650], R9 ;  /* 0x0006500901007387 */ /* 0x0001e80000100800 */
[----:B0-----:R-:W4:Y:S04]  /*1ed10*/  LDL.LU R9, [R1+0x8c] ;  /* 0x00008c0001097983 */ /* 0x001f280000300800 */
[----:B----4-:R0:W-:Y:S04]  /*1ed20*/  STL [R1+0x654], R9 ;  /* 0x0006540901007387 */ /* 0x0101e80000100800 */
[----:B0-----:R-:W4:Y:S04]  /*1ed30*/  LDL.LU R9, [R1+0x6c] ;  /* 0x00006c0001097983 */ /* 0x001f280000300800 */
[----:B------:R-:W2:Y:S04]  /*1ed40*/  LDL.LU R6, [R1+0x9c] ;  /* 0x00009c0001067983 */ /* 0x000ea80000300800 */
[----:B------:R0:W-:Y:S04]  /*1ed50*/  STL [R1+0x64c], R8 ;  /* 0x00064c0801007387 */ /* 0x0001e80000100800 */
[----:B0-----:R-:W2:Y:S04]  /*1ed60*/  LDL.LU R8, [R1+0x68] ;  /* 0x0000680001087983 */ /* 0x001ea80000300800 */
[----:B------:R-:W2:Y:S04]  /*1ed70*/  LDL.LU R11, [R1+0xbc] ;  /* 0x0000bc00010b7983 */ /* 0x000ea80000300800 */
[----:B--2---:R0:W-:Y:S04]  /*1ed80*/  STL [R1+0x648], R11 ;  /* 0x0006480b01007387 */ /* 0x0041e80000100800 */
[----:B0-----:R-:W2:Y:S04]  /*1ed90*/  LDL.LU R11, [R1+0x88] ;  /* 0x00008800010b7983 */ /* 0x001ea80000300800 */
[----:B------:R0:W-:Y:S04]  /*1eda0*/  STL [R1+0x640], R13 ;  /* 0x0006400d01007387 */ /* 0x0001e80000100800 */
[----:B0-----:R-:W2:Y:S04]  /*1edb0*/  LDL.LU R13, [R1+0xcc] ;  /* 0x0000cc00010d7983 */ /* 0x001ea80000300800 */
[----:B--2---:R0:W-:Y:S04]  /*1edc0*/  STL [R1+0x644], R13 ;  /* 0x0006440d01007387 */ /* 0x0041e80000100800 */
[----:B0-----:R-:W2:Y:S04]  /*1edd0*/  LDL.LU R13, [R1+0xac] ;  /* 0x0000ac00010d7983 */ /* 0x001ea80000300800 */
        /* <DEDUP_REMOVED lines=21> */
[----:B------:R-:W2:Y:S04]  /*1ef30*/  LDL.LU R23, [R1+0x74] ;  /* 0x0000740001177983 */ /* 0x000ea80000300800 */
[----:B--2---:R0:W-:Y:S04]  /*1ef40*/  STL [R1+0x618], R23 ;  /* 0x0006181701007387 */ /* 0x0041e80000100800 */
        /* <DEDUP_REMOVED lines=23> */
[----:B--2---:R0:W-:Y:S04]  /*1f0c0*/  STL [R1+0x5e8], R0 ;  /* 0x0005e80001007387 */ /* 0x0041e80000100800 */
[----:B0-----:R-:W2:Y:S01]  /*1f0d0*/  LDL.LU R0, [R1+0x114] ;  /* 0x0001140001007983 */ /* 0x001ea20000300800 */
[----:B------:R-:W-:-:S03]  /*1f0e0*/  F2FP.PACK_AB R3, R2, R3 ;  /* 0x000000030203723e */ /* 0x000fc600000000ff */
[----:B--2---:R0:W-:Y:S04]  /*1f0f0*/  STL [R1+0x5f0], R0 ;  /* 0x0005f00001007387 */ /* 0x0041e80000100800 */
[----:B0-----:R-:W2:Y:S04]  /*1f100*/  LDL.LU R0, [R1+0xf4] ;  /* 0x0000f40001007983 */ /* 0x001ea80000300800 */
[----:B--2---:R0:W-:Y:S04]  /*1f110*/  STL [R1+0x5f8], R0 ;  /* 0x0005f80001007387 */ /* 0x0041e80000100800 */
[----:B0-----:R-:W2:Y:S04]  /*1f120*/  LDL.LU R0, [R1+0xc0] ;  /* 0x0000c00001007983 */ /* 0x001ea80000300800 */
[----:B------:R-:W2:Y:S04]  /*1f130*/  LDL.LU R2, [R1+0x664] ;  /* 0x0006640001027983 */ /* 0x000ea80000300800 */
[----:B------:R0:W-:Y:S04]  /*1f140*/  STL [R1+0x5dc], R3 ;  /* 0x0005dc0301007387 */ /* 0x0001e80000100800 */
[----:B0-----:R-:W2:Y:S04]  /*1f150*/  LDL.LU R3, [R1+0x100] ;  /* 0x0001000001037983 */ /* 0x001ea80000300800 */
[----:B--2---:R0:W-:Y:S04]  /*1f160*/  STL [R1+0x5e4], R3 ;  /* 0x0005e40301007387 */ /* 0x0041e80000100800 */
[----:B0-----:R-:W2:Y:S04]  /*1f170*/  LDL.LU R3, [R1+0xe0] ;  /* 0x0000e00001037983 */ /* 0x001ea80000300800 */
[----:B--2---:R0:W-:Y:S04]  /*1f180*/  STL [R1+0x5ec], R3 ;  /* 0x0005ec0301007387 */ /* 0x0041e80000100800 */
[----:B0-----:R-:W2:Y:S01]  /*1f190*/  LDL.LU R3, [R1+0x104] ;  /* 0x0001040001037983 */ /* 0x001ea20000300800 */
[----:B------:R-:W-:-:S03]  /*1f1a0*/  F2FP.PACK_AB R2, R5, R2 ;  /* 0x000000020502723e */ /* 0x000fc600000000ff */
[----:B--2---:R0:W-:Y:S04]  /*1f1b0*/  STL [R1+0x5f4], R3 ;  /* 0x0005f40301007387 */ /* 0x0041e80000100800 */
[----:B0-----:R-:W2:Y:S04]  /*1f1c0*/  LDL.LU R3, [R1+0xe4] ;  /* 0x0000e40001037983 */ /* 0x001ea80000300800 */
[----:B------:R-:W2:Y:S02]  /*1f1d0*/  LDL.LU R5, [R1+0x660] ;  /* 0x0006600001057983 */ /* 0x000ea40000300800 */
[----:B--2---:R-:W-:-:S02]  /*1f1e0*/  F2FP.PACK_AB R5, R4, R5 ;  /* 0x000000050405723e */ /* 0x004fc400000000ff */
[----:B------:R-:W3:Y:S02]  /*1f1f0*/  LDL.LU R4, [R1+0x65c] ;  /* 0x00065c0001047983 */ /* 0x000ee40000300800 */
[----:B---3--:R-:W-:Y:S02]  /*1f200*/  F2FP.PACK_AB R4, R7, R4 ;  /* 0x000000040704723e */ /* 0x008fe400000000ff */
[----:B------:R-:W4:Y:S02]  /*1f210*/  LDL.LU R7, [R1+0x658] ;  /* 0x0006580001077983 */ /* 0x000f240000300800 */
[----:B----4-:R-:W-:Y:S02]  /*1f220*/  F2FP.PACK_AB R7, R9, R7 ;  /* 0x000000070907723e */ /* 0x010fe400000000ff */
[----:B------:R-:W2:Y:S02]  /*1f230*/  LDL.LU R9, [R1+0x654] ;  /* 0x0006540001097983 */ /* 0x000ea40000300800 */
[----:B--2---:R-:W-:-:S02]  /*1f240*/  F2FP.PACK_AB R6, R9, R6 ;  /* 0x000000060906723e */ /* 0x004fc400000000ff */
[----:B------:R-:W2:Y:S02]  /*1f250*/  LDL.LU R9, [R1+0x650] ;  /* 0x0006500001097983 */ /* 0x000ea40000300800 */
[----:B--2---:R-:W-:Y:S02]  /*1f260*/  F2FP.PACK_AB R9, R8, R9 ;  /* 0x000000090809723e */ /* 0x004fe400000000ff */
[----:B------:R-:W2:Y:S02]  /*1f270*/  LDL.LU R8, [R1+0x64c] ;  /* 0x00064c0001087983 */ /* 0x000ea40000300800 */
[----:B--2---:R-:W-:Y:S02]  /*1f280*/  F2FP.PACK_AB R8, R11, R8 ;  /* 0x000000080b08723e */ /* 0x004fe400000000ff */
        /* <DEDUP_REMOVED lines=42> */
[----:B------:R-:W2:Y:S04]  /*1f530*/  LDL.LU R3, [R1+0x5f4] ;  /* 0x0005f40001037983 */ /* 0x000ea80000300800 */
[----:B------:R0:W-:Y:S04]  /*1f540*/  STL [R1+0x4], R0 ;  /* 0x0000040001007387 */ /* 0x0001e80000100800 */
[----:B0-----:R-:W2:Y:S02]  /*1f550*/  LDL.LU R0, [R1+0x5f0] ;  /* 0x0005f00001007983 */ /* 0x001ea40000300800 */
[----:B--2---:R-:W-:-:S02]  /*1f560*/  F2FP.PACK_AB R0, R3, R0 ;  /* 0x000000000300723e */ /* 0x004fc400000000ff */
[----:B------:R-:W2:Y:S04]  /*1f570*/  LDL.LU R3, [R1+0x5ec] ;  /* 0x0005ec0001037983 */ /* 0x000ea80000300800 */
[----:B------:R0:W-:Y:S04]  /*1f580*/  STL [R1], R0 ;  /* 0x0000000001007387 */ /* 0x0001e80000100800 */
[----:B0-----:R-:W2:Y:S02]  /*1f590*/  LDL.LU R0, [R1+0x5e8] ;  /* 0x0005e80001007983 */ /* 0x001ea40000300800 */
[----:B--2---:R-:W-:-:S02]  /*1f5a0*/  F2FP.PACK_AB R0, R3, R0 ;  /* 0x000000000300723e */ /* 0x004fc400000000ff */
[----:B------:R-:W2:Y:S04]  /*1f5b0*/  LDL.LU R3, [R1+0x5e4] ;  /* 0x0005e40001037983 */ /* 0x000ea80000300800 */
[----:B------:R0:W-:Y:S04]  /*1f5c0*/  STL [R1+0xc], R0 ;  /* 0x00000c0001007387 */ /* 0x0001e80000100800 */
[----:B0-----:R-:W2:Y:S02]  /*1f5d0*/  LDL.LU R0, [R1+0x5e0] ;  /* 0x0005e00001007983 */ /* 0x001ea40000300800 */
[----:B--2---:R-:W-:-:S02]  /*1f5e0*/  F2FP.PACK_AB R0, R3, R0 ;  /* 0x000000000300723e */ /* 0x004fc400000000ff */
[----:B------:R0:W5:Y:S04]  /*1f5f0*/  LDL.LU R3, [R1+0x5dc] ;  /* 0x0005dc0001037983 */ /* 0x0001680000300800 */
[----:B------:R0:W-:Y:S02]  /*1f600*/  STL [R1+0x8], R0 ;  /* 0x0000080001007387 */ /* 0x0001e40000100800 */
.L_x_0:
[----:B01----:R-:W2:Y:S04]  /*1f610*/  LDL.LU R0, [R1+0x4] ;  /* 0x0000040001007983 */ /* 0x003ea80000300800 */
[----:B------:R-:W-:Y:S04]  /*1f620*/  STL [R1+0x610], R11 ;  /* 0x0006100b01007387 */ /* 0x000fe80000100800 */
[----:B------:R-:W-:Y:S04]  /*1f630*/  STL [R1+0x60c], R8 ;  /* 0x00060c0801007387 */ /* 0x000fe80000100800 */
[----:B------:R-:W-:Y:S04]  /*1f640*/  STL [R1+0x608], R9 ;  /* 0x0006080901007387 */ /* 0x000fe80000100800 */
[----:B------:R0:W-:Y:S04]  /*1f650*/  STL.64 [R1+0x600], R6 ;  /* 0x0006000601007387 */ /* 0x0001e80000100a00 */
[----:B0-----:R-:W3:Y:S04]  /*1f660*/  LDL.LU R6, [R1+0x8] ;  /* 0x0000080001067983 */ /* 0x001ee80000300800 */
[----:B------:R-:W3:Y:S04]  /*1f670*/  LDL.LU R7, [R1+0xc] ;  /* 0x00000c0001077983 */ /* 0x000ee80000300800 */
[----:B------:R0:W-:Y:S04]  /*1f680*/  STL.64 [R1+0x5f8], R4 ;  /* 0x0005f80401007387 */ /* 0x0001e80000100a00 */
[----:B0-----:R-:W4:Y:S04]  /*1f690*/  LDL.LU R4, [R1] ;  /* 0x0000000001047983 */ /* 0x001f280000300800 */
[----:B------:R-:W0:Y:S04]  /*1f6a0*/  S2R R9, SR_TID.X ;  /* 0x0000000000097919 */ /* 0x000e280000002100 */
[----:B------:R0:W-:Y:S04]  /*1f6b0*/  STL [R1+0x5f0], R2 ;  /* 0x0005f00201007387 */ /* 0x0001e80000100800 */
[----:B-----5:R1:W-:Y:S01]  /*1f6c0*/  STL [R1+0x5ec], R3 ;  /* 0x0005ec0301007387 */ /* 0x0203e20000100800 */
[----:B0-----:R-:W-:Y:S01]  /*1f6d0*/  IMAD.SHL.U32 R2, R9, 0x20, RZ ;  /* 0x0000002009027824 */ /* 0x001fe200078e00ff */
[----:B------:R-:W-:-:S02]  /*1f6e0*/  SHF.R.S32.HI R11, RZ, 0x4, R9 ;  /* 0x00000004ff0b7819 */ /* 0x000fc40000011409 */
[----:B------:R-:W-:Y:S02]  /*1f6f0*/  LOP3.LUT R8, R9, 0x7f, RZ, 0xc0, !PT ;  /* 0x0000007f09087812 */ /* 0x000fe400078ec0ff */
[----:B-1----:R-:W-:Y:S02]  /*1f700*/  LOP3.LUT R3, R2, 0x3c60, RZ, 0xc0, !PT ;  /* 0x00003c6002037812 */ /* 0x002fe400078ec0ff */
[----:B------:R-:W-:Y:S01]  /*1f710*/  SGXT R2, R11, 0x1 ;  /* 0x000000010b02781a */ /* 0x000fe20000000200 */
[----:B------:R-:W-:Y:S01]  /*1f720*/  BAR.SYNC.DEFER_BLOCKING 0x0 ;  /* 0x0000000000007b1d */ /* 0x000fe20000010000 */
[----:B--2---:R-:W-:Y:S01]  /*1f730*/  IMAD.MOV.U32 R5, RZ, RZ, R0 ;  /* 0x000000ffff057224 */ /* 0x004fe200078e0000 */
[C---:B------:R-:W-:Y:S02]  /*1f740*/  LOP3.LUT R0, R9.reuse, 0xc, RZ, 0xc0, !PT ;  /* 0x0000000c09007812 */ /* 0x040fe400078ec0ff */
[----:B------:R-:W-:-:S03]  /*1f750*/  LOP3.LUT R9, R9, 0x180, RZ, 0xc0, !PT ;  /* 0x0000018009097812 */ /* 0x000fc600078ec0ff */
[C---:B------:R-:W-:Y:S02]  /*1f760*/  IMAD R11, R0.reuse, 0x200, R8 ;  /* 0x00000200000b7824 */ /* 0x040fe400078e0208 */
[----:B------:R-:W-:Y:S01]  /*1f770*/  IMAD R0, R0, 0x2, R3 ;  /* 0x0000000200007824 */ /* 0x000fe200078e0203 */
[----:B------:R-:W-:-:S03]  /*1f780*/  SHF.R.U32.HI R9, RZ, 0x2, R9 ;  /* 0x00000002ff097819 */ /* 0x000fc60000011609 */
[----:B------:R-:W2:Y:S01]  /*1f790*/  LDL.LU R11, [R1+0x610] ;  /* 0x00061000010b7983 */ /* 0x000ea20000300800 */
[----:B------:R-:W-:-:S03]  /*1f7a0*/  LOP3.LUT R2, R0, 0x4020, R2, 0x78, !PT ;  /* 0x0000402000027812 */ /* 0x000fc600078e7802 */
[----:B------:R-:W0:Y:S04]  /*1f7b0*/  S2R R0, SR_TID.X ;  /* 0x0000000000007919 */ /* 0x000e280000002100 */
[----:B---3--:R1:W-:Y:S01]  /*1f7c0*/  STS.64 [R2], R6 ;  /* 0x0000000602007388 */ /* 0x0083e20000000a00 */
[----:B0-----:R-:W-:-:S05]  /*1f7d0*/  LOP3.LUT R0, R0, 0xc, RZ, 0xc0, !PT ;  /* 0x0000000c00007812 */ /* 0x001fca00078ec0ff */
[----:B------:R-:W-:Y:S02]  /*1f7e0*/  IMAD R0, R0, 0x200, R8 ;  /* 0x0000020000007824 */ /* 0x000fe400078e0208 */
[----:B------:R-:W3:Y:S02]  /*1f7f0*/  LDL.LU R8, [R1+0x60c] ;  /* 0x00060c0001087983 */ /* 0x000ee40000300800 */
[----:B------:R-:W-:Y:S02]  /*1f800*/  IMAD.SHL.U32 R0, R0, 0x8, RZ ;  /* 0x0000000800007824 */ /* 0x000fe400078e00ff */
[----:B----4-:R-:W-:Y:S03]  /*1f810*/  STS.64 [R2+0x200], R4 ;  /* 0x0002000402007388 */ /* 0x010fe60000000a00 */
[----:B------:R-:W-:Y:S01]  /*1f820*/  LOP3.LUT R0, R0, R9, RZ, 0x3c, !PT ;  /* 0x0000000900007212 */ /* 0x000fe200078e3cff */
[----:B------:R0:W-:Y:S04]  /*1f830*/  STS.64 [R2+0x80], R28 ;  /* 0x0000801c02007388 */ /* 0x0001e80000000a00 */
[----:B------:R-:W3:Y:S04]  /*1f840*/  LDL.LU R9, [R1+0x608] ;  /* 0x0006080001097983 */ /* 0x000ee80000300800 */
[----:B-1----:R-:W4:Y:S04]  /*1f850*/  LDL.LU.64 R6, [R1+0x600] ;  /* 0x0006000001067983 */ /* 0x002f280000300a00 */
[----:B0-----:R-:W0:Y:S04]  /*1f860*/  S2R R28, SR_TID.X ;  /* 0x00000000001c7919 */ /* 0x001e280000002100 */
[----:B------:R-:W4:Y:S04]  /*1f870*/  LDL.LU.64 R4, [R1+0x5f8] ;  /* 0x0005f80001047983 */ /* 0x000f280000300a00 */
[----:B------:R-:W4:Y:S04]  /*1f880*/  LDL.LU R2, [R1+0x5f0] ;  /* 0x0005f00001027983 */ /* 0x000f280000300800 */
[----:B------:R-:W1:Y:S01]  /*1f890*/  S2R R29, SR_TID.X ;  /* 0x00000000001d7919 */ /* 0x000e620000002100 */
[----:B0-----:R-:W-:-:S05]  /*1f8a0*/  LOP3.LUT R28, R28, 0xc, RZ, 0xc0, !PT ;  /* 0x0000000c1c1c7812 */ /* 0x001fca00078ec0ff */
[----:B------:R-:W-:Y:S02]  /*1f8b0*/  IMAD R28, R28, 0x2, R3 ;  /* 0x000000021c1c7824 */ /* 0x000fe400078e0203 */
[----:B------:R-:W4:Y:S01]  /*1f8c0*/  LDL.LU R3, [R1+0x5ec] ;  /* 0x0005ec0001037983 */ /* 0x000f220000300800 */
[----:B-1----:R-:W-:-:S04]  /*1f8d0*/  SHF.R.S32.HI R29, RZ, 0x4, R29 ;  /* 0x00000004ff1d7819 */ /* 0x002fc8000001141d */
[----:B------:R-:W-:-:S04]  /*1f8e0*/  SGXT R29, R29, 0x1 ;  /* 0x000000011d1d781a */ /* 0x000fc80000000200 */
[----:B------:R-:W-:Y:S02]  /*1f8f0*/  LOP3.LUT R28, R28, 0x4020, R29, 0x78, !PT ;  /* 0x000040201c1c7812 */ /* 0x000fe400078e781d */
[----:B------:R-:W4:Y:S04]  /*1f900*/  LDL.LU R29, [R1+0x598] ;  /* 0x00059800011d7983 */ /* 0x000f280000300800 */
[----:B------:R-:W-:Y:S04]  /*1f910*/  STS.64 [R28+0x280], R26 ;  /* 0x0002801a1c007388 */ /* 0x000fe80000000a00 */
[----:B------:R0:W-:Y:S04]  /*1f920*/  STS.64 [R28+0x100], R24 ;  /* 0x000100181c007388 */ /* 0x0001e80000000a00 */
[----:B0-----:R-:W4:Y:S01]  /*1f930*/  LDL.LU R25, [R1+0x13c] ;  /* 0x00013c0001197983 */ /* 0x001f220000300800 */
[----:B------:R-:W-:-:S03]  /*1f940*/  LOP3.LUT R26, R28, 0x40, RZ, 0x3c, !PT ;  /* 0x000000401c1a7812 */ /* 0x000fc600078e3cff */
[----:B------:R-:W-:Y:S04]  /*1f950*/  STS.64 [R28+0x300], R22 ;  /* 0x000300161c007388 */ /* 0x000fe80000000a00 */
[----:B------:R-:W-:Y:S04]  /*1f960*/  STS.64 [R28+0x180], R20 ;  /* 0x000180141c007388 */ /* 0x000fe80000000a00 */
[----:B------:R0:W-:Y:S04]  /*1f970*/  STS.64 [R28+0x380], R18 ;  /* 0x000380121c007388 */ /* 0x0001e80000000a00 */
[----:B------:R1:W-:Y:S04]  /*1f980*/  STS.64 [R26+0x8000], R16 ;  /* 0x008000101a007388 */ /* 0x0003e80000000a00 */
[----:B------:R1:W-:Y:S04]  /*1f990*/  STS.64 [R26+0x8200], R14 ;  /* 0x0082000e1a007388 */ /* 0x0003e80000000a00 */
[----:B------:R-:W-:Y:S04]  /*1f9a0*/  STS.64 [R26+0x8080], R12 ;  /* 0x0080800c1a007388 */ /* 0x000fe80000000a00 */
[----:B0-----:R-:W0:Y:S02]  /*1f9b0*/  S2R R28, SR_TID.X ;  /* 0x00000000001c7919 */ /* 0x001e240000002100 */
[----:B0-----:R-:W-:-:S04]  /*1f9c0*/  SHF.R.U32.HI R28, RZ, 0x6, R28 ;  /* 0x00000006ff1c7819 */ /* 0x001fc8000001161c */
[----:B------:R-:W-:Y:S01]  /*1f9d0*/  SGXT.U32 R24, R28, 0x3 ;  /* 0x000000031c18781a */ /* 0x000fe20000000000 */
[----:B--2---:R-:W-:Y:S04]  /*1f9e0*/  STS.64 [R26+0x8280], R10 ;  /* 0x0082800a1a007388 */ /* 0x004fe80000000a00 */
[----:B---3--:R-:W-:Y:S04]  /*1f9f0*/  STS.64 [R26+0x8100], R8 ;  /* 0x008100081a007388 */ /* 0x008fe80000000a00 */
[----:B----4-:R-:W-:Y:S04]  /*1fa00*/  STS.64 [R26+0x8300], R6 ;  /* 0x008300061a007388 */ /* 0x010fe80000000a00 */
[----:B------:R-:W-:Y:S04]  /*1fa10*/  STS.64 [R26+0x8180], R4 ;  /* 0x008180041a007388 */ /* 0x000fe80000000a00 */
[----:B------:R-:W-:Y:S04]  /*1fa20*/  STS.64 [R26+0x8380], R2 ;  /* 0x008380021a007388 */ /* 0x000fe80000000a00 */
[----:B------:R-:W-:Y:S06]  /*1fa30*/  BAR.SYNC.DEFER_BLOCKING 0x0 ;  /* 0x0000000000007b1d */ /* 0x000fec0000010000 */
[----:B------:R-:W0:Y:S01]  /*1fa40*/  LDS.64 R2, [R0] ;  /* 0x0000000000027984 */ /* 0x000e220000000a00 */
[C---:B-1----:R-:W-:Y:S01]  /*1fa50*/  IMAD R16, R29.reuse, c[0x0][0x194], RZ ;  /* 0x000065001d107a24 */ /* 0x042fe200078e02ff */
[----:B------:R-:W-:-:S02]  /*1fa60*/  ISETP.GE.AND P0, PT, R29, c[0x0][0x178], PT ;  /* 0x00005e001d007a0c */ /* 0x000fc40003f06270 */
[----:B------:R-:W-:Y:S01]  /*1fa70*/  LDS.64 R20, [R0+0x1c00] ;  /* 0x001c000000147984 */ /* 0x000fe20000000a00 */
[----:B------:R-:W-:-:S03]  /*1fa80*/  LOP3.LUT R14, R25, R24, RZ, 0xfc, !PT ;  /* 0x00000018190e7212 */ /* 0x000fc600078efcff */
[----:B------:R-:W-:Y:S04]  /*1fa90*/  LDS.64 R18, [R0+0x2000] ;  /* 0x0020000000127984 */ /* 0x000fe80000000a00 */
[----:B0-----:R-:W-:Y:S01]  /*1faa0*/  STL.64 [R1+0x10], R2 ;  /* 0x0000100201007387 */ /* 0x001fe20000100a00 */
[----:B------:R-:W-:-:S03]  /*1fab0*/  IMAD.MOV.U32 R5, RZ, RZ, R2 ;  /* 0x000000ffff057224 */ /* 0x000fc600078e0002 */
[----:B------:R-:W0:Y:S01]  /*1fac0*/  LDS.64 R2, [R0+0x400] ;  /* 0x0004000000027984 */ /* 0x000e220000000a00 */
[C-C-:B------:R-:W-:Y:S01]  /*1fad0*/  LOP3.LUT R10, R25.reuse, 0x8, R24.reuse, 0xfe, !PT ;  /* 0x00000008190a7812 */ /* 0x140fe200078efe18 */
[C---:B------:R-:W-:Y:S01]  /*1fae0*/  IMAD R7, R14.reuse, c[0x0][0x198], RZ ;  /* 0x000066000e077a24 */ /* 0x040fe200078e02ff */
[----:B------:R-:W-:Y:S02]  /*1faf0*/  ISETP.LT.AND P1, PT, R14, c[0x0][0x17c], !P0 ;  /* 0x00005f000e007a0c */ /* 0x000fe40004721270 */
[C---:B------:R-:W-:Y:S01]  /*1fb00*/  ISETP.LT.AND P4, PT, R10.reuse, c[0x0][0x17c], !P0 ;  /* 0x00005f000a007a0c */ /* 0x040fe20004781270 */
[----:B------:R-:W-:Y:S01]  /*1fb10*/  IMAD R4, R10, c[0x0][0x198], RZ ;  /* 0x000066000a047a24 */ /* 0x000fe200078e02ff */
[----:B------:R-:W-:Y:S01]  /*1fb20*/  LOP3.LUT R9, R25, 0x60, R24, 0xfe, !PT ;  /* 0x0000006019097812 */ /* 0x000fe200078efe18 */
[----:B0-----:R0:W-:Y:S01]  /*1fb30*/  STL.64 [R1+0x8], R2 ;  /* 0x0000080201007387 */ /* 0x0011e20000100a00 */
[----:B------:R-:W-:Y:S01]  /*1fb40*/  IMAD.MOV.U32 R6, RZ, RZ, R2 ;  /* 0x000000ffff067224 */ /* 0x000fe200078e0002 */
[----:B0-----:R-:W-:-:S04]  /*1fb50*/  LEA R2, P2, R16, c[0x0][0x170], 0x1 ;  /* 0x00005c0010027a11 */ /* 0x001fc800078408ff */
[----:B------:R-:W-:Y:S02]  /*1fb60*/  LEA.HI.X.SX32 R3, R16, c[0x0][0x174], 0x1, P2 ;  /* 0x00005d0010037a11 */ /* 0x000fe400010f0eff */
[CC--:B------:R-:W-:Y:S02]  /*1fb70*/  LEA R10, P2, R7.reuse, R2.reuse, 0x1 ;  /* 0x00000002070a7211 */ /* 0x0c0fe400078408ff */
[C---:B------:R-:W-:Y:S02]  /*1fb80*/  LEA R14, P3, R4.reuse, R2, 0x1 ;  /* 0x00000002040e7211 */ /* 0x040fe400078608ff */
[-C--:B------:R-:W-:Y:S02]  /*1fb90*/  LEA.HI.X.SX32 R11, R7, R3.reuse, 0x1, P2 ;  /* 0x00000003070b7211 */ /* 0x080fe400010f0eff */
[----:B------:R-:W-:-:S03]  /*1fba0*/  LEA.HI.X.SX32 R15, R4, R3, 0x1, P3 ;  /* 0x00000003040f7211 */ /* 0x000fc600018f0eff */
[----:B------:R-:W-:Y:S04]  /*1fbb0*/  @P1 STG.E.U16 [R10.64], R5 ;  /* 0x000000050a001986 */ /* 0x000fe8000c101506 */
[----:B------:R0:W-:Y:S01]  /*1fbc0*/  @P4 STG.E.U16 [R14.64], R6 ;  /* 0x000000060e004986 */ /* 0x0001e2000c101506 */
[----:B------:R-:W-:-:S03]  /*1fbd0*/  LOP3.LUT R4, R25, 0x70, R24, 0xfe, !PT ;  /* 0x0000007019047812 */ /* 0x000fc600078efe18 */
[----:B------:R-:W-:Y:S04]  /*1fbe0*/  STL [R1+0x4], R7 ;  /* 0x0000040701007387 */ /* 0x000fe80000100800 */
[----:B------:R1:W-:Y:S01]  /*1fbf0*/  STL [R1], R9 ;  /* 0x0000000901007387 */ /* 0x0003e20000100800 */
[----:B0-----:R-:W-:-:S03]  /*1fc00*/  LOP3.LUT R6, R25, 0x68, R24, 0xfe, !PT ;  /* 0x0000006819067812 */ /* 0x001fc600078efe18 */
[----:B------:R-:W0:Y:S04]  /*1fc10*/  LDS.64 R10, [R0+0x800] ;  /* 0x00080000000a7984 */ /* 0x000e280000000a00 */
[----:B------:R2:W-:Y:S01]  /*1fc20*/  STL [R1+0x38], R6 ;  /* 0x0000380601007387 */ /* 0x0005e20000100800 */
[----:B-1----:R-:W-:-:S03]  /*1fc30*/  LOP3.LUT R9, R25, 0x78, R24, 0xfe, !PT ;  /* 0x0000007819097812 */ /* 0x002fc600078efe18 */
[----:B------:R1:W-:Y:S04]  /*1fc40*/  STL [R1+0x3c], R4 ;  /* 0x00003c0401007387 */ /* 0x0003e80000100800 */
[----:B------:R-:W-:Y:S01]  /*1fc50*/  LDS.64 R14, [R0+0x1000] ;  /* 0x00100000000e7984 */ /* 0x000fe20000000a00 */
[----:B--2---:R-:W-:-:S03]  /*1fc60*/  LOP3.LUT R6, R25, 0x80, R24, 0xfe, !PT ;  /* 0x0000008019067812 */ /* 0x004fc600078efe18 */
[----:B------:R2:W-:Y:S01]  /*1fc70*/  STL [R1+0x40], R9 ;  /* 0x0000400901007387 */ /* 0x0005e20000100800 */
[----:B-1----:R-:W-:-:S03]  /*1fc80*/  LOP3.LUT R4, R25, 0x88, R24, 0xfe, !PT ;  /* 0x0000008819047812 */ /* 0x002fc600078efe18 */
[----:B------:R1:W-:Y:S01]  /*1fc90*/  STL [R1+0x44], R6 ;  /* 0x0000440601007387 */ /* 0x0003e20000100800 */
[----:B--2---:R-:W-:-:S03]  /*1fca0*/  LOP3.LUT R9, R25, 0x90, R24, 0xfe, !PT ;  /* 0x0000009019097812 */ /* 0x004fc600078efe18 */
[----:B------:R2:W-:Y:S01]  /*1fcb0*/  STL [R1+0x48], R4 ;  /* 0x0000480401007387 */ /* 0x0005e20000100800 */
[----:B-1----:R-:W-:-:S03]  /*1fcc0*/  LOP3.LUT R6, R25, 0x98, R24, 0xfe, !PT ;  /* 0x0000009819067812 */ /* 0x002fc600078efe18 */
[----:B------:R1:W-:Y:S04]  /*1fcd0*/  STL [R1+0x4c], R9 ;  /* 0x00004c0901007387 */ /* 0x0003e80000100800 */
[----:B------:R3:W-:Y:S01]  /*1fce0*/  STL [R1+0x50], R6 ;  /* 0x0000500601007387 */ /* 0x0007e20000100800 */
[C-C-:B--2---:R-:W-:Y:S02]  /*1fcf0*/  LOP3.LUT R4, R25.reuse, 0xa0, R24.reuse, 0xfe, !PT ;  /* 0x000000a019047812 */ /* 0x144fe400078efe18 */
[----:B-1----:R-:W-:-:S03]  /*1fd00*/  LOP3.LUT R9, R25, 0xa8, R24, 0xfe, !PT ;  /* 0x000000a819097812 */ /* 0x002fc600078efe18 */
[----:B------:R1:W-:Y:S01]  /*1fd10*/  STL [R1+0x54], R4 ;  /* 0x0000540401007387 */ /* 0x0003e20000100800 */
[----:B---3--:R-:W-:-:S03]  /*1fd20*/  LOP3.LUT R6, R25, 0xb0, R24, 0xfe, !PT ;  /* 0x000000b019067812 */ /* 0x008fc600078efe18 */
[----:B------:R2:W-:Y:S04]  /*1fd30*/  STL [R1+0x58], R9 ;  /* 0x0000580901007387 */ /* 0x0005e80000100800 */
[----:B------:R3:W-:Y:S01]  /*1fd40*/  STL [R1+0x5c], R6 ;  /* 0x00005c0601007387 */ /* 0x0007e20000100800 */
[C-C-:B-1----:R-:W-:Y:S02]  /*1fd50*/  LOP3.LUT R4, R25.reuse, 0xb8, R24.reuse, 0xfe, !PT ;  /* 0x000000b819047812 */ /* 0x142fe400078efe18 */
[----:B--2---:R-:W-:-:S03]  /*1fd60*/  LOP3.LUT R9, R25, 0xc0, R24, 0xfe, !PT ;  /* 0x000000c019097812 */ /* 0x004fc600078efe18 */
        /* <DEDUP_REMOVED lines=44> */
[----:B------:R-:W-:Y:S01]  /*20030*/  STL [R1+0xb8], R9 ;  /* 0x0000b80901007387 */ /* 0x000fe20000100800 */
[----:B0-----:R-:W-:-:S03]  /*20040*/  IMAD.MOV.U32 R23, RZ, RZ, R10 ;  /* 0x000000ffff177224 */ /* 0x001fc600078e000a */
[----:B------:R0:W-:Y:S04]  /*20050*/  STL [R1+0xbc], R6 ;  /* 0x0000bc0601007387 */ /* 0x0001e80000100800 */
[----:B------:R-:W-:Y:S04]  /*20060*/  STL.64 [R1+0x18], R10 ;  /* 0x0000180a01007387 */ /* 0x000fe80000100a00 */
[----:B------:R-:W2:Y:S01]  /*20070*/  LDS.64 R10, [R0+0xc00] ;  /* 0x000c0000000a7984 */ /* 0x000ea20000000a00 */
[C-C-:B-1----:R-:W-:Y:S02]  /*20080*/  LOP3.LUT R4, R25.reuse, 0x178, R24.reuse, 0xfe, !PT ;  /* 0x0000017819047812 */ /* 0x142fe400078efe18 */
[----:B0-----:R-:W-:-:S03]  /*20090*/  LOP3.LUT R6, R25, 0x180, R24, 0xfe, !PT ;  /* 0x0000018019067812 */ /* 0x001fc600078efe18 */
[----:B------:R0:W-:Y:S04]  /*200a0*/  STL [R1+0xc0], R4 ;  /* 0x0000c00401007387 */ /* 0x0001e80000100800 */
[----:B------:R1:W-:Y:S01]  /*200b0*/  STL [R1+0xc4], R6 ;  /* 0x0000c40601007387 */ /* 0x0003e20000100800 */
[----:B0-----:R-:W-:-:S05]  /*200c0*/  LOP3.LUT R4, R25, 0x188, R24, 0xfe, !PT ;  /* 0x0000018819047812 */ /* 0x001fca00078efe18 */
[----:B------:R0:W-:Y:S01]  /*200d0*/  STL [R1+0xc8], R4 ;  /* 0x0000c80401007387 */ /* 0x0001e20000100800 */
[----:B-1----:R-:W-:-:S03]  /*200e0*/  LOP3.LUT R6, R25, 0x190, R24, 0xfe, !PT ;  /* 0x0000019019067812 */ /* 0x002fc600078efe18 */
[----:B--2---:R-:W-:Y:S04]  /*200f0*/  STL.64 [R1+0x20], R10 ;  /* 0x0000200a01007387 */ /* 0x004fe80000100a00 */
[----:B------:R-:W1:Y:S04]  /*20100*/  LDS.64 R10, [R0+0x1400] ;  /* 0x00140000000a7984 */ /* 0x000e680000000a00 */
[----:B------:R2:W-:Y:S04]  /*20110*/  STL [R1+0xcc], R6 ;  /* 0x0000cc0601007387 */ /* 0x0005e80000100800 */
[----:B------:R-:W-:Y:S04]  /*20120*/  STL.64 [R1+0x30], R14 ;  /* 0x0000300e01007387 */ /* 0x000fe80000100a00 */
[----:B------:R-:W3:Y:S01]  /*20130*/  LDS.64 R14, [R0+0x1800] ;  /* 0x00180000000e7984 */ /* 0x000ee20000000a00 */
[----:B0-----:R-:W-:-:S02]  /*20140*/  LOP3.LUT R4, R25, 0x198, R24, 0xfe, !PT ;  /* 0x0000019819047812 */ /* 0x001fc400078efe18 */
[----:B--2---:R-:W-:-:S03]  /*20150*/  LOP3.LUT R6, R25, 0x1a0, R24, 0xfe, !PT ;  /* 0x000001a019067812 */ /* 0x004fc600078efe18 */
[----:B------:R0:W-:Y:S01]  /*20160*/  STL [R1+0xd0], R4 ;  /* 0x0000d00401007387 */ /* 0x0001e20000100800 */
[C-C-:B------:R-:W-:Y:S02]  /*20170*/  LOP3.LUT R9, R25.reuse, 0x1b0, R24.reuse, 0xfe, !PT ;  /* 0x000001b019097812 */ /* 0x140fe400078efe18 */
[C-C-:B0-----:R-:W-:Y:S01]  /*20180*/  LOP3.LUT R4, R25.reuse, 0x1a8, R24.reuse, 0xfe, !PT ;  /* 0x000001a819047812 */ /* 0x141fe200078efe18 */
[----:B-1----:R-:W-:Y:S04]  /*20190*/  STL.64 [R1+0x28], R10 ;  /* 0x0000280a01007387 */ /* 0x002fe80000100a00 */
[----:B------:R0:W-:Y:S04]  /*201a0*/  STL [R1+0xd4], R6 ;  /* 0x0000d40601007387 */ /* 0x0001e80000100800 */
[----:B------:R1:W-:Y:S01]  /*201b0*/  STL [R1+0xd8], R4 ;  /* 0x0000d80401007387 */ /* 0x0003e20000100800 */
[----:B0-----:R-:W-:-:S03]  /*201c0*/  LOP3.LUT R6, R25, 0x1b8, R24, 0xfe, !PT ;  /* 0x000001b819067812 */ /* 0x001fc600078efe18 */
[----:B------:R0:W-:Y:S01]  /*201d0*/  STL [R1+0xdc], R9 ;  /* 0x0000dc0901007387 */ /* 0x0001e20000100800 */
[----:B-1----:R-:W-:-:S03]  /*201e0*/  LOP3.LUT R4, R25, 0x1c0, R24, 0xfe, !PT ;  /* 0x000001c019047812 */ /* 0x002fc600078efe18 */
[----:B------:R1:W-:Y:S04]  /*201f0*/  STL [R1+0xe4], R6 ;  /* 0x0000e40601007387 */ /* 0x0003e80000100800 */
[----:B------:R2:W-:Y:S01]  /*20200*/  STL [R1+0xe8], R4 ;  /* 0x0000e80401007387 */ /* 0x0005e20000100800 */
[C-C-:B0-----:R-:W-:Y:S02]  /*20210*/  LOP3.LUT R9, R25.reuse, 0x1c8, R24.reuse, 0xfe, !PT ;  /* 0x000001c819097812 */ /* 0x141fe400078efe18 */
[----:B-1----:R-:W-:-:S03]  /*20220*/  LOP3.LUT R6, R25, 0x1d0, R24, 0xfe, !PT ;  /* 0x000001d019067812 */ /* 0x002fc600078efe18 */
[----:B------:R0:W-:Y:S01]  /*20230*/  STL [R1+0xec], R9 ;  /* 0x0000ec0901007387 */ /* 0x0001e20000100800 */
[----:B--2---:R-:W-:-:S03]  /*20240*/  LOP3.LUT R4, R25, 0x1d8, R24, 0xfe, !PT ;  /* 0x000001d819047812 */ /* 0x004fc600078efe18 */
[----:B------:R1:W-:Y:S04]  /*20250*/  STL [R1+0xf0], R6 ;  /* 0x0000f00601007387 */ /* 0x0003e80000100800 */
[----:B------:R2:W-:Y:S01]  /*20260*/  STL [R1+0xf4], R4 ;  /* 0x0000f40401007387 */ /* 0x0005e20000100800 */
[C-C-:B0-----:R-:W-:Y:S02]  /*20270*/  LOP3.LUT R9, R25.reuse, 0x1e0, R24.reuse, 0xfe, !PT ;  /* 0x000001e019097812 */ /* 0x141fe400078efe18 */
[----:B-1----:R-:W-:-:S03]  /*20280*/  LOP3.LUT R6, R25, 0x1e8, R24, 0xfe, !PT ;  /* 0x000001e819067812 */ /* 0x002fc600078efe18 */
[----:B------:R-:W-:Y:S01]  /*20290*/  STL [R1+0xf8], R9 ;  /* 0x0000f80901007387 */ /* 0x000fe20000100800 */
[----:B--2---:R-:W-:-:S03]  /*202a0*/  LOP3.LUT R4, R25, 0x1f0, R24, 0xfe, !PT ;  /* 0x000001f019047812 */ /* 0x004fc600078efe18 */
[----:B------:R-:W-:Y:S04]  /*202b0*/  STL [R1+0xfc], R6 ;  /* 0x0000fc0601007387 */ /* 0x000fe80000100800 */
[----:B------:R-:W-:Y:S04]  /*202c0*/  STL [R1+0x100], R4 ;  /* 0x0001000401007387 */ /* 0x000fe80000100800 */
[----:B---3--:R0:W-:Y:S04]  /*202d0*/  STL [R1+0x5dc], R15 ;  /* 0x0005dc0f01007387 */ /* 0x0081e80000100800 */
[----:B0-----:R-:W2:Y:S04]  /*202e0*/  LDL.LU R15, [R1+0x28] ;  /* 0x00002800010f7983 */ /* 0x001ea80000300800 */
[----:B------:R0:W-:Y:S04]  /*202f0*/  STL [R1+0x5e0], R21 ;  /* 0x0005e01501007387 */ /* 0x0001e80000100800 */
[----:B0-----:R-:W3:Y:S04]  /*20300*/  LDL.LU R21, [R1+0x30] ;  /* 0x0000300001157983 */ /* 0x001ee80000300800 */
[----:B------:R0:W-:Y:S04]  /*20310*/  STL [R1+0x5e4], R19 ;  /* 0x0005e41301007387 */ /* 0x0001e80000100800 */
[----:B0-----:R-:W4:Y:S01]  /*20320*/  LDL.LU R19, [R1+0x20] ;  /* 0x0000200001137983 */ /* 0x001f220000300800 */
[----:B------:R-:W-:-:S02]  /*20330*/  LOP3.LUT R5, R25, 0x10, R24, 0xfe, !PT ;  /* 0x0000001019057812 */ /* 0x000fc400078efe18 */
[----:B------:R-:W-:Y:S02]  /*20340*/  LOP3.LUT R8, R25, 0x20, R24, 0xfe, !PT ;  /* 0x0000002019087812 */ /* 0x000fe400078efe18 */
[C---:B------:R-:W-:Y:S01]  /*20350*/  ISETP.LT.AND P4, PT, R5.reuse, c[0x0][0x17c], !P0 ;  /* 0x00005f0005007a0c */ /* 0x040fe20004781270 */
[----:B------:R-:W-:Y:S01]  /*20360*/  IMAD R5, R5, c[0x0][0x198], RZ ;  /* 0x0000660005057a24 */ /* 0x000fe200078e02ff */
[C---:B------:R-:W-:Y:S01]  /*20370*/  ISETP.LT.AND P2, PT, R8.reuse, c[0x0][0x17c], !P0 ;  /* 0x00005f0008007a0c */ /* 0x040fe20004741270 */
[----:B------:R-:W-:-:S03]  /*20380*/  IMAD R8, R8, c[0x0][0x198], RZ ;  /* 0x0000660008087a24 */ /* 0x000fc600078e02ff */
[-C--:B------:R-:W-:Y:S02]  /*20390*/  LEA R4, P6, R5, R2.reuse, 0x1 ;  /* 0x0000000205047211 */ /* 0x080fe400078c08ff */
[----:B------:R-:W-:Y:S02]  /*203a0*/  LOP3.LUT R9, R25, 0x1f8, R24, 0xfe, !PT ;  /* 0x000001f819097812 */ /* 0x000fe400078efe18 */
[-C--:B------:R-:W-:Y:S02]  /*203b0*/  LEA.HI.X.SX32 R5, R5, R3.reuse, 0x1, P6 ;  /* 0x0000000305057211 */ /* 0x080fe400030f0eff */
[C---:B------:R-:W-:Y:S01]  /*203c0*/  LEA R10, P6, R8.reuse, R2, 0x1 ;  /* 0x00000002080a7211 */ /* 0x040fe200078c08ff */
[----:B------:R-:W-:Y:S03]  /*203d0*/  STL [R1+0xe0], R9 ;  /* 0x0000e00901007387 */ /* 0x000fe60000100800 */
[----:B------:R-:W-:-:S02]  /*203e0*/  LEA.HI.X.SX32 R11, R8, R3, 0x1, P6 ;  /* 0x00000003080b7211 */ /* 0x000fc400030f0eff */
[----:B------:R-:W0:Y:S01]  /*203f0*/  LDS.64 R8, [R0+0x2400] ;  /* 0x0024000000087984 */ /* 0x000e220000000a00 */
[C-C-:B------:R-:W-:Y:S02]  /*20400*/  LOP3.LUT R7, R25.reuse, 0x18, R24.reuse, 0xfe, !PT ;  /* 0x0000001819077812 */ /* 0x140fe400078efe18 */
[----:B------:R-:W-:Y:S02]  /*20410*/  LOP3.LUT R13, R25, 0x28, R24, 0xfe, !PT ;  /* 0x00000028190d7812 */ /* 0x000fe400078efe18 */
[C---:B------:R-:W-:Y:S01]  /*20420*/  ISETP.LT.AND P3, PT, R7.reuse, c[0x0][0x17c], !P0 ;  /* 0x00005f0007007a0c */ /* 0x040fe20004761270 */
[----:B------:R-:W-:Y:S01]  /*20430*/  IMAD R7, R7, c[0x0][0x198], RZ ;  /* 0x0000660007077a24 */ /* 0x000fe200078e02ff */
[C---:B------:R-:W-:Y:S01]  /*20440*/  ISETP.LT.AND P1, PT, R13.reuse, c[0x0][0x17c], !P0 ;  /* 0x00005f000d007a0c */ /* 0x040fe20004721270 */
[----:B------:R-:W-:-:S03]  /*20450*/  IMAD R13, R13, c[0x0][0x198], RZ ;  /* 0x000066000d0d7a24 */ /* 0x000fc600078e02ff */
[-C--:B------:R-:W-:Y:S02]  /*20460*/  LEA R6, P5, R7, R2.reuse, 0x1 ;  /* 0x0000000207067211 */ /* 0x080fe400078a08ff */
[--C-:B------:R-:W-:Y:S02]  /*20470*/  LOP3.LUT R17, R25, 0x30, R24.reuse, 0xfe, !PT ;  /* 0x0000003019117812 */ /* 0x100fe400078efe18 */
[-C--:B------:R-:W-:Y:S02]  /*20480*/  LEA.HI.X.SX32 R7, R7, R3.reuse, 0x1, P5 ;  /* 0x0000000307077211 */ /* 0x080fe400028f0eff */
[----:B------:R-:W-:Y:S02]  /*20490*/  LEA R12, P5, R13, R2, 0x1 ;  /* 0x000000020d0c7211 */ /* 0x000fe400078a08ff */
[----:B------:R-:W-:Y:S01]  /*204a0*/  LOP3.LUT R16, R25, 0x38, R24, 0xfe, !PT ;  /* 0x0000003819107812 */ /* 0x000fe200078efe18 */
[----:B------:R1:W-:Y:S01]  /*204b0*/  @P4 STG.E.U16 [R4.64], R23 ;  /* 0x0000001704004986 */ /* 0x0003e2000c101506 */
[----:B------:R-:W-:-:S02]  /*204c0*/  LEA.HI.X.SX32 R13, R13, R3, 0x1, P5 ;  /* 0x000000030d0d7211 */ /* 0x000fc400028f0eff */
[C-C-:B------:R-:W-:Y:S02]  /*204d0*/  LOP3.LUT R22, R25.reuse, 0x40, R24.reuse, 0xfe, !PT ;  /* 0x0000004019167812 */ /* 0x140fe400078efe18 */
[--C-:B------:R-:W-:Y:S02]  /*204e0*/  LOP3.LUT R27, R25, 0x48, R24.reuse, 0xfe, !PT ;  /* 0x00000048191b7812 */ /* 0x100fe400078efe18 */
[C---:B------:R-:W-:Y:S01]  /*204f0*/  ISETP.LT.AND P4, PT, R17.reuse, c[0x0][0x17c], !P0 ;  /* 0x00005f0011007a0c */ /* 0x040fe20004781270 */
[----:B-1----:R-:W-:Y:S01]  /*20500*/  IMAD R4, R17, c[0x0][0x198], RZ ;  /* 0x0000660011047a24 */ /* 0x002fe200078e02ff */
[C-C-:B------:R-:W-:Y:S02]  /*20510*/  LOP3.LUT R28, R25.reuse, 0x50, R24.reuse, 0xfe, !PT ;  /* 0x00000050191c7812 */ /* 0x140fe400078efe18 */
[----:B------:R-:W-:Y:S02]  /*20520*/  LOP3.LUT R29, R25, 0x58, R24, 0xfe, !PT ;  /* 0x00000058191d7812 */ /* 0x000fe400078efe18 */
[----:B------:R-:W-:-:S04]  /*20530*/  LEA R24, P6, R4, R2, 0x1 ;  /* 0x0000000204187211 */ /* 0x000fc800078c08ff */
[----:B------:R-:W-:Y:S01]  /*20540*/  LEA.HI.X.SX32 R25, R4, R3, 0x1, P6 ;  /* 0x0000000304197211 */ /* 0x000fe200030f0eff */
[----:B0-----:R0:W-:Y:S04]  /*20550*/  STL [R1+0x5e8], R9 ;  /* 0x0005e80901007387 */ /* 0x0011e80000100800 */
[----:B------:R-:W-:Y:S04]  /*20560*/  LDS.64 R4, [R0+0x3000] ;  /* 0x0030000000047984 */ /* 0x000fe80000000a00 */
[----:B0-----:R-:W2:Y:S04]  /*20570*/  LDL.LU R9, [R1+0x38] ;  /* 0x0000380001097983 */ /* 0x001ea80000300800 */
[----:B----4-:R0:W-:Y:S04]  /*20580*/  @P3 STG.E.U16 [R6.64], R19 ;  /* 0x0000001306003986 */ /* 0x0101e8000c101506 */
[----:B---3--:R1:W-:Y:S01]  /*20590*/  @P2 STG.E.U16 [R10.64], R21 ;  /* 0x000000150a002986 */ /* 0x0083e2000c101506 */
[----:B------:R-:W-:-:S03]  /*205a0*/  ISETP.LT.AND P2, PT, R22, c[0x0][0x17c], !P0 ;  /* 0x00005f0016007a0c */ /* 0x000fc60004741270 */
[----:B--2---:R-:W-:Y:S01]  /*205b0*/  @P1 STG.E.U16 [R12.64], R15 ;  /* 0x0000000f0c001986 */ /* 0x004fe2000c101506 */
[C---:B------:R-:W-:Y:S01]  /*205c0*/  ISETP.LT.AND P1, PT, R27.reuse, c[0x0][0x17c], !P0 ;  /* 0x00005f001b007a0c */ /* 0x040fe20004721270 */
[----:B------:R-:W-:Y:S02]  /*205d0*/  IMAD R27, R27, c[0x0][0x198], RZ ;  /* 0x000066001b1b7a24 */ /* 0x000fe400078e02ff */
[----:B0-----:R-:W-:Y:S02]  /*205e0*/  IMAD R7, R22, c[0x0][0x198], RZ ;  /* 0x0000660016077a24 */ /* 0x001fe400078e02ff */
[C---:B-1----:R-:W-:Y:S01]  /*205f0*/  IMAD R10, R16.reuse, c[0x0][0x198], RZ ;  /* 0x00006600100a7a24 */ /* 0x042fe200078e02ff */
[----:B------:R-:W-:Y:S01]  /*20600*/  ISETP.LT.AND P3, PT, R16, c[0x0][0x17c], !P0 ;  /* 0x00005f0010007a0c */ /* 0x000fe20004761270 */
[----:B------:R0:W-:Y:S03]  /*20610*/  @P4 STG.E.U16 [R24.64], R14 ;  /* 0x0000000e18004986 */ /* 0x0001e6000c101506 */
[CC--:B------:R-:W-:Y:S01]  /*20620*/  LEA R22, P5, R10.reuse, R2.reuse, 0x1 ;  /* 0x000000020a167211 */ /* 0x0c0fe200078a08ff */
[----:B------:R-:W1:Y:S03]  /*20630*/  LDS.64 R16, [R0+0x2800] ;  /* 0x0028000000107984 */ /* 0x000e660000000a00 */
[----:B------:R-:W-:Y:S01]  /*20640*/  LEA.HI.X.SX32 R23, R10, R3, 0x1, P5 ;  /* 0x000000030a177211 */ /* 0x000fe200028f0eff */
[----:B------:R-:W2:Y:S01]  /*20650*/  LDS.64 R12, [R0+0x2c00] ;  /* 0x002c0000000c7984 */ /* 0x000ea20000000a00 */
[----:B------:R-:W-:Y:S01]  /*20660*/  LEA R26, P5, R27, R2, 0x1 ;  /* 0x000000021b1a7211 */ /* 0x000fe200078a08ff */
[----:B0-----:R-:W-:-:S03]  /*20670*/  IMAD R24, R28, c[0x0][0x198], RZ ;  /* 0x000066001c187a24 */ /* 0x001fc600078e02ff */
[-C--:B------:R-:W-:Y:S02]  /*20680*/  LEA.HI.X.SX32 R27, R27, R3.reuse, 0x1, P5 ;  /* 0x000000031b1b7211 */ /* 0x080fe400028f0eff */
[----:B------:R-:W-:Y:S01]  /*20690*/  LEA R6, P6, R7, R2, 0x1 ;  /* 0x0000000207067211 */ /* 0x000fe200078c08ff */
[----:B------:R-:W-:Y:S01]  /*206a0*/  IMAD R25, R29, c[0x0][0x198], RZ ;  /* 0x000066001d197a24 */ /* 0x000fe200078e02ff */
[----:B------:R-:W-:Y:S01]  /*206b0*/  ISETP.LT.AND P5, PT, R28, c[0x0][0x17c], !P0 ;  /* 0x00005f001c007a0c */ /* 0x000fe200047a1270 */
[----:B------:R-:W0:Y:S04]  /*206c0*/  LDS.64 R10, [R0+0x3400] ;  /* 0x00340000000a7984 */ /* 0x000e280000000a00 */
[----:B------:R-:W3:Y:S01]  /*206d0*/  LDL.LU R28, [R1] ;  /* 0x00000000011c7983 */ /* 0x000ee20000300800 */
[----:B------:R-:W-:-:S03]  /*206e0*/  LEA.HI.X.SX32 R7, R7, R3, 0x1, P6 ;  /* 0x0000000307077211 */ /* 0x000fc600030f0eff */
[----:B------:R-:W-:Y:S04]  /*206f0*/  @P3 STG.E.U16 [R22.64], R20 ;  /* 0x0000001416003986 */ /* 0x000fe8000c101506 */
[----:B------:R-:W-:Y:S04]  /*20700*/  @P2 STG.E.U16 [R6.64], R18 ;  /* 0x0000001206002986 */ /* 0x000fe8000c101506 */
[----:B------:R4:W-:Y:S04]  /*20710*/  @P1 STG.E.U16 [R26.64], R8 ;  /* 0x000000081a001986 */ /* 0x0009e8000c101506 */
[----:B------:R-:W0:Y:S04]  /*20720*/  LDS.64 R6, [R0+0x3800] ;  /* 0x0038000000067984 */ /* 0x000e280000000a00 */
[----:B------:R0:W0:Y:S01]  /*20730*/  LDS.64 R22, [R0+0x3c00] ;  /* 0x003c000000167984 */ /* 0x0000220000000a00 */
[----:B----4-:R-:W-:-:S02]  /*20740*/  LEA R26, P2, R24, R2, 0x1 ;  /* 0x00000002181a7211 */ /* 0x010fc400078408ff */
[----:B------:R-:W-:Y:S02]  /*20750*/  ISETP.LT.AND P4, PT, R29, c[0x0][0x17c], !P0 ;  /* 0x00005f001d007a0c */ /* 0x000fe40004781270 */
[----:B------:R-:W-:-:S05]  /*20760*/  LEA.HI.X.SX32 R27, R24, R3, 0x1, P2 ;  /* 0x00000003181b7211 */ /* 0x000fca00010f0eff */
[----:B-1----:R1:W-:Y:S01]  /*20770*/  @P5 STG.E.U16 [R26.64], R16 ;  /* 0x000000101a005986 */ /* 0x0023e2000c101506 */
[C---:B---3--:R-:W-:Y:S01]  /*20780*/  ISETP.LT.AND P3, PT, R28.reuse, c[0x0][0x17c], !P0 ;  /* 0x00005f001c007a0c */ /* 0x048fe20004761270 */
[----:B0-----:R-:W-:Y:S01]  /*20790*/  IMAD R0, R28, c[0x0][0x198], RZ ;  /* 0x000066001c007a24 */ /* 0x001fe200078e02ff */
[----:B------:R-:W-:-:S04]  /*207a0*/  LEA R28, P1, R25, R2, 0x1 ;  /* 0x00000002191c7211 */ /* 0x000fc800078208ff */
[----:B------:R-:W-:Y:S02]  /*207b0*/  LEA.HI.X.SX32 R29, R25, R3, 0x1, P1 ;  /* 0x00000003191d7211 */ /* 0x000fe400008f0eff */
[----:B------:R-:W3:Y:S04]  /*207c0*/  LDL.LU R25, [R1+0x44] ;  /* 0x0000440001197983 */ /* 0x000ee80000300800 */
[----:B-1----:R-:W4:Y:S01]  /*207d0*/  LDL.LU R27, [R1+0x3c] ;  /* 0x00003c00011b7983 */ /* 0x002f220000300800 */
[C---:B------:R-:W-:Y:S01]  /*207e0*/  ISETP.LT.AND P2, PT, R9.reuse, c[0x0][0x17c], !P0 ;  /* 0x00005f0009007a0c */ /* 0x040fe20004741270 */
[----:B------:R-:W-:Y:S01]  /*207f0*/  IMAD R9, R9, c[0x0][0x198], RZ ;  /* 0x0000660009097a24 */ /* 0x000fe200078e02ff */
[-C--:B------:R-:W-:Y:S01]  /*20800*/  LEA R24, P6, R0, R2.reuse, 0x1 ;  /* 0x0000000200187211 */ /* 0x080fe200078c08ff */
[----:B--2---:R0:W-:Y:S03]  /*20810*/  @P4 STG.E.U16 [R28.64], R12 ;  /* 0x0000000c1c004986 */ /* 0x0041e6000c101506 */
[----:B------:R-:W-:Y:S01]  /*20820*/  LEA R26, P5, R9, R2, 0x1 ;  /* 0x00000002091a7211 */ /* 0x000fe200078a08ff */
[----:B0-----:R-:W2:Y:S04]  /*20830*/  LDL.LU R28, [R1+0x40] ;  /* 0x00004000011c7983 */ /* 0x001ea80000300800 */
[----:B------:R-:W2:Y:S01]  /*20840*/  LDL.LU R29, [R1+0x48] ;  /* 0x00004800011d7983 */ /* 0x000ea20000300800 */
[----:B---3--:R-:W-:-:S02]  /*20850*/  ISETP.LT.AND P1, PT, R25, c[0x0][0x17c], !P0 ;  /* 0x00005f0019007a0c */ /* 0x008fc40004721270 */
[-C--:B------:R-:W-:Y:S01]  /*20860*/  LEA.HI.X.SX32 R25, R0, R3.reuse, 0x1, P6 ;  /* 0x0000000300197211 */ /* 0x080fe200030f0eff */
[C---:B----4-:R-:W-:Y:S01]  /*20870*/  IMAD R0, R27.reuse, c[0x0][0x198], RZ ;  /* 0x000066001b007a24 */ /* 0x050fe200078e02ff */
[----:B------:R-:W-:Y:S02]  /*20880*/  ISETP.LT.AND P4, PT, R27, c[0x0][0x17c], !P0 ;  /* 0x00005f001b007a0c */ /* 0x000fe40004781270 */
[----:B------:R-:W-:Y:S01]  /*20890*/  LEA.HI.X.SX32 R27, R9, R3, 0x1, P5 ;  /* 0x00000003091b7211 */ /* 0x000fe200028f0eff */
[----:B------:R0:W-:Y:S04]  /*208a0*/  @P3 STG.E.U16 [R24.64], R4 ;  /* 0x0000000418003986 */ /* 0x0001e8000c101506 */
[----:B------:R-:W3:Y:S04]  /*208b0*/  LDL.LU R9, [R1+0x5e8] ;  /* 0x0005e80001097983 */ /* 0x000ee80000300800 */
[----:B------:R1:W-:Y:S01]  /*208c0*/  @P2 STG.E.U16 [R26.64], R10 ;  /* 0x0000000a1a002986 */ /* 0x0003e2000c101506 */
[----:B0-----:R-:W-:-:S04]  /*208d0*/  LEA R24, P5, R0, R2, 0x1 ;  /* 0x0000000200187211 */ /* 0x001fc800078a08ff */
[----:B------:R-:W-:Y:S01]  /*208e0*/  LEA.HI.X.SX32 R25, R0, R3, 0x1, P5 ;  /* 0x0000000300197211 */ /* 0x000fe200028f0eff */
[----:B-1----:R-:W4:Y:S04]  /*208f0*/  LDL.LU R27, [R1+0x4] ;  /* 0x00000400011b7983 */ /* 0x002f280000300800 */
[----:B------:R-:W3:Y:S01]  /*20900*/  LDL.LU R0, [R1+0x4c] ;  /* 0x00004c0001007983 */ /* 0x000ee20000300800 */
[C---:B--2---:R-:W-:Y:S01]  /*20910*/  ISETP.LT.AND P3, PT, R28.reuse, c[0x0][0x17c], !P0 ;  /* 0x00005f001c007a0c */ /* 0x044fe20004761270 */
[----:B------:R-:W-:Y:S01]  /*20920*/  IMAD R28, R28, c[0x0][0x198], RZ ;  /* 0x000066001c1c7a24 */ /* 0x000fe200078e02ff */
[----:B------:R-:W-:Y:S01]  /*20930*/  ISETP.LT.AND P2, PT, R29, c[0x0][0x17c], !P0 ;  /* 0x00005f001d007a0c */ /* 0x000fe20004741270 */
[----:B------:R-:W-:-:S03]  /*20940*/  IMAD.MOV.U32 R29, RZ, RZ, c[0x0][0x198] ;  /* 0x00006600ff1d7624 */ /* 0x000fc600078e00ff */
[-C--:B------:R-:W-:Y:S01]  /*20950*/  LEA R26, P6, R28, R2.reuse, 0x1 ;  /* 0x000000021c1a7211 */ /* 0x080fe200078c08ff */
[----:B------:R0:W-:Y:S01]  /*20960*/  @P4 STG.E.U16 [R24.64], R6 ;  /* 0x0000000618004986 */ /* 0x0001e2000c101506 */
[----:B---3--:R-:W-:Y:S01]  /*20970*/  ISETP.LT.AND P5, PT, R0, c[0x0][0x17c], !P0 ;  /* 0x00005f0000007a0c */ /* 0x008fe200047a1270 */
[----:B----4-:R-:W-:Y:S01]  /*20980*/  IMAD R0, R29, 0x80, R27 ;  /* 0x000000801d007824 */ /* 0x010fe200078e021b */
[----:B------:R-:W-:Y:S02]  /*20990*/  LEA.HI.X.SX32 R27, R28, R3, 0x1, P6 ;  /* 0x000000031c1b7211 */ /* 0x000fe400030f0eff */
[----:B------:R-:W2:Y:S04]  /*209a0*/  LDL.LU R28, [R1+0x50] ;  /* 0x00005000011c7983 */ /* 0x000ea80000300800 */
[----:B0-----:R-:W3:Y:S01]  /*209b0*/  LDL.LU R25, [R1+0x54] ;  /* 0x0000540001197983 */ /* 0x001ee20000300800 */
[----:B------:R-:W-:-:S03]  /*209c0*/  LEA R24, P6, R0, R2, 0x1 ;  /* 0x0000000200187211 */ /* 0x000fc600078c08ff */
[----:B------:R0:W-:Y:S01]  /*209d0*/  @P3 STG.E.U16 [R26.64], R22 ;  /* 0x000000161a003986 */ /* 0x0001e2000c101506 */
[----:B--2---:R-:W-:Y:S01]  /*209e0*/  ISETP.LT.AND P4, PT, R28, c[0x0][0x17c], !P0 ;  /* 0x00005f001c007a0c */ /* 0x004fe20004781270 */
[----:B------:R-:W-:Y:S01]  /*209f0*/  IMAD R28, R29, 0x8, R0 ;  /* 0x000000081d1c7824 */ /* 0x000fe200078e0200 */
[----:B---3--:R-:W-:Y:S02]  /*20a00*/  ISETP.LT.AND P3, PT, R25, c[0x0][0x17c], !P0 ;  /* 0x00005f0019007a0c */ /* 0x008fe40004761270 */
[----:B------:R-:W-:Y:S02]  /*20a10*/  LEA.HI.X.SX32 R25, R0, R3, 0x1, P6 ;  /* 0x0000000300197211 */ /* 0x000fe400030f0eff */
[----:B------:R-:W2:Y:S04]  /*20a20*/  LDL.LU R0, [R1+0x8] ;  /* 0x0000080001007983 */ /* 0x000ea80000300800 */
[----:B0-----:R-:W3:Y:S01]  /*20a30*/  LDL.LU R27, [R1+0x10] ;  /* 0x00001000011b7983 */ /* 0x001ee20000300800 */
[----:B------:R-:W-:-:S02]  /*20a40*/  LEA R26, P6, R28, R2, 0x1 ;  /* 0x000000021c1a7211 */ /* 0x000fc400078c08ff */
[----:B--2---:R-:W-:Y:S02]  /*20a50*/  PRMT R4, R0, 0x7632, R4 ;  /* 0x0000763200047816 */ /* 0x004fe40000000004 */
[----:B---3--:R-:W-:Y:S02]  /*20a60*/  PRMT R6, R27, 0x7632, R6 ;  /* 0x000076321b067816 */ /* 0x008fe40000000006 */
[----:B------:R-:W-:Y:S01]  /*20a70*/  LEA.HI.X.SX32 R27, R28, R3, 0x1, P6 ;  /* 0x000000031c1b7211 */ /* 0x000fe200030f0eff */
[C---:B------:R-:W-:Y:S02]  /*20a80*/  IMAD R0, R29.reuse, 0x8, R28 ;  /* 0x000000081d007824 */ /* 0x040fe400078e021c */
[----:B------:R-:W2:Y:S04]  /*20a90*/  LDL.LU R28, [R1+0x5c] ;  /* 0x00005c00011c7983 */ /* 0x000ea80000300800 */
[----:B------:R0:W-:Y:S04]  /*20aa0*/  @P1 STG.E.U16 [R24.64], R6 ;  /* 0x0000000618001986 */ /* 0x0001e8000c101506 */
[----:B------:R1:W-:Y:S04]  /*20ab0*/  @P2 STG.E.U16 [R26.64], R4 ;  /* 0x000000041a002986 */ /* 0x0003e8000c101506 */
[----:B0-----:R-:W3:Y:S04]  /*20ac0*/  LDL.LU R25, [R1+0x58] ;  /* 0x0000580001197983 */ /* 0x001ee80000300800 */
[----:B-1----:R-:W4:Y:S01]  /*20ad0*/  LDL.LU R26, [R1+0x18] ;  /* 0x00001800011a7983 */ /* 0x002f220000300800 */
[----:B------:R-:W-:Y:S01]  /*20ae0*/  LEA R24, P6, R0, R2, 0x1 ;  /* 0x0000000200187211 */ /* 0x000fe200078c08ff */
[----:B------:R-:W-:Y:S01]  /*20af0*/  IMAD R27, R29, 0x8, R0 ;  /* 0x000000081d1b7824 */ /* 0x000fe200078e0200 */
[----:B---3--:R-:W-:-:S02]  /*20b00*/  ISETP.LT.AND P1, PT, R25, c[0x0][0x17c], !P0 ;  /* 0x00005f0019007a0c */ /* 0x008fc40004721270 */
[----:B------:R-:W-:Y:S02]  /*20b10*/  LEA.HI.X.SX32 R25, R0, R3, 0x1, P6 ;  /* 0x0000000300197211 */ /* 0x000fe400030f0eff */
[----:B----4-:R-:W-:-:S05]  /*20b20*/  PRMT R0, R26, 0x7632, R0 ;  /* 0x000076321a007816 */ /* 0x010fca0000000000 */
[----:B------:R0:W-:Y:S04]  /*20b30*/  @P5 STG.E.U16 [R24.64], R0 ;  /* 0x0000000018005986 */ /* 0x0001e8000c101506 */
[----:B0-----:R-:W3:Y:S01]  /*20b40*/  LDL.LU R25, [R1+0x60] ;  /* 0x0000600001197983 */ /* 0x001ee20000300800 */
[----:B--2---:R-:W-:Y:S01]  /*20b50*/  ISETP.LT.AND P2, PT, R28, c[0x0][0x17c], !P0 ;  /* 0x00005f001c007a0c */ /* 0x004fe20004741270 */
[----:B------:R-:W-:Y:S01]  /*20b60*/  IMAD R28, R29, 0x8, R27 ;  /* 0x000000081d1c7824 */ /* 0x000fe200078e021b */
[-C--:B------:R-:W-:Y:S02]  /*20b70*/  LEA R26, P6, R27, R2.reuse, 0x1 ;  /* 0x000000021b1a7211 */ /* 0x080fe400078c08ff */
[----:B------:R-:W-:Y:S02]  /*20b80*/  PRMT R6, R19, 0x7632, R6 ;  /* 0x0000763213067816 */ /* 0x000fe40000000006 */
[----:B------:R-:W-:Y:S01]  /*20b90*/  LEA.HI.X.SX32 R27, R27, R3, 0x1, P6 ;  /* 0x000000031b1b7211 */ /* 0x000fe200030f0eff */
[----:B------:R-:W2:Y:S01]  /*20ba0*/  LDL.LU R19, [R1+0x5e4] ;  /* 0x0005e40001137983 */ /* 0x000ea20000300800 */
[----:B------:R-:W-:Y:S01]  /*20bb0*/  LEA R24, P6, R28, R2, 0x1 ;  /* 0x000000021c187211 */ /* 0x000fe200078c08ff */
[----:B------:R-:W-:Y:S01]  /*20bc0*/  IMAD R0, R29, 0x8, R28 ;  /* 0x000000081d007824 */ /* 0x000fe200078e021c */
[----:B------:R-:W-:Y:S01]  /*20bd0*/  PRMT R4, R21, 0x7632, R4 ;  /* 0x0000763215047816 */ /* 0x000fe20000000004 */
[----:B------:R0:W-:Y:S04]  /*20be0*/  @P4 STG.E.U16 [R26.64], R6 ;  /* 0x000000061a004986 */ /* 0x0001e8000c101506 */
[----:B------:R-:W4:Y:S01]  /*20bf0*/  LDL.LU R21, [R1+0x5e0] ;  /* 0x0005e00001157983 */ /* 0x000f220000300800 */
[----:B---3--:R-:W-:-:S02]  /*20c00*/  ISETP.LT.AND P5, PT, R25, c[0x0][0x17c], !P0 ;  /* 0x00005f0019007a0c */ /* 0x008fc400047a1270 */
[----:B------:R-:W-:Y:S02]  /*20c10*/  LEA.HI.X.SX32 R25, R28, R3, 0x1, P6 ;  /* 0x000000031c197211 */ /* 0x000fe400030f0eff */
[----:B------:R-:W3:Y:S04]  /*20c20*/  LDL.LU R28, [R1+0x78] ;  /* 0x00007800011c7983 */ /* 0x000ee80000300800 */
[----:B0-----:R-:W2:Y:S01]  /*20c30*/  LDL.LU R27, [R1+0x64] ;  /* 0x00006400011b7983 */ /* 0x001ea20000300800 */
[----:B------:R-:W-:-:S03]  /*20c40*/  LEA R26, P6, R0, R2, 0x1 ;  /* 0x00000002001a7211 */ /* 0x000fc600078c08ff */
[----:B------:R0:W-:Y:S04]  /*20c50*/  @P3 STG.E.U16 [R24.64], R4 ;  /* 0x0000000418003986 */ /* 0x0001e8000c101506 */
[----:B0-----:R-:W3:Y:S01]  /*20c60*/  LDL.LU R24, [R1+0x68] ;  /* 0x0000680001187983 */ /* 0x001ee20000300800 */
[----:B------:R-:W-:-:S03]  /*20c70*/  PRMT R4, R15, 0x7632, R4 ;  /* 0x000076320f047816 */ /* 0x000fc60000000004 */
[----:B------:R-:W3:Y:S01]  /*20c80*/  LDL.LU R15, [R1+0x5dc] ;  /* 0x0005dc00010f7983 */ /* 0x000ee20000300800 */
[----:B--2---:R-:W-:Y:S02]  /*20c90*/  ISETP.LT.AND P4, PT, R27, c[0x0][0x17c], !P0 ;  /* 0x00005f001b007a0c */ /* 0x004fe40004781270 */
[----:B------:R-:W-:-:S05]  /*20ca0*/  LEA.HI.X.SX32 R27, R0, R3, 0x1, P6 ;  /* 0x00000003001b7211 */ /* 0x000fca00030f0eff */
[----:B------:R0:W-:Y:S04]  /*20cb0*/  @P1 STG.E.U16 [R26.64], R4 ;  /* 0x000000041a001986 */ /* 0x0001e8000c101506 */
[----:B0-----:R-:W2:Y:S01]  /*20cc0*/  LDL.LU R27, [R1+0x6c] ;  /* 0x00006c00011b7983 */ /* 0x001ea20000300800 */
[----:B------:R-:W-:Y:S01]  /*20cd0*/  IMAD R25, R29, 0x8, R0 ;  /* 0x000000081d197824 */ /* 0x000fe200078e0200 */
[----:B---3--:R-:W-:-:S03]  /*20ce0*/  ISETP.LT.AND P3, PT, R24, c[0x0][0x17c], !P0 ;  /* 0x00005f0018007a0c */ /* 0x008fc60004761270 */
[----:B------:R-:W-:Y:S01]  /*20cf0*/  IMAD R0, R29, 0x8, R25 ;  /* 0x000000081d007824 */ /* 0x000fe200078e0219 */
[----:B------:R-:W-:-:S04]  /*20d00*/  LEA R24, P6, R25, R2, 0x1 ;  /* 0x0000000219187211 */ /* 0x000fc800078c08ff */
[----:B------:R-:W-:Y:S02]  /*20d10*/  LEA.HI.X.SX32 R25, R25, R3, 0x1, P6 ;  /* 0x0000000319197211 */ /* 0x000fe400030f0eff */
[----:B------:R-:W-:Y:S02]  /*20d20*/  LEA R26, P6, R0, R2, 0x1 ;  /* 0x00000002001a7211 */ /* 0x000fe400078c08ff */
[----:B------:R-:W-:Y:S01]  /*20d30*/  PRMT R4, R14, 0x7632, R4 ;  /* 0x000076320e047816 */ /* 0x000fe20000000004 */
[----:B------:R-:W-:Y:S01]  /*20d40*/  IMAD R14, R29, 0x8, R0 ;  /* 0x000000081d0e7824 */ /* 0x000fe200078e0200 */
[----:B------:R-:W-:-:S03]  /*20d50*/  PRMT R20, R20, 0x7632, R20 ;  /* 0x0000763214147816 */ /* 0x000fc60000000014 */
[----:B------:R-:W-:Y:S01]  /*20d60*/  @P2 STG.E.U16 [R24.64], R4 ;  /* 0x0000000418002986 */ /* 0x000fe2000c101506 */
[----:B--2---:R-:W-:Y:S02]  /*20d70*/  ISETP.LT.AND P1, PT, R27, c[0x0][0x17c], !P0 ;  /* 0x00005f001b007a0c */ /* 0x004fe40004721270 */
[----:B------:R-:W-:Y:S02]  /*20d80*/  LEA.HI.X.SX32 R27, R0, R3, 0x1, P6 ;  /* 0x00000003001b7211 */ /* 0x000fe400030f0eff */
[----:B------:R-:W2:Y:S04]  /*20d90*/  LDL.LU R0, [R1+0x70] ;  /* 0x0000700001007983 */ /* 0x000ea80000300800 */
[----:B------:R0:W-:Y:S04]  /*20da0*/  @P5 STG.E.U16 [R26.64], R20 ;  /* 0x000000141a005986 */ /* 0x0001e8000c101506 */
[----:B0-----:R-:W3:Y:S01]  /*20db0*/  LDL.LU R27, [R1+0x74] ;  /* 0x00007400011b7983 */ /* 0x001ee20000300800 */
[----:B------:R-:W-:-:S02]  /*20dc0*/  LEA R24, P6, R14, R2, 0x1 ;  /* 0x000000020e187211 */ /* 0x000fc400078c08ff */
[----:B------:R-:W-:Y:S01]  /*20dd0*/  PRMT R18, R18, 0x7632, R18 ;  /* 0x0000763212127816 */ /* 0x000fe20000000012 */
[----:B------:R-:W4:Y:S01]  /*20de0*/  LDL.LU R20, [R1+0x84] ;  /* 0x0000840001147983 */ /* 0x000f220000300800 */
[----:B------:R-:W-:-:S05]  /*20df0*/  LEA.HI.X.SX32 R25, R14, R3, 0x1, P6 ;  /* 0x000000030e197211 */ /* 0x000fca00030f0eff */
[----:B------:R0:W-:Y:S01]  /*20e00*/  @P4 STG.E.U16 [R24.64], R18 ;  /* 0x0000001218004986 */ /* 0x0001e2000c101506 */
[----:B------:R-:W-:-:S03]  /*20e10*/  ISETP.LT.AND P4, PT, R28, c[0x0][0x17c], !P0 ;  /* 0x00005f001c007a0c */ /* 0x000fc60004781270 */
[----:B0-----:R-:W4:Y:S04]  /*20e20*/  LDL.LU R18, [R1+0x80] ;  /* 0x0000800001127983 */ /* 0x001f280000300800 */
[----:B------:R-:W4:Y:S01]  /*20e30*/  LDL.LU R28, [R1+0x88] ;  /* 0x00008800011c7983 */ /* 0x000f220000300800 */
[----:B--2---:R-:W-:Y:S01]  /*20e40*/  ISETP.LT.AND P2, PT, R0, c[0x0][0x17c], !P0 ;  /* 0x00005f0000007a0c */ /* 0x004fe20004741270 */
[----:B------:R-:W-:-:S04]  /*20e50*/  IMAD R0, R29, 0x8, R14 ;  /* 0x000000081d007824 */ /* 0x000fc800078e020e */
[----:B------:R-:W-:Y:S01]  /*20e60*/  IMAD R14, R29, 0x8, R0 ;  /* 0x000000081d0e7824 */ /* 0x000fe200078e0200 */
[CC--:B------:R-:W-:Y:S02]  /*20e70*/  LEA R26, P6, R0.reuse, R2.reuse, 0x1 ;  /* 0x00000002001a7211 */ /* 0x0c0fe400078c08ff */
[----:B---3--:R-:W-:Y:S02]  /*20e80*/  ISETP.LT.AND P5, PT, R27, c[0x0][0x17c], !P0 ;  /* 0x00005f001b007a0c */ /* 0x008fe400047a1270 */
[----:B------:R-:W-:Y:S02]  /*20e90*/  LEA.HI.X.SX32 R27, R0, R3, 0x1, P6 ;  /* 0x00000003001b7211 */ /* 0x000fe400030f0eff */
[----:B------:R-:W-:Y:S01]  /*20ea0*/  LEA R24, P6, R14, R2, 0x1 ;  /* 0x000000020e187211 */ /* 0x000fe200078c08ff */
[----:B------:R-:W-:-:S03]  /*20eb0*/  IMAD R0, R29, 0x8, R14 ;  /* 0x000000081d007824 */ /* 0x000fc600078e020e */
[----:B------:R-:W-:Y:S02]  /*20ec0*/  LEA.HI.X.SX32 R25, R14, R3, 0x1, P6 ;  /* 0x000000030e197211 */ /* 0x000fe400030f0eff */
[----:B------:R-:W2:Y:S01]  /*20ed0*/  LDL.LU R14, [R1+0x7c] ;  /* 0x00007c00010e7983 */ /* 0x000ea20000300800 */
[----:B------:R-:W-:Y:S02]  /*20ee0*/  PRMT R8, R8, 0x7632, R8 ;  /* 0x0000763208087816 */ /* 0x000fe40000000008 */
[----:B------:R-:W-:-:S03]  /*20ef0*/  PRMT R16, R16, 0x7632, R16 ;  /* 0x0000763210107816 */ /* 0x000fc60000000010 */
[----:B------:R0:W-:Y:S01]  /*20f00*/  @P3 STG.E.U16 [R26.64], R8 ;  /* 0x000000081a003986 */ /* 0x0001e2000c101506 */
[----:B------:R-:W-:-:S03]  /*20f10*/  PRMT R12, R12, 0x7632, R12 ;  /* 0x000076320c0c7816 */ /* 0x000fc6000000000c */
[----:B------:R1:W-:Y:S01]  /*20f20*/  @P1 STG.E.U16 [R24.64], R16 ;  /* 0x0000001018001986 */ /* 0x0003e2000c101506 */
[----:B0-----:R-:W-:Y:S01]  /*20f30*/  LEA R26, P6, R0, R2, 0x1 ;  /* 0x00000002001a7211 */ /* 0x001fe200078c08ff */
[----:B------:R-:W-:-:S03]  /*20f40*/  IMAD R8, R29, 0x8, R0 ;  /* 0x000000081d087824 */ /* 0x000fc600078e0200 */
[-C--:B------:R-:W-:Y:S01]  /*20f50*/  LEA.HI.X.SX32 R27, R0, R3.reuse, 0x1, P6 ;  /* 0x00000003001b7211 */ /* 0x080fe200030f0eff */
[----:B------:R-:W-:Y:S01]  /*20f60*/  IMAD R0, R29, 0x8, R8 ;  /* 0x000000081d007824 */ /* 0x000fe200078e0208 */
[C---:B-1----:R-:W-:Y:S01]  /*20f70*/  LEA R24, P6, R8.reuse, R2, 0x1 ;  /* 0x0000000208187211 */ /* 0x042fe200078c08ff */
[----:B------:R-:W3:Y:S03]  /*20f80*/  LDL.LU R16, [R1+0x90] ;  /* 0x0000900001107983 */ /* 0x000ee60000300800 */
[----:B------:R-:W-:Y:S01]  /*20f90*/  LEA.HI.X.SX32 R25, R8, R3, 0x1, P6 ;  /* 0x0000000308197211 */ /* 0x000fe200030f0eff */
[----:B------:R0:W-:Y:S01]  /*20fa0*/  @P2 STG.E.U16 [R26.64], R12 ;  /* 0x0000000c1a002986 */ /* 0x0001e2000c101506 */
[----:B------:R-:W-:Y:S02]  /*20fb0*/  PRMT R6, R4, 0x7632, R6 ;  /* 0x0000763204067816 */ /* 0x000fe40000000006 */
[----:B----4-:R-:W-:-:S02]  /*20fc0*/  ISETP.LT.AND P1, PT, R18, c[0x0][0x17c], !P0 ;  /* 0x00005f0012007a0c */ /* 0x010fc40004721270 */
[----:B------:R-:W4:Y:S01]  /*20fd0*/  LDL.LU R18, [R1+0x98] ;  /* 0x0000980001127983 */ /* 0x000f220000300800 */
[----:B------:R-:W-:Y:S02]  /*20fe0*/  PRMT R10, R10, 0x7632, R10 ;  /* 0x000076320a0a7816 */ /* 0x000fe4000000000a */
[----:B0-----:R-:W-:Y:S02]  /*20ff0*/  LEA R26, P6, R0, R2, 0x1 ;  /* 0x00000002001a7211 */ /* 0x001fe400078c08ff */
[----:B------:R-:W-:Y:S02]  /*21000*/  ISETP.LT.AND P2, PT, R20, c[0x0][0x17c], !P0 ;  /* 0x00005f0014007a0c */ /* 0x000fe40004741270 */
[----:B------:R-:W-:Y:S01]  /*21010*/  LEA.HI.X.SX32 R27, R0, R3, 0x1, P6 ;  /* 0x00000003001b7211 */ /* 0x000fe200030f0eff */
[----:B------:R-:W-:Y:S01]  /*21020*/  @P5 STG.E.U16 [R24.64], R6 ;  /* 0x0000000618005986 */ /* 0x000fe2000c101506 */
[----:B------:R-:W-:-:S03]  /*21030*/  ISETP.LT.AND P5, PT, R28, c[0x0][0x17c], !P0 ;  /* 0x00005f001c007a0c */ /* 0x000fc600047a1270 */
[----:B------:R0:W-:Y:S01]  /*21040*/  @P4 STG.E.U16 [R26.64], R10 ;  /* 0x0000000a1a004986 */ /* 0x0001e2000c101506 */
[----:B--2---:R-:W-:-:S03]  /*21050*/  ISETP.LT.AND P3, PT, R14, c[0x0][0x17c], !P0 ;  /* 0x00005f000e007a0c */ /* 0x004fc60004761270 */
[----:B------:R-:W2:Y:S04]  /*21060*/  LDL.LU R14, [R1+0x14] ;  /* 0x00001400010e7983 */ /* 0x000ea80000300800 */
[----:B------:R-:W4:Y:S04]  /*21070*/  LDL.LU R20, [R1+0xc] ;  /* 0x00000c0001147983 */ /* 0x000f280000300800 */
[----:B------:R-:W4:Y:S04]  /*21080*/  LDL.LU R8, [R1+0x8c] ;  /* 0x00008c0001087983 */ /* 0x000f280000300800 */
[----:B------:R-:W4:Y:S04]  /*21090*/  LDL.LU R28, [R1+0x1c] ;  /* 0x00001c00011c7983 */ /* 0x000f280000300800 */
[----:B0-----:R-:W4:Y:S01]  /*210a0*/  LDL.LU R10, [R1+0x94] ;  /* 0x00009400010a7983 */ /* 0x001f220000300800 */
[----:B------:R-:W-:-:S04]  /*210b0*/  IMAD R4, R29, 0x8, R0 ;  /* 0x000000081d047824 */ /* 0x000fc800078e0200 */
[C---:B------:R-:W-:Y:S01]  /*210c0*/  IMAD R0, R29.reuse, 0x8, R4 ;  /* 0x000000081d007824 */ /* 0x040fe200078e0204 */
[-C--:B------:R-:W-:Y:S02]  /*210d0*/  LEA R24, P6, R4, R2.reuse, 0x1 ;  /* 0x0000000204187211 */ /* 0x080fe400078c08ff */
[----:B------:R-:W-:Y:S02]  /*210e0*/  PRMT R6, R6, 0x7632, R6 ;  /* 0x0000763206067816 */ /* 0x000fe40000000006 */
[-C--:B------:R-:W-:Y:S01]  /*210f0*/  LEA.HI.X.SX32 R25, R4, R3.reuse, 0x1, P6 ;  /* 0x0000000304197211 */ /* 0x080fe200030f0eff */
[C---:B------:R-:W-:Y:S01]  /*21100*/  IMAD R4, R29.reuse, 0x8, R0 ;  /* 0x000000081d047824 */ /* 0x040fe200078e0200 */
[----:B------:R-:W-:Y:S02]  /*21110*/  LEA R26, P6, R0, R2, 0x1 ;  /* 0x00000002001a7211 */ /* 0x000fe400078c08ff */
[----:B------:R-:W-:Y:S01]  /*21120*/  PRMT R22, R22, 0x7632, R22 ;  /* 0x0000763216167816 */ /* 0x000fe20000000016 */
[----:B------:R0:W-:Y:S01]  /*21130*/  @P3 STG.E.U16 [R24.64], R6 ;  /* 0x0000000618003986 */ /* 0x0001e2000c101506 */
[----:B------:R-:W-:Y:S01]  /*21140*/  LEA.HI.X.SX32 R27, R0, R3, 0x1, P6 ;  /* 0x00000003001b7211 */ /* 0x000fe200030f0eff */
[----:B------:R-:W-:-:S04]  /*21150*/  IMAD R0, R29, 0x8, R4 ;  /* 0x000000081d007824 */ /* 0x000fc800078e0204 */
[----:B------:R1:W-:Y:S01]  /*21160*/  @P1 STG.E.U16 [R26.64], R22 ;  /* 0x000000161a001986 */ /* 0x0003e2000c101506 */
[----:B0-----:R-:W-:-:S04]  /*21170*/  LEA R24, P6, R4, R2, 0x1 ;  /* 0x0000000204187211 */ /* 0x001fc800078c08ff */
[-C--:B------:R-:W-:Y:S01]  /*21180*/  LEA.HI.X.SX32 R25, R4, R3.reuse, 0x1, P6 ;  /* 0x0000000304197211 */ /* 0x080fe200030f0eff */
[C---:B------:R-:W-:Y:S01]  /*21190*/  IMAD R4, R29.reuse, 0x8, R0 ;  /* 0x000000081d047824 */ /* 0x040fe200078e0200 */
[----:B-1----:R-:W-:Y:S02]  /*211a0*/  LEA R26, P6, R0, R2, 0x1 ;  /* 0x00000002001a7211 */ /* 0x002fe400078c08ff */
[----:B---3--:R-:W-:Y:S02]  /*211b0*/  ISETP.LT.AND P3, PT, R16, c[0x0][0x17c], !P0 ;  /* 0x00005f0010007a0c */ /* 0x008fe40004761270 */
[----:B------:R-:W-:Y:S01]  /*211c0*/  LEA.HI.X.SX32 R27, R0, R3, 0x1, P6 ;  /* 0x00000003001b7211 */ /* 0x000fe200030f0eff */
[----:B------:R-:W-:Y:S01]  /*211d0*/  IMAD R0, R29, 0x8, R4 ;  /* 0x000000081d007824 */ /* 0x000fe200078e0204 */
[----:B--2---:R0:W-:Y:S01]  /*211e0*/  @P2 STG.E.U16 [R24.64], R14 ;  /* 0x0000000e18002986 */ /* 0x0041e2000c101506 */
[----:B----4-:R-:W-:Y:S02]  /*211f0*/  ISETP.LT.AND P2, PT, R18, c[0x0][0x17c], !P0 ;  /* 0x00005f0012007a0c */ /* 0x010fe40004741270 */
[----:B------:R-:W-:-:S02]  /*21200*/  ISETP.LT.AND P4, PT, R8, c[0x0][0x17c], !P0 ;  /* 0x00005f0008007a0c */ /* 0x000fc40004781270 */
[----:B------:R-:W2:Y:S01]  /*21210*/  LDL.LU R8, [R1+0x34] ;  /* 0x0000340001087983 */ /* 0x000ea20000300800 */
[----:B0-----:R-:W-:-:S03]  /*21220*/  LEA R24, P6, R4, R2, 0x1 ;  /* 0x0000000204187211 */ /* 0x001fc600078c08ff */
[----:B------:R-:W3:Y:S01]  /*21230*/  LDL.LU R16, [R1+0x2c] ;  /* 0x00002c0001107983 */ /* 0x000ee20000300800 */
[----:B------:R-:W-:-:S03]  /*21240*/  ISETP.LT.AND P1, PT, R10, c[0x0][0x17c], !P0 ;  /* 0x00005f000a007a0c */ /* 0x000fc60004721270 */
[----:B------:R-:W4:Y:S01]  /*21250*/  LDL.LU R22, [R1+0x24] ;  /* 0x0000240001167983 */ /* 0x000f220000300800 */
[----:B------:R-:W-:-:S03]  /*21260*/  LEA.HI.X.SX32 R25, R4, R3, 0x1, P6 ;  /* 0x0000000304197211 */ /* 0x000fc600030f0eff */
[----:B------:R-:W2:Y:S04]  /*21270*/  LDL.LU R10, [R1+0xb0] ;  /* 0x0000b000010a7983 */ /* 0x000ea80000300800 */
[----:B------:R-:W2:Y:S04]  /*21280*/  LDL.LU R18, [R1+0xb4] ;  /* 0x0000b40001127983 */ /* 0x000ea80000300800 */
[----:B------:R-:W2:Y:S04]  /*21290*/  LDL.LU R4, [R1+0x9c] ;  /* 0x00009c0001047983 */ /* 0x000ea80000300800 */
[----:B------:R0:W-:Y:S02]  /*212a0*/  @P5 STG.E.U16 [R26.64], R20 ;  /* 0x000000141a005986 */ /* 0x0001e4000c101506 */
[----:B0-----:R-:W-:-:S04]  /*212b0*/  LEA R26, P6, R0, R2, 0x1 ;  /* 0x00000002001a7211 */ /* 0x001fc800078c08ff */
[----:B------:R-:W-:Y:S02]  /*212c0*/  LEA.HI.X.SX32 R27, R0, R3, 0x1, P6 ;  /* 0x00000003001b7211 */ /* 0x000fe400030f0eff */
[----:B--2---:R-:W-:Y:S01]  /*212d0*/  ISETP.LT.AND P5, PT, R4, c[0x0][0x17c], !P0 ;  /* 0x00005f0004007a0c */ /* 0x004fe200047a1270 */
[----:B------:R-:W-:Y:S02]  /*212e0*/  IMAD R4, R29, 0x8, R0 ;  /* 0x000000081d047824 */ /* 0x000fe400078e0200 */
[----:B------:R-:W2:Y:S04]  /*212f0*/  LDL.LU R0, [R1+0xa0] ;  /* 0x0000a00001007983 */ /* 0x000ea80000300800 */
[----:B------:R0:W-:Y:S02]  /*21300*/  @P4 STG.E.U16 [R24.64], R28 ;  /* 0x0000001c18004986 */ /* 0x0001e4000c101506 */
[----:B0-----:R-:W-:-:S04]  /*21310*/  LEA R24, P6, R4, R2, 0x1 ;  /* 0x0000000204187211 */ /* 0x001fc800078c08ff */
[----:B------:R-:W-:Y:S02]  /*21320*/  LEA.HI.X.SX32 R25, R4, R3, 0x1, P6 ;  /* 0x0000000304197211 */ /* 0x000fe400030f0eff */
[----:B--2---:R-:W-:Y:S01]  /*21330*/  ISETP.LT.AND P4, PT, R0, c[0x0][0x17c], !P0 ;  /* 0x00005f0000007a0c */ /* 0x004fe20004781270 */
[----:B------:R-:W-:Y:S02]  /*21340*/  IMAD R0, R29, 0x8, R4 ;  /* 0x000000081d007824 */ /* 0x000fe400078e0204 */
[----:B------:R-:W2:Y:S04]  /*21350*/  LDL.LU R4, [R1+0xa4] ;  /* 0x0000a40001047983 */ /* 0x000ea80000300800 */
[----:B----4-:R0:W-:Y:S02]  /*21360*/  @P3 STG.E.U16 [R26.64], R22 ;  /* 0x000000161a003986 */ /* 0x0101e4000c101506 */
        /* <DEDUP_REMOVED lines=11> */
[----:B---3--:R0:W-:Y:S04]  /*21420*/  @P2 STG.E.U16 [R26.64], R16 ;  /* 0x000000101a002986 */ /* 0x0081e8000c101506 */
[----:B------:R1:W-:Y:S01]  /*21430*/  @P5 STG.E.U16 [R24.64], R15 ;  /* 0x0000000f18005986 */ /* 0x0003e2000c101506 */
[----:B0-----:R-:W-:-:S04]  /*21440*/  LEA R26, P6, R0, R2, 0x1 ;  /* 0x00000002001a7211 */ /* 0x001fc800078c08ff */
[----:B------:R-:W-:-:S05]  /*21450*/  LEA.HI.X.SX32 R27, R0, R3, 0x1, P6 ;  /* 0x00000003001b7211 */ /* 0x000fca00030f0eff */
[----:B------:R0:W-:Y:S01]  /*21460*/  @P4 STG.E.U16 [R26.64], R21 ;  /* 0x000000151a004986 */ /* 0x0001e2000c101506 */
[----:B------:R-:W-:Y:S02]  /*21470*/  ISETP.LT.AND P4, PT, R18, c[0x0][0x17c], !P0 ;  /* 0x00005f0012007a0c */ /* 0x000fe40004781270 */
[----:B------:R-:W-:Y:S01]  /*21480*/  ISETP.LT.AND P5, PT, R10, c[0x0][0x17c], !P0 ;  /* 0x00005f000a007a0c */ /* 0x000fe200047a1270 */
[----:B------:R-:W3:Y:S04]  /*21490*/  LDL.LU R18, [R1+0xcc] ;  /* 0x0000cc0001127983 */ /* 0x000ee80000300800 */
[----:B------:R-:W4:Y:S01]  /*214a0*/  LDL.LU R10, [R1+0xd0] ;  /* 0x0000d000010a7983 */ /* 0x000f220000300800 */
[----:B--2---:R-:W-:Y:S01]  /*214b0*/  ISETP.LT.AND P2, PT, R4, c[0x0][0x17c], !P0 ;  /* 0x00005f0004007a0c */ /* 0x004fe20004741270 */
[----:B------:R-:W-:-:S04]  /*214c0*/  IMAD R4, R29, 0x8, R0 ;  /* 0x000000081d047824 */ /* 0x000fc800078e0200 */
[----:B------:R-:W-:Y:S01]  /*214d0*/  IMAD R0, R29, 0x8, R4 ;  /* 0x000000081d007824 */ /* 0x000fe200078e0204 */
[----:B-1----:R-:W-:-:S04]  /*214e0*/  LEA R24, P6, R4, R2, 0x1 ;  /* 0x0000000204187211 */ /* 0x002fc800078c08ff */
[----:B------:R-:W-:Y:S02]  /*214f0*/  LEA.HI.X.SX32 R25, R4, R3, 0x1, P6 ;  /* 0x0000000304197211 */ /* 0x000fe400030f0eff */
[----:B0-----:R-:W-:Y:S01]  /*21500*/  LEA R26, P6, R0, R2, 0x1 ;  /* 0x00000002001a7211 */ /* 0x001fe200078c08ff */
[----:B------:R-:W-:-:S03]  /*21510*/  IMAD R4, R29, 0x8, R0 ;  /* 0x000000081d047824 */ /* 0x000fc600078e0200 */
[----:B------:R-:W-:Y:S02]  /*21520*/  LEA.HI.X.SX32 R27, R0, R3, 0x1, P6 ;  /* 0x00000003001b7211 */ /* 0x000fe400030f0eff */
        /* <DEDUP_REMOVED lines=19> */
[----:B------:R0:W-:Y:S04]  /*21660*/  @P5 STG.E.U16 [R26.64], R13 ;  /* 0x0000000d1a005986 */ /* 0x0001e8000c101506 */
[----:B------:R1:W-:Y:S01]  /*21670*/  @P4 STG.E.U16 [R24.64], R5 ;  /* 0x0000000518004986 */ /* 0x0003e2000c101506 */
[----:B0-----:R-:W-:-:S04]  /*21680*/  LEA R26, P6, R0, R2, 0x1 ;  /* 0x00000002001a7211 */ /* 0x001fc800078c08ff */
[----:B------:R-:W-:-:S05]  /*21690*/  LEA.HI.X.SX32 R27, R0, R3, 0x1, P6 ;  /* 0x00000003001b7211 */ /* 0x000fca00030f0eff */
[----:B------:R-:W-:Y:S01]  /*216a0*/  @P3 STG.E.U16 [R26.64], R11 ;  /* 0x0000000b1a003986 */ /* 0x000fe2000c101506 */
[----:B---3--:R-:W-:Y:S02]  /*216b0*/  ISETP.LT.AND P3, PT, R18, c[0x0][0x17c], !P0 ;  /* 0x00005f0012007a0c */ /* 0x008fe40004761270 */
[----:B--2---:R-:W-:Y:S01]  /*216c0*/  ISETP.LT.AND P5, PT, R4, c[0x0][0x17c], !P0 ;  /* 0x00005f0004007a0c */ /* 0x004fe200047a1270 */
[----:B------:R-:W-:Y:S02]  /*216d0*/  IMAD R4, R29, 0x8, R0 ;  /* 0x000000081d047824 */ /* 0x000fe400078e0200 */
[----:B------:R-:W2:Y:S03]  /*216e0*/  LDL.LU R0, [R1+0xc8] ;  /* 0x0000c80001007983 */ /* 0x000ea60000300800 */
[C---:B-1----:R-:W-:Y:S01]  /*216f0*/  LEA R24, P6, R4.reuse, R2, 0x1 ;  /* 0x0000000204187211 */ /* 0x042fe200078c08ff */
[----:B------:R-:W3:Y:S03]  /*21700*/  LDL.LU R18, [R1+0xe4] ;  /* 0x0000e40001127983 */ /* 0x000ee60000300800 */
[----:B------:R-:W-:-:S05]  /*21710*/  LEA.HI.X.SX32 R25, R4, R3, 0x1, P6 ;  /* 0x0000000304197211 */ /* 0x000fca00030f0eff */
[----:B------:R0:W-:Y:S01]  /*21720*/  @P1 STG.E.U16 [R24.64], R7 ;  /* 0x0000000718001986 */ /* 0x0001e2000c101506 */
[----:B----4-:R-:W-:-:S03]  /*21730*/  ISETP.LT.AND P1, PT, R10, c[0x0][0x17c], !P0 ;  /* 0x00005f000a007a0c */ /* 0x010fc60004721270 */
[----:B------:R-:W4:Y:S04]  /*21740*/  LDL.LU R10, [R1+0xe8] ;  /* 0x0000e800010a7983 */ /* 0x000f280000300800 */
[----:B0-----:R-:W3:Y:S01]  /*21750*/  LDL.LU R25, [R1+0xd4] ;  /* 0x0000d40001197983 */ /* 0x001ee20000300800 */
[----:B------:R-:W-:Y:S02]  /*21760*/  PRMT R12, R14, 0x7632, R12 ;  /* 0x000076320e0c7816 */ /* 0x000fe4000000000c */
[----:B------:R-:W-:Y:S01]  /*21770*/  PRMT R13, R20, 0x7632, R13 ;  /* 0x00007632140d7816 */ /* 0x000fe2000000000d */
[----:B------:R-:W4:Y:S04]  /*21780*/  LDL.LU R14, [R1+0xec] ;  /* 0x0000ec00010e7983 */ /* 0x000f280000300800 */
[----:B------:R-:W4:Y:S01]  /*21790*/  LDL.LU R20, [R1+0xf0] ;  /* 0x0000f00001147983 */ /* 0x000f220000300800 */
[----:B------:R-:W-:-:S02]  /*217a0*/  PRMT R5, R28, 0x7632, R5 ;  /* 0x000076321c057816 */ /* 0x000fc40000000005 */
[----:B--2---:R-:W-:Y:S01]  /*217b0*/  ISETP.LT.AND P4, PT, R0, c[0x0][0x17c], !P0 ;  /* 0x00005f0000007a0c */ /* 0x004fe20004781270 */
[----:B------:R-:W-:-:S05]  /*217c0*/  IMAD R0, R29, 0x8, R4 ;  /* 0x000000081d007824 */ /* 0x000fca00078e0204 */
[----:B------:R-:W-:Y:S01]  /*217d0*/  LEA R26, P6, R0, R2, 0x1 ;  /* 0x00000002001a7211 */ /* 0x000fe200078c08ff */
[----:B------:R-:W-:-:S03]  /*217e0*/  IMAD R4, R29, 0x8, R0 ;  /* 0x000000081d047824 */ /* 0x000fc600078e0200 */
[----:B------:R-:W-:Y:S01]  /*217f0*/  LEA.HI.X.SX32 R27, R0, R3, 0x1, P6 ;  /* 0x00000003001b7211 */ /* 0x000fe200030f0eff */
[----:B------:R-:W-:Y:S01]  /*21800*/  IMAD R0, R29, 0x8, R4 ;  /* 0x000000081d007824 */ /* 0x000fe200078e0204 */
[----:B------:R-:W-:-:S03]  /*21810*/  LEA R24, P6, R4, R2, 0x1 ;  /* 0x0000000204187211 */ /* 0x000fc600078c08ff */
[----:B------:R0:W-:Y:S01]  /*21820*/  @P2 STG.E.U16 [R26.64], R23 ;  /* 0x000000171a002986 */ /* 0x0001e2000c101506 */
[----:B---3--:R-:W-:Y:S02]  /*21830*/  ISETP.LT.AND P2, PT, R25, c[0x0][0x17c], !P0 ;  /* 0x00005f0019007a0c */ /* 0x008fe40004741270 */
[----:B------:R-:W-:Y:S02]  /*21840*/  LEA.HI.X.SX32 R25, R4, R3, 0x1, P6 ;  /* 0x0000000304197211 */ /* 0x000fe400030f0eff */
[----:B0-----:R-:W-:Y:S01]  /*21850*/  LEA R26, P6, R0, R2, 0x1 ;  /* 0x00000002001a7211 */ /* 0x001fe200078c08ff */
[----:B------:R-:W-:-:S03]  /*21860*/  IMAD R4, R29, 0x8, R0 ;  /* 0x000000081d047824 */ /* 0x000fc600078e0200 */
[----:B------:R-:W-:Y:S02]  /*21870*/  LEA.HI.X.SX32 R27, R0, R3, 0x1, P6 ;  /* 0x00000003001b7211 */ /* 0x000fe400030f0eff */
[----:B------:R-:W2:Y:S04]  /*21880*/  LDL.LU R0, [R1+0xd8] ;  /* 0x0000d80001007983 */ /* 0x000ea80000300800 */
[----:B------:R0:W-:Y:S04]  /*21890*/  @P5 STG.E.U16 [R24.64], R12 ;  /* 0x0000000c18005986 */ /* 0x0001e8000c101506 */
[----:B0-----:R-:W3:Y:S04]  /*218a0*/  LDL.LU R25, [R1+0xdc] ;  /* 0x0000dc0001197983 */ /* 0x001ee80000300800 */
[----:B------:R-:W4:Y:S01]  /*218b0*/  LDL.LU R28, [R1+0xf4] ;  /* 0x0000f400011c7983 */ /* 0x000f220000300800 */
[----:B------:R-:W-:-:S03]  /*218c0*/  LEA R24, P6, R4, R2, 0x1 ;  /* 0x0000000204187211 */ /* 0x000fc600078c08ff */
[----:B------:R0:W-:Y:S01]  /*218d0*/  @P4 STG.E.U16 [R26.64], R13 ;  /* 0x0000000d1a004986 */ /* 0x0001e2000c101506 */
[----:B------:R-:W-:Y:S02]  /*218e0*/  PRMT R6, R22, 0x7632, R6 ;  /* 0x0000763216067816 */ /* 0x000fe40000000006 */
[----:B------:R-:W-:Y:S02]  /*218f0*/  PRMT R12, R8, 0x7632, R12 ;  /* 0x00007632080c7816 */ /* 0x000fe4000000000c */
[----:B0-----:R-:W-:Y:S02]  /*21900*/  PRMT R13, R16, 0x7632, R13 ;  /* 0x00007632100d7816 */ /* 0x001fe4000000000d */
[----:B--2---:R-:W-:Y:S01]  /*21910*/  ISETP.LT.AND P5, PT, R0, c[0x0][0x17c], !P0 ;  /* 0x00005f0000007a0c */ /* 0x004fe200047a1270 */
[----:B------:R-:W-:Y:S01]  /*21920*/  IMAD R0, R29, 0x8, R4 ;  /* 0x000000081d007824 */ /* 0x000fe200078e0204 */
[----:B---3--:R-:W-:Y:S02]  /*21930*/  ISETP.LT.AND P4, PT, R25, c[0x0][0x17c], !P0 ;  /* 0x00005f0019007a0c */ /* 0x008fe40004781270 */
[----:B------:R-:W-:Y:S01]  /*21940*/  LEA.HI.X.SX32 R25, R4, R3, 0x1, P6 ;  /* 0x0000000304197211 */ /* 0x000fe200030f0eff */
[----:B------:R-:W-:Y:S01]  /*21950*/  IMAD R4, R29, 0x8, R0 ;  /* 0x000000081d047824 */ /* 0x000fe200078e0200 */
[----:B------:R-:W-:-:S03]  /*21960*/  LEA R26, P6, R0, R2, 0x1 ;  /* 0x00000002001a7211 */ /* 0x000fc600078c08ff */
[----:B------:R0:W-:Y:S01]  /*21970*/  @P3 STG.E.U16 [R24.64], R5 ;  /* 0x0000000518003986 */ /* 0x0001e2000c101506 */
[----:B------:R-:W-:Y:S01]  /*21980*/  LEA.HI.X.SX32 R27, R0, R3, 0x1, P6 ;  /* 0x00000003001b7211 */ /* 0x000fe200030f0eff */
[----:B------:R-:W-:-:S04]  /*21990*/  IMAD R0, R29, 0x8, R4 ;  /* 0x000000081d007824 */ /* 0x000fc800078e0204 */
[----:B------:R1:W-:Y:S01]  /*219a0*/  @P1 STG.E.U16 [R26.64], R6 ;  /* 0x000000061a001986 */ /* 0x0003e2000c101506 */
[----:B0-----:R-:W-:-:S04]  /*219b0*/  LEA R24, P6, R4, R2, 0x1 ;  /* 0x0000000204187211 */ /* 0x001fc800078c08ff */
[----:B------:R-:W-:Y:S01]  /*219c0*/  LEA.HI.X.SX32 R25, R4, R3, 0x1, P6 ;  /* 0x0000000304197211 */ /* 0x000fe200030f0eff */
[----:B------:R-:W-:Y:S01]  /*219d0*/  IMAD R4, R29, 0x8, R0 ;  /* 0x000000081d047824 */ /* 0x000fe200078e0200 */
[----:B-1----:R-:W-:-:S03]  /*219e0*/  LEA R26, P6, R0, R2, 0x1 ;  /* 0x00000002001a7211 */ /* 0x002fc600078c08ff */
[----:B------:R0:W-:Y:S01]  /*219f0*/  @P2 STG.E.U16 [R24.64], R12 ;  /* 0x0000000c18002986 */ /* 0x0001e2000c101506 */
[----:B------:R-:W-:Y:S02]  /*21a00*/  LEA.HI.X.SX32 R27, R0, R3, 0x1, P6 ;  /* 0x00000003001b7211 */ /* 0x000fe400030f0eff */
[----:B------:R-:W-:Y:S02]  /*21a10*/  PRMT R5, R15, 0x7632, R5 ;  /* 0x000076320f057816 */ /* 0x000fe40000000005 */
[----:B------:R-:W-:Y:S02]  /*21a20*/  ISETP.LT.AND P3, PT, R18, c[0x0][0x17c], !P0 ;  /* 0x00005f0012007a0c */ /* 0x000fe40004761270 */
[----:B------:R-:W2:Y:S01]  /*21a30*/  LDL.LU R18, [R1+0xf8] ;  /* 0x0000f80001127983 */ /* 0x000ea20000300800 */
[----:B0-----:R-:W-:-:S03]  /*21a40*/  LEA R24, P6, R4, R2, 0x1 ;  /* 0x0000000204187211 */ /* 0x001fc600078c08ff */
[----:B------:R-:W-:Y:S01]  /*21a50*/  @P5 STG.E.U16 [R26.64], R13 ;  /* 0x0000000d1a005986 */ /* 0x000fe2000c101506 */
[----:B------:R-:W-:-:S03]  /*21a60*/  LEA.HI.X.SX32 R25, R4, R3, 0x1, P6 ;  /* 0x0000000304197211 */ /* 0x000fc600030f0eff */
[----:B------:R-:W3:Y:S04]  /*21a70*/  LDL.LU R22, [R1+0xfc] ;  /* 0x0000fc0001167983 */ /* 0x000ee80000300800 */
[----:B------:R-:W-:Y:S01]  /*21a80*/  @P4 STG.E.U16 [R24.64], R5 ;  /* 0x0000000518004986 */ /* 0x000fe2000c101506 */
[----:B----4-:R-:W-:-:S03]  /*21a90*/  ISETP.LT.AND P4, PT, R28, c[0x0][0x17c], !P0 ;  /* 0x00005f001c007a0c */ /* 0x010fc60004781270 */
[----:B------:R-:W4:Y:S04]  /*21aa0*/  LDL.LU R16, [R1+0x100] ;  /* 0x0001000001107983 */ /* 0x000f280000300800 */
[----:B------:R-:W4:Y:S01]  /*21ab0*/  LDL.LU R28, [R1+0xe0] ;  /* 0x0000e000011c7983 */ /* 0x000f220000300800 */
[----:B------:R-:W-:Y:S01]  /*21ac0*/  IMAD R0, R29, 0x8, R4 ;  /* 0x000000081d007824 */ /* 0x000fe200078e0204 */
[----:B------:R-:W-:-:S03]  /*21ad0*/  ISETP.LT.AND P2, PT, R14, c[0x0][0x17c], !P0 ;  /* 0x00005f000e007a0c */ /* 0x000fc60004741270 */
[C---:B------:R-:W-:Y:S01]  /*21ae0*/  IMAD R4, R29.reuse, 0x8, R0 ;  /* 0x000000081d047824 */ /* 0x040fe200078e0200 */
[-C--:B------:R-:W-:Y:S02]  /*21af0*/  LEA R14, P6, R0, R2.reuse, 0x1 ;  /* 0x00000002000e7211 */ /* 0x080fe400078c08ff */
[----:B------:R-:W-:Y:S01]  /*21b00*/  ISETP.LT.AND P1, PT, R10, c[0x0][0x17c], !P0 ;  /* 0x00005f000a007a0c */ /* 0x000fe20004721270 */
[----:B------:R-:W-:Y:S01]  /*21b10*/  IMAD R6, R29, 0x8, R4 ;  /* 0x000000081d067824 */ /* 0x000fe200078e0204 */
[----:B------:R-:W-:Y:S02]  /*21b20*/  ISETP.LT.AND P5, PT, R20, c[0x0][0x17c], !P0 ;  /* 0x00005f0014007a0c */ /* 0x000fe400047a1270 */
[----:B------:R-:W-:Y:S02]  /*21b30*/  PRMT R7, R21, 0x7632, R7 ;  /* 0x0000763215077816 */ /* 0x000fe40000000007 */
[----:B------:R-:W-:Y:S02]  /*21b40*/  LEA.HI.X.SX32 R15, R0, R3, 0x1, P6 ;  /* 0x00000003000f7211 */ /* 0x000fe400030f0eff */
[----:B------:R-:W-:Y:S01]  /*21b50*/  LEA R20, P6, R4, R2, 0x1 ;  /* 0x0000000204147211 */ /* 0x000fe200078c08ff */
[----:B------:R-:W-:-:S02]  /*21b60*/  IMAD R0, R29, 0x8, R6 ;  /* 0x000000081d007824 */ /* 0x000fc400078e0206 */
[----:B------:R0:W-:Y:S01]  /*21b70*/  @P3 STG.E.U16 [R14.64], R7 ;  /* 0x000000070e003986 */ /* 0x0001e2000c101506 */
[-C--:B------:R-:W-:Y:S01]  /*21b80*/  LEA.HI.X.SX32 R21, R4, R3.reuse, 0x1, P6 ;  /* 0x0000000304157211 */ /* 0x080fe200030f0eff */
[----:B------:R-:W-:Y:S01]  /*21b90*/  IMAD R4, R29, 0x8, R0 ;  /* 0x000000081d047824 */ /* 0x000fe200078e0200 */
[----:B------:R-:W-:Y:S02]  /*21ba0*/  PRMT R19, R19, 0x7632, R19 ;  /* 0x0000763213137816 */ /* 0x000fe40000000013 */
[----:B------:R-:W-:Y:S02]  /*21bb0*/  PRMT R9, R9, 0x7632, R9 ;  /* 0x0000763209097816 */ /* 0x000fe40000000009 */
[CC--:B0-----:R-:W-:Y:S01]  /*21bc0*/  LEA R14, P6, R6.reuse, R2.reuse, 0x1 ;  /* 0x00000002060e7211 */ /* 0x0c1fe200078c08ff */
[----:B------:R-:W-:Y:S03]  /*21bd0*/  @P1 STG.E.U16 [R20.64], R19 ;  /* 0x0000001314001986 */ /* 0x000fe6000c101506 */
[----:B------:R-:W-:Y:S01]  /*21be0*/  LEA.HI.X.SX32 R15, R6, R3, 0x1, P6 ;  /* 0x00000003060f7211 */ /* 0x000fe200030f0eff */
[----:B------:R-:W-:Y:S01]  /*21bf0*/  IMAD R6, R29, 0x8, R4 ;  /* 0x000000081d067824 */ /* 0x000fe200078e0204 */
[----:B------:R-:W-:-:S03]  /*21c00*/  LEA R8, P1, R0, R2, 0x1 ;  /* 0x0000000200087211 */ /* 0x000fc600078208ff */
[C---:B------:R-:W-:Y:S01]  /*21c10*/  IMAD R10, R29.reuse, 0x8, R6 ;  /* 0x000000081d0a7824 */ /* 0x040fe200078e0206 */
[----:B------:R0:W-:Y:S02]  /*21c20*/  @P2 STG.E.U16 [R14.64], R9 ;  /* 0x000000090e002986 */ /* 0x0001e4000c101506 */
[----:B0-----:R-:W-:Y:S01]  /*21c30*/  LEA.HI.X.SX32 R9, R0, R3, 0x1, P1 ;  /* 0x0000000300097211 */ /* 0x001fe200008f0eff */
[----:B------:R-:W-:Y:S01]  /*21c40*/  IMAD R0, R29, 0x8, R10 ;  /* 0x000000081d007824 */ /* 0x000fe200078e020a */
[----:B------:R-:W-:-:S04]  /*21c50*/  LEA R14, P2, R4, R2, 0x1 ;  /* 0x00000002040e7211 */ /* 0x000fc800078408ff */
[----:B------:R-:W-:Y:S02]  /*21c60*/  LEA R24, P1, R0, R2, 0x1 ;  /* 0x0000000200187211 */ /* 0x000fe400078208ff */
[-C--:B------:R-:W-:Y:S02]  /*21c70*/  LEA.HI.X.SX32 R15, R4, R3.reuse, 0x1, P2 ;  /* 0x00000003040f7211 */ /* 0x080fe400010f0eff */
[----:B------:R-:W-:Y:S02]  /*21c80*/  LEA.HI.X.SX32 R25, R0, R3, 0x1, P1 ;  /* 0x0000000300197211 */ /* 0x000fe400008f0eff */
[----:B------:R-:W-:Y:S02]  /*21c90*/  PRMT R4, R17, 0x7632, R4 ;  /* 0x0000763211047816 */ /* 0x000fe40000000004 */
[----:B------:R-:W-:Y:S01]  /*21ca0*/  PRMT R7, R13, 0x7632, R7 ;  /* 0x000076320d077816 */ /* 0x000fe20000000007 */
[----:B------:R-:W-:Y:S01]  /*21cb0*/  IMAD R29, R29, 0x8, R0 ;  /* 0x000000081d1d7824 */ /* 0x000fe200078e0200 */
[----:B------:R-:W-:Y:S01]  /*21cc0*/  PRMT R5, R5, 0x7632, R5 ;  /* 0x0000763205057816 */ /* 0x000fe20000000005 */
[----:B------:R0:W-:Y:S01]  /*21cd0*/  @P5 STG.E.U16 [R8.64], R4 ;  /* 0x0000000408005986 */ /* 0x0001e2000c101506 */
[----:B------:R-:W-:-:S03]  /*21ce0*/  PRMT R12, R7, 0x7632, R12 ;  /* 0x00007632070c7816 */ /* 0x000fc6000000000c */
[----:B------:R0:W-:Y:S01]  /*21cf0*/  @P4 STG.E.U16 [R14.64], R7 ;  /* 0x000000070e004986 */ /* 0x0001e2000c101506 */
[----:B--2---:R-:W-:Y:S02]  /*21d00*/  ISETP.LT.AND P3, PT, R18, c[0x0][0x17c], !P0 ;  /* 0x00005f0012007a0c */ /* 0x004fe40004761270 */
[----:B------:R-:W-:-:S04]  /*21d10*/  LEA R18, P6, R6, R2, 0x1 ;  /* 0x0000000206127211 */ /* 0x000fc800078c08ff */
[-C--:B------:R-:W-:Y:S02]  /*21d20*/  LEA.HI.X.SX32 R19, R6, R3.reuse, 0x1, P6 ;  /* 0x0000000306137211 */ /* 0x080fe400030f0eff */
[----:B---3--:R-:W-:Y:S02]  /*21d30*/  ISETP.LT.AND P2, PT, R22, c[0x0][0x17c], !P0 ;  /* 0x00005f0016007a0c */ /* 0x008fe40004741270 */
[----:B------:R-:W-:Y:S02]  /*21d40*/  LEA R20, P6, R10, R2, 0x1 ;  /* 0x000000020a147211 */ /* 0x000fe400078c08ff */
[----:B----4-:R-:W-:Y:S02]  /*21d50*/  ISETP.LT.AND P1, PT, R16, c[0x0][0x17c], !P0 ;  /* 0x00005f0010007a0c */ /* 0x010fe40004721270 */
[----:B------:R-:W-:Y:S02]  /*21d60*/  ISETP.LT.AND P0, PT, R28, c[0x0][0x17c], !P0 ;  /* 0x00005f001c007a0c */ /* 0x000fe40004701270 */
[----:B------:R-:W-:-:S02]  /*21d70*/  LEA.HI.X.SX32 R21, R10, R3, 0x1, P6 ;  /* 0x000000030a157211 */ /* 0x000fc400030f0eff */
[----:B------:R-:W-:Y:S01]  /*21d80*/  PRMT R10, R11, 0x7632, R10 ;  /* 0x000076320b0a7816 */ /* 0x000fe2000000000a */
[----:B------:R0:W-:Y:S01]  /*21d90*/  @P3 STG.E.U16 [R18.64], R5 ;  /* 0x0000000512003986 */ /* 0x0001e2000c101506 */
[----:B------:R-:W-:-:S03]  /*21da0*/  LEA R2, P6, R29, R2, 0x1 ;  /* 0x000000021d027211 */ /* 0x000fc600078c08ff */
[----:B------:R0:W-:Y:S01]  /*21db0*/  @P2 STG.E.U16 [R20.64], R10 ;  /* 0x0000000a14002986 */ /* 0x0001e2000c101506 */
[----:B------:R-:W-:-:S03]  /*21dc0*/  LEA.HI.X.SX32 R3, R29, R3, 0x1, P6 ;  /* 0x000000031d037211 */ /* 0x000fc600030f0eff */
[----:B------:R0:W-:Y:S01]  /*21dd0*/  @P1 STG.E.U16 [R24.64], R12 ;  /* 0x0000000c18001986 */ /* 0x0001e2000c101506 */
[----:B------:R-:W-:Y:S05]  /*21de0*/  @!P0 EXIT ;  /* 0x000000000000894d */ /* 0x000fea0003800000 */
[----:B------:R-:W-:-:S05]  /*21df0*/  PRMT R23, R23, 0x7632, R23 ;  /* 0x0000763217177816 */ /* 0x000fca0000000017 */
[----:B------:R-:W-:Y:S01]  /*21e00*/  STG.E.U16 [R2.64], R23 ;  /* 0x0000001702007986 */ /* 0x000fe2000c101506 */
[----:B------:R-:W-:Y:S05]  /*21e10*/  EXIT ;  /* 0x000000000000794d */ /* 0x000fea0003800000 */
.L_x_3:
[----:B------:R-:W-:-:S00]  /*21e20*/  BRA `(.L_x_3) ;  /* 0xfffffff000007947 */ /* 0x000fc0000383ffff */
[----:B------:R-:W-:-:S00]  /*21e30*/  NOP ;  /* 0x0000000000007918 */ /* 0x000fc00000000000 */
        /* <DEDUP_REMOVED lines=12> */
.L_x_4:


//--------------------- .nv.shared.matmul_kernel  --------------------------
	.section	.nv.shared.matmul_kernel,"aw",@nobits
	.sectionflags	@""
	.align	16
